def matmul_kernel(
    a_ptr,
    b_ptr,
    c_ptr,
    M,
    N,
    K,
    stride_am,
    stride_ak,
    stride_bk,
    stride_bn,
    stride_cm,
    stride_cn,
    BLOCK_M: tl.constexpr,
    BLOCK_N: tl.constexpr,
    BLOCK_K: tl.constexpr,
    GROUP_M: tl.constexpr,
):
    pid = tl.program_id(axis=0)
    num_pid_m = tl.cdiv(M, BLOCK_M)
    num_pid_n = tl.cdiv(N, BLOCK_N)
    num_pid_in_group = GROUP_M * num_pid_n
    group_id = pid // num_pid_in_group
    first_pid_m = group_id * GROUP_M
    group_size_m = min(num_pid_m - first_pid_m, GROUP_M)
    pid_m = first_pid_m + ((pid % num_pid_in_group) % group_size_m)
    pid_n = (pid % num_pid_in_group) // group_size_m

    offs_am = (pid_m * BLOCK_M + tl.arange(0, BLOCK_M)) % M
    offs_bn = (pid_n * BLOCK_N + tl.arange(0, BLOCK_N)) % N
    offs_k = tl.arange(0, BLOCK_K)
    a_ptrs = a_ptr + offs_am[:, None] * stride_am + offs_k[None, :] * stride_ak
    b_ptrs = b_ptr + offs_k[:, None] * stride_bk + offs_bn[None, :] * stride_bn

    acc = tl.zeros((BLOCK_M, BLOCK_N), dtype=tl.float32)
    for kk in range(0, tl.cdiv(K, BLOCK_K)):
        a = tl.load(a_ptrs, mask=offs_k[None, :] < K - kk * BLOCK_K, other=0.0)
        b = tl.load(b_ptrs, mask=offs_k[:, None] < K - kk * BLOCK_K, other=0.0)
        acc = tl.dot(a, b, acc)
        a_ptrs += BLOCK_K * stride_ak
        b_ptrs += BLOCK_K * stride_bk

    c = acc.to(c_ptr.dtype.element_ty)
    offs_cm = pid_m * BLOCK_M + tl.arange(0, BLOCK_M)
    offs_cn = pid_n * BLOCK_N + tl.arange(0, BLOCK_N)
    c_ptrs = c_ptr + offs_cm[:, None] * stride_cm + offs_cn[None, :] * stride_cn
    mask = (offs_cm[:, None] < M) & (offs_cn[None, :] < N)
    tl.store(c_ptrs, c, mask=mask)

# config = {"BLOCK_K": 128, "BLOCK_M": 256, "BLOCK_N": 512, "GROUP_M": 8, "arch": "sm_100", "dtype": "fp8e4m3", "num_ctas": 1, "num_stages": 3, "num_warps": 16}
# arch = sm_100


// ===== COMPILED SASS (sm_100a) =====

	.target	sm_100a

	.elftype	@"ET_EXEC"


//--------------------- .note.nv.tkinfo           --------------------------
	.section	.note.nv.tkinfo,"",@"SHT_NOTE"
	.sectionflags	@"SHF_NOTE_NV_TKINFO"
	.tkinfo
        /*0018*/ 	.word	0x00000081
        /*0030*/ 	.string	""
        /*0030*/ 	.string	"ptxas-blackwell"
        /*0030*/ 	.string	"Cuda compilation tools, release 12.9, V12.9.86"
        /*0030*/ 	.string	"Build cuda_12.9.r12.9/compiler.36037853_0"
        /*0030*/ 	.string	"-v  -suppress-debug-info  -lineinfo  -arch sm_100a "



//--------------------- .note.nv.cuver            --------------------------
	.section	.note.nv.cuver,"",@"SHT_NOTE"
	.sectionflags	@"SHF_NOTE_NV_CUVER"
        /*0018*/ 	.short	0x0001
        /*001a*/ 	.short	0x0064
        /*001c*/ 	.short	0x0001
        /*001e*/ 	.short	0x0000
        /*0020*/ 	.short	0x0001
        /*0022*/ 	.short	0x0000


//--------------------- .nv.info                  --------------------------
	.section	.nv.info,"",@"SHT_CUDA_INFO"
	.align	4


	//----- nvinfo : EIATTR_REGCOUNT
	.align		4
        /*0000*/ 	.byte	0x04, 0x2f
        /*0002*/ 	.short	(.L_1 - .L_0)
	.align		4
.L_0:
        /*0004*/ 	.word	index@(matmul_kernel)
        /*0008*/ 	.word	0x00000020


	//----- nvinfo : EIATTR_FRAME_SIZE
	.align		4
.L_1:
        /*000c*/ 	.byte	0x04, 0x11
        /*000e*/ 	.short	(.L_3 - .L_2)
	.align		4
.L_2:
        /*0010*/ 	.word	index@(matmul_kernel)
        /*0014*/ 	.word	0x00003208


	//----- nvinfo : EIATTR_MIN_STACK_SIZE
	.align		4
.L_3:
        /*0018*/ 	.byte	0x04, 0x12
        /*001a*/ 	.short	(.L_5 - .L_4)
	.align		4
.L_4:
        /*001c*/ 	.word	index@(matmul_kernel)
        /*0020*/ 	.word	0x00003208
.L_5:


//--------------------- .nv.info.matmul_kernel    --------------------------
	.section	.nv.info.matmul_kernel,"",@"SHT_CUDA_INFO"
	.sectionflags	@""
	.align	4


	//----- nvinfo : EIATTR_CUDA_API_VERSION
	.align		4
        /*0000*/ 	.byte	0x04, 0x37
        /*0002*/ 	.short	(.L_7 - .L_6)
.L_6:
        /*0004*/ 	.word	0x00000081


	//----- nvinfo : EIATTR_KPARAM_INFO
	.align		4
.L_7:
        /*0008*/ 	.byte	0x04, 0x17
        /*000a*/ 	.short	(.L_9 - .L_8)
.L_8:
        /*000c*/ 	.word	0x00000000
        /*0010*/ 	.short	0x000d
        /*0012*/ 	.short	0x0048
        /*0014*/ 	.byte	0x00, 0xf4, 0x21, 0x00


	//----- nvinfo : EIATTR_KPARAM_INFO
	.align		4
.L_9:
        /*0018*/ 	.byte	0x04, 0x17
        /*001a*/ 	.short	(.L_11 - .L_10)
.L_10:
        /*001c*/ 	.word	0x00000000
        /*0020*/ 	.short	0x000c
        /*0022*/ 	.short	0x0040
        /*0024*/ 	.byte	0x00, 0xf4, 0x21, 0x00


	//----- nvinfo : EIATTR_KPARAM_INFO
	.align		4
.L_11:
        /*0028*/ 	.byte	0x04, 0x17
        /*002a*/ 	.short	(.L_13 - .L_12)
.L_12:
        /*002c*/ 	.word	0x00000000
        /*0030*/ 	.short	0x000b
        /*0032*/ 	.short	0x0038
        /*0034*/ 	.byte	0x00, 0xf0, 0x11, 0x00


	//----- nvinfo : EIATTR_KPARAM_INFO
	.align		4
.L_13:
        /*0038*/ 	.byte	0x04, 0x17
        /*003a*/ 	.short	(.L_15 - .L_14)
.L_14:
        /*003c*/ 	.word	0x00000000
        /*0040*/ 	.short	0x000a
        /*0042*/ 	.short	0x0034
        /*0044*/ 	.byte	0x00, 0xf0, 0x11, 0x00


	//----- nvinfo : EIATTR_KPARAM_INFO
	.align		4
.L_15:
        /*0048*/ 	.byte	0x04, 0x17
        /*004a*/ 	.short	(.L_17 - .L_16)
.L_16:
        /*004c*/ 	.word	0x00000000
        /*0050*/ 	.short	0x0009
        /*0052*/ 	.short	0x0030
        /*0054*/ 	.byte	0x00, 0xf0, 0x11, 0x00


	//----- nvinfo : EIATTR_KPARAM_INFO
	.align		4
.L_17:
        /*0058*/ 	.byte	0x04, 0x17
        /*005a*/ 	.short	(.L_19 - .L_18)
.L_18:
        /*005c*/ 	.word	0x00000000
        /*0060*/ 	.short	0x0008
        /*0062*/ 	.short	0x002c
        /*0064*/ 	.byte	0x00, 0xf0, 0x11, 0x00


	//----- nvinfo : EIATTR_KPARAM_INFO
	.align		4
.L_19:
        /*0068*/ 	.byte	0x04, 0x17
        /*006a*/ 	.short	(.L_21 - .L_20)
.L_20:
        /*006c*/ 	.word	0x00000000
        /*0070*/ 	.short	0x0007
        /*0072*/ 	.short	0x0028
        /*0074*/ 	.byte	0x00, 0xf0, 0x11, 0x00


	//----- nvinfo : EIATTR_KPARAM_INFO
	.align		4
.L_21:
        /*0078*/ 	.byte	0x04, 0x17
        /*007a*/ 	.short	(.L_23 - .L_22)
.L_22:
        /*007c*/ 	.word	0x00000000
        /*0080*/ 	.short	0x0006
        /*0082*/ 	.short	0x0024
        /*0084*/ 	.byte	0x00, 0xf0, 0x11, 0x00


	//----- nvinfo : EIATTR_KPARAM_INFO
	.align		4
.L_23:
        /*0088*/ 	.byte	0x04, 0x17
        /*008a*/ 	.short	(.L_25 - .L_24)
.L_24:
        /*008c*/ 	.word	0x00000000
        /*0090*/ 	.short	0x0005
        /*0092*/ 	.short	0x0020
        /*0094*/ 	.byte	0x00, 0xf0, 0x11, 0x00


	//----- nvinfo : EIATTR_KPARAM_INFO
	.align		4
.L_25:
        /*0098*/ 	.byte	0x04, 0x17
        /*009a*/ 	.short	(.L_27 - .L_26)
.L_26:
        /*009c*/ 	.word	0x00000000
        /*00a0*/ 	.short	0x0004
        /*00a2*/ 	.short	0x001c
        /*00a4*/ 	.byte	0x00, 0xf0, 0x11, 0x00


	//----- nvinfo : EIATTR_KPARAM_INFO
	.align		4
.L_27:
        /*00a8*/ 	.byte	0x04, 0x17
        /*00aa*/ 	.short	(.L_29 - .L_28)
.L_28:
        /*00ac*/ 	.word	0x00000000
        /*00b0*/ 	.short	0x0003
        /*00b2*/ 	.short	0x0018
        /*00b4*/ 	.byte	0x00, 0xf0, 0x11, 0x00


	//----- nvinfo : EIATTR_KPARAM_INFO
	.align		4
.L_29:
        /*00b8*/ 	.byte	0x04, 0x17
        /*00ba*/ 	.short	(.L_31 - .L_30)
.L_30:
        /*00bc*/ 	.word	0x00000000
        /*00c0*/ 	.short	0x0002
        /*00c2*/ 	.short	0x0010
        /*00c4*/ 	.byte	0x00, 0xf4, 0x21, 0x00


	//----- nvinfo : EIATTR_KPARAM_INFO
	.align		4
.L_31:
        /*00c8*/ 	.byte	0x04, 0x17
        /*00ca*/ 	.short	(.L_33 - .L_32)
.L_32:
        /*00cc*/ 	.word	0x00000000
        /*00d0*/ 	.short	0x0001
        /*00d2*/ 	.short	0x0008
        /*00d4*/ 	.byte	0x00, 0xf4, 0x21, 0x00


	//----- nvinfo : EIATTR_KPARAM_INFO
	.align		4
.L_33:
        /*00d8*/ 	.byte	0x04, 0x17
        /*00da*/ 	.short	(.L_35 - .L_34)
.L_34:
        /*00dc*/ 	.word	0x00000000
        /*00e0*/ 	.short	0x0000
        /*00e2*/ 	.short	0x0000
        /*00e4*/ 	.byte	0x00, 0xf4, 0x21, 0x00


	//----- nvinfo : EIATTR_SPARSE_MMA_MASK
	.align		4
.L_35:
        /*00e8*/ 	.byte	0x03, 0x50
        /*00ea*/ 	.short	0x0000


	//----- nvinfo : EIATTR_MAXREG_COUNT
	.align		4
        /*00ec*/ 	.byte	0x03, 0x1b
        /*00ee*/ 	.short	0x0080


	//----- nvinfo : EIATTR_NUM_BARRIERS
	.align		4
        /*00f0*/ 	.byte	0x02, 0x4c
        /*00f2*/ 	.byte	0x01
	.zero		1


	//----- nvinfo : EIATTR_ANNOTATIONS
	.align		4
        /*00f4*/ 	.byte	0x04, 0x55
        /*00f6*/ 	.short	(.L_37 - .L_36)


	//   ....[0]....
.L_36:
        /*00f8*/ 	.word	0x00000001
        /*00fc*/ 	.byte	0x50, 0x00, 0x00, 0x00, 0x01, 0x00, 0x00, 0x00, 0x70, 0x00, 0x00, 0x00, 0x01, 0x00, 0x00, 0x00
        /* <DEDUP_REMOVED lines=1506> */
        /*5f2c*/ 	.byte	0x10, 0xb5, 0x01, 0x00, 0x01, 0x00, 0x00, 0x00, 0x30, 0xb5, 0x01, 0x00


	//----- nvinfo : EIATTR_VRC_CTA_INIT_COUNT
	.align		4
.L_37:
        /*5f38*/ 	.byte	0x02, 0x4a
	.zero		1
	.zero		1


	//----- nvinfo : EIATTR_EXIT_INSTR_OFFSETS
	.align		4
        /*5f3c*/ 	.byte	0x04, 0x1c
        /*5f3e*/ 	.short	(.L_39 - .L_38)


	//   ....[0]....
.L_38:
        /*5f40*/ 	.word	0x00050710


	//   ....[1]....
        /*5f44*/ 	.word	0x00050730


	//----- nvinfo : EIATTR_REQNTID
	.align		4
.L_39:
        /*5f48*/ 	.byte	0x04, 0x10
        /*5f4a*/ 	.short	(.L_41 - .L_40)
.L_40:
        /*5f4c*/ 	.word	0x00000200
        /*5f50*/ 	.word	0x00000001
        /*5f54*/ 	.word	0x00000001


	//----- nvinfo : EIATTR_CBANK_PARAM_SIZE
	.align		4
.L_41:
        /*5f58*/ 	.byte	0x03, 0x19
        /*5f5a*/ 	.short	0x0050


	//----- nvinfo : EIATTR_PARAM_CBANK
	.align		4
        /*5f5c*/ 	.byte	0x04, 0x0a
        /*5f5e*/ 	.short	(.L_43 - .L_42)
	.align		4
.L_42:
        /*5f60*/ 	.word	index@(.nv.constant0.matmul_kernel)
        /*5f64*/ 	.short	0x0380
        /*5f66*/ 	.short	0x0050


	//----- nvinfo : EIATTR_SW_WAR
	.align		4
.L_43:
        /*5f68*/ 	.byte	0x04, 0x36
        /*5f6a*/ 	.short	(.L_45 - .L_44)
.L_44:
        /*5f6c*/ 	.word	0x00000008
.L_45:


//--------------------- .nv.compat                --------------------------
	.section	.nv.compat,"",@"SHT_CUDA_COMPAT_INFO"
	.align	4
        /*0000*/ 	.byte	0x02, 0x02, 0x02, 0x00, 0x02, 0x05, 0x05, 0x00, 0x02, 0x03, 0x00, 0x00, 0x02, 0x06, 0x01, 0x00


//--------------------- .nv.callgraph             --------------------------
	.section	.nv.callgraph,"",@"SHT_CUDA_CALLGRAPH"
	.align	4
	.sectionentsize	8
	.align		4
        /*0000*/ 	.word	0x00000000
	.align		4
        /*0004*/ 	.word	0xffffffff
	.align		4
        /*0008*/ 	.word	0x00000000
	.align		4
        /*000c*/ 	.word	0xfffffffe
	.align		4
        /*0010*/ 	.word	0x00000000
	.align		4
        /*0014*/ 	.word	0xfffffffd
	.align		4
        /*0018*/ 	.word	0x00000000
	.align		4
        /*001c*/ 	.word	0xfffffffc


//--------------------- .text.matmul_kernel       --------------------------
	.section	.text.matmul_kernel,"ax",@progbits
	.align	128
        .global         matmul_kernel
        .type           matmul_kernel,@function
        .size           matmul_kernel,(.L_x_3 - matmul_kernel)
        .other          matmul_kernel,@"STO_CUDA_ENTRY STV_DEFAULT"
matmul_kernel:
.text.matmul_kernel:
[----:B------:R-:W0:Y:S08]  /*0000*/  LDC R1, c[0x0][0x37c] ;  /* 0x0000df00ff017b82 */ /* 0x000e300000000800 */
[----:B------:R-:W1:Y:S01]  /*0010*/  LDC.64 R2, c[0x0][0x398] ;  /* 0x0000e600ff027b82 */ /* 0x000e620000000a00 */
[----:B------:R-:W2:Y:S01]  /*0020*/  S2R R29, SR_TID.X ;  /* 0x00000000001d7919 */ /* 0x000ea20000002100 */
[----:B0-----:R-:W-:Y:S01]  /*0030*/  VIADD R1, R1, 0xffffcdf8 ;  /* 0xffffcdf801017836 */ /* 0x001fe20000000000 */
[----:B------:R-:W0:Y:S04]  /*0040*/  LDCU UR4, c[0x0][0x3a0] ;  /* 0x00007400ff0477ac */ /* 0x000e280008000800 */
[----:B------:R3:W-:Y:S01]  /*0050*/  STL [R1+0x380], RZ ;  /* 0x000380ff01007387 */ /* 0x0007e20000100800 */
[----:B------:R-:W4:Y:S03]  /*0060*/  LDCU.64 UR8, c[0x0][0x358] ;  /* 0x00006b00ff0877ac */ /* 0x000f260008000a00 */
[----:B------:R3:W-:Y:S04]  /*0070*/  STL [R1+0x384], RZ ;  /* 0x000384ff01007387 */ /* 0x0007e80000100800 */
[----:B------:R3:W-:Y:S01]  /*0080*/  STL [R1+0x388], RZ ;  /* 0x000388ff01007387 */ /* 0x0007e20000100800 */
[----:B0-----:R-:W-:Y:S01]  /*0090*/  UIADD3 UR4, UPT, UPT, UR4, 0x7f, URZ ;  /* 0x0000007f04047890 */ /* 0x001fe2000fffe0ff */
[----:B-1----:R-:W-:-:S03]  /*00a0*/  VIADD R0, R3, 0x1ff ;  /* 0x000001ff03007836 */ /* 0x002fc60000000000 */
[----:B------:R-:W-:Y:S02]  /*00b0*/  UISETP.GE.AND UP0, UPT, UR4, 0x80, UPT ;  /* 0x000000800400788c */ /* 0x000fe4000bf06270 */
[----:B------:R-:W-:-:S04]  /*00c0*/  SHF.R.S32.HI R5, RZ, 0x1f, R0 ;  /* 0x0000001fff057819 */ /* 0x000fc80000011400 */
[----:B------:R-:W-:-:S04]  /*00d0*/  LEA.HI R5, R5, R0, RZ, 0x9 ;  /* 0x0000000005057211 */ /* 0x000fc800078f48ff */
[----:B------:R-:W-:Y:S02]  /*00e0*/  SHF.R.S32.HI R0, RZ, 0x9, R5 ;  /* 0x00000009ff007819 */ /* 0x000fe40000011405 */
[----:B------:R-:W0:Y:S03]  /*00f0*/  S2R R5, SR_CTAID.X ;  /* 0x0000000000057919 */ /* 0x000e260000002500 */
[----:B------:R-:W-:-:S05]  /*0100*/  IMAD.SHL.U32 R0, R0, 0x8, RZ ;  /* 0x0000000800007824 */ /* 0x000fca00078e00ff */
[-C--:B------:R-:W-:Y:S02]  /*0110*/  IABS R9, R0.reuse ;  /* 0x0000000000097213 */ /* 0x080fe40000000000 */
[----:B------:R-:W-:Y:S02]  /*0120*/  IABS R12, R0 ;  /* 0x00000000000c7213 */ /* 0x000fe40000000000 */
[----:B------:R-:W1:Y:S08]  /*0130*/  I2F.RP R4, R9 ;  /* 0x0000000900047306 */ /* 0x000e700000209400 */
[----:B-1----:R-:W1:Y:S01]  /*0140*/  MUFU.RCP R4, R4 ;  /* 0x0000000400047308 */ /* 0x002e620000001000 */
[----:B0-----:R-:W-:Y:S01]  /*0150*/  IABS R10, R5 ;  /* 0x00000005000a7213 */ /* 0x001fe20000000000 */
[----:B-1----:R-:W-:-:S02]  /*0160*/  VIADD R6, R4, 0xffffffe ;  /* 0x0ffffffe04067836 */ /* 0x002fc40000000000 */
[----:B------:R-:W-:-:S04]  /*0170*/  IMAD.MOV R4, RZ, RZ, -R12 ;  /* 0x000000ffff047224 */ /* 0x000fc800078e0a0c */
[----:B------:R0:W1:Y:S02]  /*0180*/  F2I.FTZ.U32.TRUNC.NTZ R7, R6 ;  /* 0x0000000600077305 */ /* 0x000064000021f000 */
[----:B0-----:R-:W-:Y:S02]  /*0190*/  IMAD.MOV.U32 R6, RZ, RZ, RZ ;  /* 0x000000ffff067224 */ /* 0x001fe400078e00ff */
[----:B-1----:R-:W-:-:S04]  /*01a0*/  IMAD.MOV R8, RZ, RZ, -R7 ;  /* 0x000000ffff087224 */ /* 0x002fc800078e0a07 */
[----:B------:R-:W-:Y:S02]  /*01b0*/  IMAD R11, R8, R9, RZ ;  /* 0x00000009080b7224 */ /* 0x000fe400078e02ff */
[----:B------:R-:W-:Y:S02]  /*01c0*/  IMAD.MOV.U32 R8, RZ, RZ, R10 ;  /* 0x000000ffff087224 */ /* 0x000fe400078e000a */
[----:B------:R-:W-:-:S06]  /*01d0*/  IMAD.HI.U32 R7, R7, R11, R6 ;  /* 0x0000000b07077227 */ /* 0x000fcc00078e0006 */
[----:B------:R-:W-:-:S04]  /*01e0*/  IMAD.HI.U32 R7, R7, R8, RZ ;  /* 0x0000000807077227 */ /* 0x000fc800078e00ff */
[----:B------:R-:W-:-:S05]  /*01f0*/  IMAD R4, R7, R4, R8 ;  /* 0x0000000407047224 */ /* 0x000fca00078e0208 */
[----:B------:R-:W-:-:S13]  /*0200*/  ISETP.GT.U32.AND P1, PT, R9, R4, PT ;  /* 0x000000040900720c */ /* 0x000fda0003f24070 */
[----:B------:R-:W-:Y:S02]  /*0210*/  @!P1 IMAD.IADD R4, R4, 0x1, -R9 ;  /* 0x0000000104049824 */ /* 0x000fe400078e0a09 */
[----:B------:R-:W-:Y:S01]  /*0220*/  @!P1 VIADD R7, R7, 0x1 ;  /* 0x0000000107079836 */ /* 0x000fe20000000000 */
[----:B------:R-:W-:Y:S02]  /*0230*/  ISETP.NE.AND P1, PT, R0, RZ, PT ;  /* 0x000000ff0000720c */ /* 0x000fe40003f25270 */
[----:B------:R-:W-:Y:S02]  /*0240*/  ISETP.GE.U32.AND P0, PT, R4, R9, PT ;  /* 0x000000090400720c */ /* 0x000fe40003f06070 */
[----:B------:R-:W-:-:S04]  /*0250*/  LOP3.LUT R4, R5, R0, RZ, 0x3c, !PT ;  /* 0x0000000005047212 */ /* 0x000fc800078e3cff */
[----:B------:R-:W-:Y:S01]  /*0260*/  ISETP.GE.AND P2, PT, R4, RZ, PT ;  /* 0x000000ff0400720c */ /* 0x000fe20003f46270 */
[----:B------:R-:W-:-:S06]  /*0270*/  VIADD R4, R2, 0xff ;  /* 0x000000ff02047836 */ /* 0x000fcc0000000000 */
[----:B------:R-:W-:-:S04]  /*0280*/  @P0 VIADD R7, R7, 0x1 ;  /* 0x0000000107070836 */ /* 0x000fc80000000000 */
[----:B------:R-:W-:Y:S01]  /*0290*/  IMAD.MOV.U32 R6, RZ, RZ, R7 ;  /* 0x000000ffff067224 */ /* 0x000fe200078e0007 */
[----:B------:R-:W-:-:S03]  /*02a0*/  SHF.R.S32.HI R7, RZ, 0x1f, R4 ;  /* 0x0000001fff077819 */ /* 0x000fc60000011404 */
[----:B------:R-:W-:Y:S01]  /*02b0*/  @!P2 IMAD.MOV R6, RZ, RZ, -R6 ;  /* 0x000000ffff06a224 */ /* 0x000fe200078e0a06 */
[----:B------:R-:W-:Y:S02]  /*02c0*/  @!P1 LOP3.LUT R6, RZ, R0, RZ, 0x33, !PT ;  /* 0x00000000ff069212 */ /* 0x000fe400078e33ff */
[----:B------:R-:W-:-:S03]  /*02d0*/  LEA.HI R7, R7, R4, RZ, 0x8 ;  /* 0x0000000407077211 */ /* 0x000fc600078f40ff */
[----:B------:R-:W-:Y:S02]  /*02e0*/  IMAD.SHL.U32 R4, R6, 0x8, RZ ;  /* 0x0000000806047824 */ /* 0x000fe400078e00ff */
[----:B------:R-:W-:-:S03]  /*02f0*/  IMAD.MOV R6, RZ, RZ, -R6 ;  /* 0x000000ffff067224 */ /* 0x000fc600078e0a06 */
[----:B------:R-:W-:Y:S01]  /*0300*/  LEA.HI.SX32 R7, R7, -R4, 0x18 ;  /* 0x8000000407077211 */ /* 0x000fe200078fc2ff */
[----:B------:R-:W-:Y:S02]  /*0310*/  IMAD R13, R0, R6, R5 ;  /* 0x00000006000d7224 */ /* 0x000fe400078e0205 */
[----:B------:R-:W-:Y:S01]  /*0320*/  IMAD.MOV.U32 R6, RZ, RZ, RZ ;  /* 0x000000ffff067224 */ /* 0x000fe200078e00ff */
[----:B------:R-:W-:-:S04]  /*0330*/  VIMNMX R8, PT, PT, R7, 0x8, PT ;  /* 0x0000000807087848 */ /* 0x000fc80003fe0100 */
[-C--:B------:R-:W-:Y:S02]  /*0340*/  IABS R10, R8.reuse ;  /* 0x00000008000a7213 */ /* 0x080fe40000000000 */
[----:B------:R-:W-:Y:S02]  /*0350*/  IABS R0, R8 ;  /* 0x0000000800007213 */ /* 0x000fe40000000000 */
[----:B------:R-:W0:Y:S08]  /*0360*/  I2F.RP R9, R10 ;  /* 0x0000000a00097306 */ /* 0x000e300000209400 */
[----:B0-----:R-:W0:Y:S02]  /*0370*/  MUFU.RCP R9, R9 ;  /* 0x0000000900097308 */ /* 0x001e240000001000 */
[----:B0-----:R-:W-:-:S06]  /*0380*/  VIADD R7, R9, 0xffffffe ;  /* 0x0ffffffe09077836 */ /* 0x001fcc0000000000 */
[----:B------:R-:W0:Y:S02]  /*0390*/  F2I.FTZ.U32.TRUNC.NTZ R7, R7 ;  /* 0x0000000700077305 */ /* 0x000e24000021f000 */
[----:B0-----:R-:W-:-:S04]  /*03a0*/  IMAD.MOV R11, RZ, RZ, -R7 ;  /* 0x000000ffff0b7224 */ /* 0x001fc800078e0a07 */
[----:B------:R-:W-:Y:S01]  /*03b0*/  IMAD.MOV.U32 R5, RZ, RZ, R11 ;  /* 0x000000ffff057224 */ /* 0x000fe200078e000b */
[----:B------:R-:W-:-:S03]  /*03c0*/  IABS R11, R13 ;  /* 0x0000000d000b7213 */ /* 0x000fc60000000000 */
[----:B------:R-:W-:-:S04]  /*03d0*/  IMAD R5, R5, R10, RZ ;  /* 0x0000000a05057224 */ /* 0x000fc800078e02ff */
[----:B------:R-:W-:-:S04]  /*03e0*/  IMAD.HI.U32 R6, R7, R5, R6 ;  /* 0x0000000507067227 */ /* 0x000fc800078e0006 */
[----:B------:R-:W-:Y:S02]  /*03f0*/  IMAD.MOV R5, RZ, RZ, -R0 ;  /* 0x000000ffff057224 */ /* 0x000fe400078e0a00 */
[----:B------:R-:W-:Y:S01]  /*0400*/  IMAD.HI.U32 R0, R6, R11, RZ ;  /* 0x0000000b06007227 */ /* 0x000fe200078e00ff */
[----:B--2---:R-:W-:-:S03]  /*0410*/  LOP3.LUT R6, R29, 0xff, RZ, 0xc0, !PT ;  /* 0x000000ff1d067812 */ /* 0x004fc600078ec0ff */
[----:B------:R-:W-:-:S05]  /*0420*/  IMAD R5, R0, R5, R11 ;  /* 0x0000000500057224 */ /* 0x000fca00078e020b */
[----:B------:R-:W-:-:S13]  /*0430*/  ISETP.GT.U32.AND P1, PT, R10, R5, PT ;  /* 0x000000050a00720c */ /* 0x000fda0003f24070 */
[----:B------:R-:W-:Y:S02]  /*0440*/  @!P1 IMAD.IADD R5, R5, 0x1, -R10 ;  /* 0x0000000105059824 */ /* 0x000fe400078e0a0a */
[----:B------:R-:W-:Y:S01]  /*0450*/  @!P1 VIADD R0, R0, 0x1 ;  /* 0x0000000100009836 */ /* 0x000fe20000000000 */
[----:B------:R-:W-:Y:S02]  /*0460*/  ISETP.NE.AND P1, PT, R8, RZ, PT ;  /* 0x000000ff0800720c */ /* 0x000fe40003f25270 */
[----:B------:R-:W-:Y:S02]  /*0470*/  ISETP.GE.U32.AND P0, PT, R5, R10, PT ;  /* 0x0000000a0500720c */ /* 0x000fe40003f06070 */
[----:B------:R-:W-:-:S04]  /*0480*/  LOP3.LUT R5, R13, R8, RZ, 0x3c, !PT ;  /* 0x000000080d057212 */ /* 0x000fc800078e3cff */
[----:B------:R-:W-:-:S07]  /*0490*/  ISETP.GE.AND P2, PT, R5, RZ, PT ;  /* 0x000000ff0500720c */ /* 0x000fce0003f46270 */
[----:B------:R-:W-:-:S06]  /*04a0*/  @P0 VIADD R0, R0, 0x1 ;  /* 0x0000000100000836 */ /* 0x000fcc0000000000 */
[----:B------:R-:W-:Y:S01]  /*04b0*/  @!P2 IMAD.MOV R0, RZ, RZ, -R0 ;  /* 0x000000ffff00a224 */ /* 0x000fe200078e0a00 */
[----:B------:R-:W-:-:S05]  /*04c0*/  @!P1 LOP3.LUT R0, RZ, R8, RZ, 0x33, !PT ;  /* 0x00000008ff009212 */ /* 0x000fca00078e33ff */
[----:B------:R-:W-:Y:S02]  /*04d0*/  IMAD.MOV R5, RZ, RZ, -R0 ;  /* 0x000000ffff057224 */ /* 0x000fe400078e0a00 */
[----:B------:R-:W-:Y:S02]  /*04e0*/  IMAD.SHL.U32 R12, R0, 0x200, RZ ;  /* 0x00000200000c7824 */ /* 0x000fe400078e00ff */
[----:B------:R-:W-:-:S04]  /*04f0*/  IMAD R5, R8, R5, R13 ;  /* 0x0000000508057224 */ /* 0x000fc800078e020d */
[----:B------:R-:W-:-:S04]  /*0500*/  IMAD.IADD R5, R4, 0x1, R5 ;  /* 0x0000000104057824 */ /* 0x000fc800078e0205 */
[----:B------:R-:W-:-:S05]  /*0510*/  IMAD R16, R5, 0x100, R6 ;  /* 0x0000010005107824 */ /* 0x000fca00078e0206 */
[----:B------:R3:W-:Y:S04]  /*0520*/  STL [R1+0x1368], R16 ;  /* 0x0013681001007387 */ /* 0x0007e80000100800 */
[----:B------:R3:W-:Y:S04]  /*0530*/  STL [R1+0x38c], RZ ;  /* 0x00038cff01007387 */ /* 0x0007e80000100800 */
        /* <DEDUP_REMOVED lines=252> */
[----:B------:R3:W-:Y:S01]  /*1500*/  STL [R1+0x3bc], RZ ;  /* 0x0003bcff01007387 */ /* 0x0007e20000100800 */
[----:B----4-:R-:W-:Y:S05]  /*1510*/  BRA.U !UP0, `(.L_x_0) ;  /* 0x000003c908987547 */ /* 0x010fea000b800000 */
[----:B------:R-:W-:Y:S01]  /*1520*/  IABS R0, R2 ;  /* 0x0000000200007213 */ /* 0x000fe20000000000 */
[----:B------:R-:W0:Y:S01]  /*1530*/  LDCU UR6, c[0x0][0x3a8] ;  /* 0x00007500ff0677ac */ /* 0x000e220008000800 */
[----:B------:R-:W-:Y:S02]  /*1540*/  IABS R4, R3 ;  /* 0x0000000300047213 */ /* 0x000fe40000000000 */
[----:B------:R-:W1:Y:S01]  /*1550*/  I2F.RP R5, R0 ;  /* 0x0000000000057306 */ /* 0x000e620000209400 */
[----:B------:R-:W-:Y:S01]  /*1560*/  SHF.R.U32.HI R21, RZ, 0x7, R29 ;  /* 0x00000007ff157819 */ /* 0x000fe2000001161d */
[----:B------:R-:W2:Y:S01]  /*1570*/  LDCU UR5, c[0x0][0x3ac] ;  /* 0x00007580ff0577ac */ /* 0x000ea20008000800 */
[----:B------:R-:W-:Y:S02]  /*1580*/  ISETP.GE.AND P2, PT, R16, RZ, PT ;  /* 0x000000ff1000720c */ /* 0x000fe40003f46270 */
[----:B------:R-:W-:Y:S01]  /*1590*/  SGXT.U32 R21, R21, 0x2 ;  /* 0x000000021515781a */ /* 0x000fe20000000000 */
[----:B------:R-:W4:Y:S01]  /*15a0*/  LDCU.128 UR12, c[0x0][0x380] ;  /* 0x00007000ff0c77ac */ /* 0x000f220008000c00 */
[----:B------:R-:W-:Y:S01]  /*15b0*/  ISETP.NE.AND P3, PT, R2, RZ, PT ;  /* 0x000000ff0200720c */ /* 0x000fe20003f65270 */
[----:B------:R-:W5:Y:S01]  /*15c0*/  I2F.RP R10, R4 ;  /* 0x00000004000a7306 */ /* 0x000f620000209400 */
[----:B------:R-:W-:Y:S01]  /*15d0*/  LOP3.LUT R21, R12, R21, RZ, 0xfc, !PT ;  /* 0x000000150c157212 */ /* 0x000fe200078efcff */
[----:B------:R-:W3:Y:S03]  /*15e0*/  LDCU UR4, c[0x0][0x3a4] ;  /* 0x00007480ff0477ac */ /* 0x000ee60008000800 */
[----:B------:R-:W-:Y:S01]  /*15f0*/  IABS R19, R21 ;  /* 0x0000001500137213 */ /* 0x000fe20000000000 */
[----:B------:R-:W0:Y:S01]  /*1600*/  LDCU UR7, c[0x0][0x3ac] ;  /* 0x00007580ff0777ac */ /* 0x000e220008000800 */
[C---:B------:R-:W-:Y:S01]  /*1610*/  LOP3.LUT R14, R21.reuse, 0x1f0, RZ, 0xfc, !PT ;  /* 0x000001f0150e7812 */ /* 0x040fe200078efcff */
[----:B-1----:R-:W1:Y:S01]  /*1620*/  MUFU.RCP R5, R5 ;  /* 0x0000000500057308 */ /* 0x002e620000001000 */
[----:B---3--:R-:W-:Y:S01]  /*1630*/  LOP3.LUT R12, R21, 0x1ec, RZ, 0xfc, !PT ;  /* 0x000001ec150c7812 */ /* 0x008fe200078efcff */
[----:B------:R-:W3:Y:S01]  /*1640*/  LDCU UR10, c[0x0][0x3a0] ;  /* 0x00007400ff0a77ac */ /* 0x000ee20008000800 */
[----:B------:R-:W-:Y:S01]  /*1650*/  IABS R13, R14 ;  /* 0x0000000e000d7213 */ /* 0x000fe20000000000 */
[----:B------:R-:W0:Y:S04]  /*1660*/  LDCU UR11, c[0x0][0x3a8] ;  /* 0x00007500ff0b77ac */ /* 0x000e280008000800 */
[----:B-----5:R-:W5:Y:S01]  /*1670*/  MUFU.RCP R10, R10 ;  /* 0x0000000a000a7308 */ /* 0x020f620000001000 */
[----:B-1----:R-:W-:Y:S01]  /*1680*/  VIADD R8, R5, 0xffffffe ;  /* 0x0ffffffe05087836 */ /* 0x002fe20000000000 */
[----:B------:R-:W-:-:S02]  /*1690*/  IABS R5, R16 ;  /* 0x0000001000057213 */ /* 0x000fc40000000000 */
[----:B------:R-:W-:-:S04]  /*16a0*/  IABS R16, R12 ;  /* 0x0000000c00107213 */ /* 0x000fc80000000000 */
[----:B------:R1:W0:Y:S01]  /*16b0*/  F2I.FTZ.U32.TRUNC.NTZ R9, R8 ;  /* 0x0000000800097305 */ /* 0x000222000021f000 */
[----:B-----5:R-:W-:Y:S01]  /*16c0*/  VIADD R6, R10, 0xffffffe ;  /* 0x0ffffffe0a067836 */ /* 0x020fe20000000000 */
[----:B------:R-:W-:-:S06]  /*16d0*/  LOP3.LUT R10, R21, 0x1f4, RZ, 0xfc, !PT ;  /* 0x000001f4150a7812 */ /* 0x000fcc00078efcff */
[----:B------:R5:W2:Y:S01]  /*16e0*/  F2I.FTZ.U32.TRUNC.NTZ R7, R6 ;  /* 0x0000000600077305 */ /* 0x000aa2000021f000 */
[----:B-1----:R-:W-:Y:S02]  /*16f0*/  IMAD.MOV.U32 R8, RZ, RZ, RZ ;  /* 0x000000ffff087224 */ /* 0x002fe400078e00ff */
[----:B0-----:R-:W-:Y:S02]  /*1700*/  IMAD.MOV R11, RZ, RZ, -R9 ;  /* 0x000000ffff0b7224 */ /* 0x001fe400078e0a09 */
[----:B-----5:R-:W-:Y:S02]  /*1710*/  IMAD.MOV.U32 R6, RZ, RZ, RZ ;  /* 0x000000ffff067224 */ /* 0x020fe400078e00ff */
[----:B------:R-:W-:-:S04]  /*1720*/  IMAD R11, R11, R0, RZ ;  /* 0x000000000b0b7224 */ /* 0x000fc800078e02ff */
[----:B------:R-:W-:Y:S01]  /*1730*/  IMAD.HI.U32 R9, R9, R11, R8 ;  /* 0x0000000b09097227 */ /* 0x000fe200078e0008 */
[----:B------:R-:W-:-:S03]  /*1740*/  LOP3.LUT R11, R21, 0x1f8, RZ, 0xfc, !PT ;  /* 0x000001f8150b7812 */ /* 0x000fc600078efcff */
[----:B--2---:R-:W-:Y:S02]  /*1750*/  IMAD.MOV R23, RZ, RZ, -R7 ;  /* 0x000000ffff177224 */ /* 0x004fe400078e0a07 */
[----:B------:R-:W-:-:S04]  /*1760*/  IMAD.HI.U32 R9, R9, R5, RZ ;  /* 0x0000000509097227 */ /* 0x000fc800078e00ff */
[----:B------:R-:W-:Y:S02]  /*1770*/  IMAD.MOV R9, RZ, RZ, -R9 ;  /* 0x000000ffff097224 */ /* 0x000fe400078e0a09 */
[----:B------:R-:W-:Y:S02]  /*1780*/  IMAD R23, R23, R4, RZ ;  /* 0x0000000417177224 */ /* 0x000fe400078e02ff */
[C---:B------:R-:W-:Y:S01]  /*1790*/  IMAD R9, R0.reuse, R9, R5 ;  /* 0x0000000900097224 */ /* 0x040fe200078e0205 */
[----:B------:R-:W-:Y:S01]  /*17a0*/  LOP3.LUT R5, R21, 0x1fc, RZ, 0xfc, !PT ;  /* 0x000001fc15057812 */ /* 0x000fe200078efcff */
[----:B------:R-:W-:Y:S01]  /*17b0*/  IMAD.HI.U32 R23, R7, R23, R6 ;  /* 0x0000001707177227 */ /* 0x000fe200078e0006 */
[----:B------:R-:W-:Y:S02]  /*17c0*/  IABS R7, R11 ;  /* 0x0000000b00077213 */ /* 0x000fe40000000000 */
[----:B------:R-:W-:Y:S02]  /*17d0*/  ISETP.GT.U32.AND P0, PT, R0, R9, PT ;  /* 0x000000090000720c */ /* 0x000fe40003f04070 */
[----:B------:R-:W-:Y:S01]  /*17e0*/  IABS R15, R5 ;  /* 0x00000005000f7213 */ /* 0x000fe20000000000 */
[----:B------:R-:W-:Y:S01]  /*17f0*/  IMAD.HI.U32 R6, R23, R19, RZ ;  /* 0x0000001317067227 */ /* 0x000fe200078e00ff */
[----:B------:R-:W-:-:S03]  /*1800*/  ISETP.GE.AND P1, PT, R5, RZ, PT ;  /* 0x000000ff0500720c */ /* 0x000fc60003f26270 */
[----:B------:R-:W-:Y:S02]  /*1810*/  IMAD.MOV R8, RZ, RZ, -R6 ;  /* 0x000000ffff087224 */ /* 0x000fe400078e0a06 */
[----:B------:R-:W-:-:S04]  /*1820*/  IMAD.HI.U32 R5, R23, R15, RZ ;  /* 0x0000000f17057227 */ /* 0x000fc800078e00ff */
[----:B------:R-:W-:Y:S02]  /*1830*/  @!P0 IMAD.IADD R9, R9, 0x1, -R0 ;  /* 0x0000000109098824 */ /* 0x000fe400078e0a00 */
[----:B------:R-:W-:Y:S01]  /*1840*/  IMAD R19, R4, R8, R19 ;  /* 0x0000000804137224 */ /* 0x000fe200078e0213 */
[----:B------:R-:W-:Y:S01]  /*1850*/  IABS R8, R10 ;  /* 0x0000000a00087213 */ /* 0x000fe20000000000 */
[----:B------:R-:W-:Y:S01]  /*1860*/  IMAD.HI.U32 R6, R23, R7, RZ ;  /* 0x0000000717067227 */ /* 0x000fe200078e00ff */
[----:B------:R-:W-:Y:S02]  /*1870*/  ISETP.GT.U32.AND P0, PT, R0, R9, PT ;  /* 0x000000090000720c */ /* 0x000fe40003f04070 */
[----:B------:R-:W-:Y:S01]  /*1880*/  ISETP.GT.U32.AND P4, PT, R4, R19, PT ;  /* 0x000000130400720c */ /* 0x000fe20003f84070 */
[----:B------:R-:W-:Y:S02]  /*1890*/  IMAD.MOV R5, RZ, RZ, -R5 ;  /* 0x000000ffff057224 */ /* 0x000fe400078e0a05 */
[----:B------:R-:W-:-:S02]  /*18a0*/  IMAD.MOV R6, RZ, RZ, -R6 ;  /* 0x000000ffff067224 */ /* 0x000fc400078e0a06 */
[C---:B------:R-:W-:Y:S02]  /*18b0*/  IMAD R15, R4.reuse, R5, R15 ;  /* 0x00000005040f7224 */ /* 0x040fe400078e020f */
[----:B------:R-:W-:Y:S02]  /*18c0*/  IMAD R5, R4, R6, R7 ;  /* 0x0000000604057224 */ /* 0x000fe400078e0207 */
[----:B------:R-:W-:-:S04]  /*18d0*/  IMAD.HI.U32 R6, R23, R8, RZ ;  /* 0x0000000817067227 */ /* 0x000fc800078e00ff */
[----:B------:R-:W-:Y:S02]  /*18e0*/  IMAD.MOV R7, RZ, RZ, -R6 ;  /* 0x000000ffff077224 */ /* 0x000fe400078e0a06 */
[----:B------:R-:W-:Y:S01]  /*18f0*/  @!P0 IMAD.IADD R9, R9, 0x1, -R0 ;  /* 0x0000000109098824 */ /* 0x000fe200078e0a00 */
[C---:B------:R-:W-:Y:S01]  /*1900*/  ISETP.GT.U32.AND P0, PT, R4.reuse, R15, PT ;  /* 0x0000000f0400720c */ /* 0x040fe20003f04070 */
[----:B------:R-:W-:Y:S01]  /*1910*/  @!P4 IMAD.IADD R19, R19, 0x1, -R4 ;  /* 0x000000011313c824 */ /* 0x000fe200078e0a04 */
[C---:B------:R-:W-:Y:S01]  /*1920*/  ISETP.GT.U32.AND P4, PT, R4.reuse, R5, PT ;  /* 0x000000050400720c */ /* 0x040fe20003f84070 */
[C---:B------:R-:W-:Y:S02]  /*1930*/  IMAD R8, R4.reuse, R7, R8 ;  /* 0x0000000704087224 */ /* 0x040fe400078e0208 */
[----:B------:R-:W-:Y:S01]  /*1940*/  IMAD.MOV.U32 R0, RZ, RZ, R9 ;  /* 0x000000ffff007224 */ /* 0x000fe200078e0009 */
[C---:B------:R-:W-:Y:S01]  /*1950*/  ISETP.GT.U32.AND P5, PT, R4.reuse, R19, PT ;  /* 0x000000130400720c */ /* 0x040fe20003fa4070 */
[----:B------:R-:W-:Y:S01]  /*1960*/  IMAD.MOV.U32 R9, RZ, RZ, R16 ;  /* 0x000000ffff097224 */ /* 0x000fe200078e0010 */
[----:B------:R-:W-:Y:S01]  /*1970*/  ISETP.GT.U32.AND P6, PT, R4, R8, PT ;  /* 0x000000080400720c */ /* 0x000fe20003fc4070 */
[----:B------:R-:W-:Y:S01]  /*1980*/  @!P2 IMAD.MOV R0, RZ, RZ, -R0 ;  /* 0x000000ffff00a224 */ /* 0x000fe200078e0a00 */
[----:B------:R-:W-:Y:S01]  /*1990*/  @!P3 LOP3.LUT R0, RZ, R2, RZ, 0x33, !PT ;  /* 0x00000002ff00b212 */ /* 0x000fe200078e33ff */
[----:B------:R-:W-:Y:S01]  /*19a0*/  IMAD.HI.U32 R2, R23, R13, RZ ;  /* 0x0000000d17027227 */ /* 0x000fe200078e00ff */
[----:B------:R-:W-:-:S02]  /*19b0*/  ISETP.GE.AND P2, PT, R11, RZ, PT ;  /* 0x000000ff0b00720c */ /* 0x000fc40003f46270 */
[----:B------:R-:W-:Y:S01]  /*19c0*/  ISETP.GE.AND P3, PT, R10, RZ, PT ;  /* 0x000000ff0a00720c */ /* 0x000fe20003f66270 */
[--C-:B------:R-:W-:Y:S01]  /*19d0*/  @!P0 IMAD.IADD R15, R15, 0x1, -R4.reuse ;  /* 0x000000010f0f8824 */ /* 0x100fe200078e0a04 */
[----:B------:R-:W-:Y:S01]  /*19e0*/  ISETP.GE.AND P0, PT, R14, RZ, PT ;  /* 0x000000ff0e00720c */ /* 0x000fe20003f06270 */
[----:B------:R-:W-:Y:S01]  /*19f0*/  IMAD.HI.U32 R6, R23, R9, RZ ;  /* 0x0000000917067227 */ /* 0x000fe200078e00ff */
[C---:B------:R-:W-:Y:S01]  /*1a00*/  LOP3.LUT R10, R21.reuse, 0x1e8, RZ, 0xfc, !PT ;  /* 0x000001e8150a7812 */ /* 0x040fe200078efcff */
[----:B------:R0:W-:Y:S01]  /*1a10*/  STL [R1+0x13e0], R0 ;  /* 0x0013e00001007387 */ /* 0x0001e20000100800 */
[----:B------:R-:W-:Y:S01]  /*1a20*/  LOP3.LUT R14, R21, 0x1e4, RZ, 0xfc, !PT ;  /* 0x000001e4150e7812 */ /* 0x000fe200078efcff */
[--C-:B------:R-:W-:Y:S01]  /*1a30*/  @!P5 IMAD.IADD R19, R19, 0x1, -R4.reuse ;  /* 0x000000011313d824 */ /* 0x100fe200078e0a04 */
[----:B------:R-:W-:Y:S01]  /*1a40*/  ISETP.GT.U32.AND P5, PT, R4, R15, PT ;  /* 0x0000000f0400720c */ /* 0x000fe20003fa4070 */
[----:B------:R-:W-:Y:S01]  /*1a50*/  @!P6 IMAD.IADD R8, R8, 0x1, -R4 ;  /* 0x000000010808e824 */ /* 0x000fe200078e0a04 */
[----:B------:R-:W-:Y:S01]  /*1a60*/  LOP3.LUT R16, R21, 0x1e0, RZ, 0xfc, !PT ;  /* 0x000001e015107812 */ /* 0x000fe200078efcff */
[----:B------:R-:W-:Y:S01]  /*1a70*/  IMAD.MOV R2, RZ, RZ, -R2 ;  /* 0x000000ffff027224 */ /* 0x000fe200078e0a02 */
[----:B------:R-:W-:Y:S01]  /*1a80*/  IABS R7, R10 ;  /* 0x0000000a00077213 */ /* 0x000fe20000000000 */
[----:B------:R-:W-:Y:S01]  /*1a90*/  IMAD.MOV R6, RZ, RZ, -R6 ;  /* 0x000000ffff067224 */ /* 0x000fe200078e0a06 */
[C---:B------:R-:W-:Y:S01]  /*1aa0*/  ISETP.GT.U32.AND P6, PT, R4.reuse, R8, PT ;  /* 0x000000080400720c */ /* 0x040fe20003fc4070 */
[C---:B------:R-:W-:Y:S01]  /*1ab0*/  IMAD R11, R4.reuse, R2, R13 ;  /* 0x00000002040b7224 */ /* 0x040fe200078e020d */
[----:B------:R-:W-:Y:S01]  /*1ac0*/  IABS R17, R14 ;  /* 0x0000000e00117213 */ /* 0x000fe20000000000 */
[----:B------:R-:W-:Y:S01]  /*1ad0*/  @!P4 IMAD.IADD R5, R5, 0x1, -R4 ;  /* 0x000000010505c824 */ /* 0x000fe200078e0a04 */
[----:B------:R-:W-:Y:S01]  /*1ae0*/  IABS R13, R16 ;  /* 0x00000010000d7213 */ /* 0x000fe20000000000 */
[----:B------:R-:W-:-:S02]  /*1af0*/  IMAD R9, R4, R6, R9 ;  /* 0x0000000604097224 */ /* 0x000fc400078e0209 */
[----:B------:R-:W-:Y:S01]  /*1b00*/  @!P5 IMAD.IADD R15, R15, 0x1, -R4 ;  /* 0x000000010f0fd824 */ /* 0x000fe200078e0a04 */
[C---:B------:R-:W-:Y:S01]  /*1b10*/  ISETP.GT.U32.AND P5, PT, R4.reuse, R11, PT ;  /* 0x0000000b0400720c */ /* 0x040fe20003fa4070 */
[----:B------:R-:W-:Y:S01]  /*1b20*/  IMAD.HI.U32 R2, R23, R7, RZ ;  /* 0x0000000717027227 */ /* 0x000fe200078e00ff */
[----:B------:R-:W-:-:S03]  /*1b30*/  ISETP.GT.U32.AND P4, PT, R4, R5, PT ;  /* 0x000000050400720c */ /* 0x000fc60003f84070 */
[----:B------:R-:W-:Y:S01]  /*1b40*/  @!P6 IMAD.IADD R8, R8, 0x1, -R4 ;  /* 0x000000010808e824 */ /* 0x000fe200078e0a04 */
[----:B------:R-:W-:Y:S01]  /*1b50*/  ISETP.GT.U32.AND P6, PT, R4, R9, PT ;  /* 0x000000090400720c */ /* 0x000fe20003fc4070 */
[----:B------:R-:W-:-:S04]  /*1b60*/  IMAD.HI.U32 R6, R23, R17, RZ ;  /* 0x0000001117067227 */ /* 0x000fc800078e00ff */
[----:B------:R-:W-:-:S04]  /*1b70*/  IMAD.HI.U32 R18, R23, R13, RZ ;  /* 0x0000000d17127227 */ /* 0x000fc800078e00ff */
[--C-:B------:R-:W-:Y:S01]  /*1b80*/  @!P5 IMAD.IADD R11, R11, 0x1, -R4.reuse ;  /* 0x000000010b0bd824 */ /* 0x100fe200078e0a04 */
[----:B------:R-:W-:Y:S01]  /*1b90*/  ISETP.GE.AND P5, PT, R12, RZ, PT ;  /* 0x000000ff0c00720c */ /* 0x000fe20003fa6270 */
[--C-:B------:R-:W-:Y:S01]  /*1ba0*/  @!P4 IMAD.IADD R5, R5, 0x1, -R4.reuse ;  /* 0x000000010505c824 */ /* 0x100fe200078e0a04 */
[----:B------:R-:W-:Y:S01]  /*1bb0*/  ISETP.GE.AND P4, PT, R21, RZ, PT ;  /* 0x000000ff1500720c */ /* 0x000fe20003f86270 */
[----:B------:R-:W-:Y:S01]  /*1bc0*/  @!P6 IMAD.IADD R9, R9, 0x1, -R4 ;  /* 0x000000010909e824 */ /* 0x000fe200078e0a04 */
[----:B------:R-:W-:Y:S01]  /*1bd0*/  ISETP.GT.U32.AND P6, PT, R4, R11, PT ;  /* 0x0000000b0400720c */ /* 0x000fe20003fc4070 */
[----:B------:R-:W-:Y:S01]  /*1be0*/  IMAD.MOV R2, RZ, RZ, -R2 ;  /* 0x000000ffff027224 */ /* 0x000fe200078e0a02 */
[----:B------:R-:W-:Y:S01]  /*1bf0*/  LOP3.LUT R12, R21, 0x1d8, RZ, 0xfc, !PT ;  /* 0x000001d8150c7812 */ /* 0x000fe200078efcff */
[----:B------:R-:W-:Y:S02]  /*1c00*/  IMAD.MOV R6, RZ, RZ, -R6 ;  /* 0x000000ffff067224 */ /* 0x000fe400078e0a06 */
[----:B------:R-:W-:-:S02]  /*1c10*/  IMAD.MOV R18, RZ, RZ, -R18 ;  /* 0x000000ffff127224 */ /* 0x000fc400078e0a12 */
[C---:B------:R-:W-:Y:S02]  /*1c20*/  IMAD R7, R4.reuse, R2, R7 ;  /* 0x0000000204077224 */ /* 0x040fe400078e0207 */
[C---:B------:R-:W-:Y:S01]  /*1c30*/  IMAD R17, R4.reuse, R6, R17 ;  /* 0x0000000604117224 */ /* 0x040fe200078e0211 */
[----:B------:R-:W-:Y:S01]  /*1c40*/  LOP3.LUT R6, R21, 0x1dc, RZ, 0xfc, !PT ;  /* 0x000001dc15067812 */ /* 0x000fe200078efcff */
[----:B------:R-:W-:Y:S01]  /*1c50*/  IMAD.MOV.U32 R2, RZ, RZ, R19 ;  /* 0x000000ffff027224 */ /* 0x000fe200078e0013 */
[----:B------:R-:W-:Y:S01]  /*1c60*/  IABS R19, R12 ;  /* 0x0000000c00137213 */ /* 0x000fe20000000000 */
[----:B------:R-:W-:Y:S02]  /*1c70*/  IMAD.MOV.U32 R20, RZ, RZ, R15 ;  /* 0x000000ffff147224 */ /* 0x000fe400078e000f */
[C---:B------:R-:W-:Y:S01]  /*1c80*/  IMAD R13, R4.reuse, R18, R13 ;  /* 0x00000012040d7224 */ /* 0x040fe200078e020d */
[----:B------:R-:W-:Y:S01]  /*1c90*/  IABS R18, R6 ;  /* 0x0000000600127213 */ /* 0x000fe20000000000 */
[----:B------:R-:W-:Y:S01]  /*1ca0*/  @!P4 IMAD.MOV R2, RZ, RZ, -R2 ;  /* 0x000000ffff02c224 */ /* 0x000fe200078e0a02 */
[C---:B------:R-:W-:Y:S01]  /*1cb0*/  ISETP.GT.U32.AND P4, PT, R4.reuse, R7, PT ;  /* 0x000000070400720c */ /* 0x040fe20003f84070 */
[----:B------:R-:W-:Y:S01]  /*1cc0*/  @!P1 IMAD.MOV R20, RZ, RZ, -R20 ;  /* 0x000000ffff149224 */ /* 0x000fe200078e0a14 */
[C---:B------:R-:W-:Y:S01]  /*1cd0*/  ISETP.GT.U32.AND P1, PT, R4.reuse, R9, PT ;  /* 0x000000090400720c */ /* 0x040fe20003f24070 */
[----:B------:R-:W-:Y:S01]  /*1ce0*/  @!P6 IMAD.IADD R11, R11, 0x1, -R4 ;  /* 0x000000010b0be824 */ /* 0x000fe200078e0a04 */
[C---:B------:R-:W-:Y:S01]  /*1cf0*/  ISETP.GT.U32.AND P6, PT, R4.reuse, R13, PT ;  /* 0x0000000d0400720c */ /* 0x040fe20003fc4070 */
[----:B------:R-:W-:Y:S01]  /*1d00*/  @!P2 IMAD.MOV R5, RZ, RZ, -R5 ;  /* 0x000000ffff05a224 */ /* 0x000fe200078e0a05 */
[----:B------:R-:W-:Y:S01]  /*1d10*/  ISETP.GT.U32.AND P2, PT, R4, R17, PT ;  /* 0x000000110400720c */ /* 0x000fe20003f44070 */
[----:B------:R-:W-:Y:S01]  /*1d20*/  IMAD.MOV.U32 R15, RZ, RZ, R18 ;  /* 0x000000ffff0f7224 */ /* 0x000fe200078e0012 */
[----:B------:R1:W-:Y:S01]  /*1d30*/  STL [R1], R20 ;  /* 0x0000001401007387 */ /* 0x0003e20000100800 */
[----:B0-----:R-:W-:-:S02]  /*1d40*/  IMAD.MOV.U32 R0, RZ, RZ, R11 ;  /* 0x000000ffff007224 */ /* 0x001fc400078e000b */
[----:B------:R-:W-:-:S04]  /*1d50*/  IMAD.HI.U32 R18, R23, R15, RZ ;  /* 0x0000000f17127227 */ /* 0x000fc800078e00ff */
[----:B------:R-:W-:Y:S02]  /*1d60*/  @!P0 IMAD.MOV R0, RZ, RZ, -R0 ;  /* 0x000000ffff008224 */ /* 0x000fe400078e0a00 */
[----:B------:R-:W-:Y:S01]  /*1d70*/  IMAD.MOV R18, RZ, RZ, -R18 ;  /* 0x000000ffff127224 */ /* 0x000fe200078e0a12 */
[----:B-1----:R-:W-:Y:S01]  /*1d80*/  LOP3.LUT R20, R21, 0x1bc, RZ, 0xfc, !PT ;  /* 0x000001bc15147812 */ /* 0x002fe200078efcff */
[--C-:B------:R-:W-:Y:S01]  /*1d90*/  @!P1 IMAD.IADD R9, R9, 0x1, -R4.reuse ;  /* 0x0000000109099824 */ /* 0x100fe200078e0a04 */
[----:B------:R0:W-:Y:S01]  /*1da0*/  STL [R1+0x40], R0 ;  /* 0x0000400001007387 */ /* 0x0001e20000100800 */
[--C-:B------:R-:W-:Y:S01]  /*1db0*/  @!P4 IMAD.IADD R7, R7, 0x1, -R4.reuse ;  /* 0x000000010707c824 */ /* 0x100fe200078e0a04 */
[----:B------:R-:W-:Y:S01]  /*1dc0*/  ISETP.GE.AND P1, PT, R14, RZ, PT ;  /* 0x000000ff0e00720c */ /* 0x000fe20003f26270 */
[----:B------:R-:W-:Y:S01]  /*1dd0*/  @!P6 IMAD.IADD R13, R13, 0x1, -R4 ;  /* 0x000000010d0de824 */ /* 0x000fe200078e0a04 */
[----:B------:R-:W-:Y:S01]  /*1de0*/  ISETP.GE.AND P4, PT, R16, RZ, PT ;  /* 0x000000ff1000720c */ /* 0x000fe20003f86270 */
[----:B------:R-:W-:-:S02]  /*1df0*/  IMAD R15, R4, R18, R15 ;  /* 0x00000012040f7224 */ /* 0x000fc400078e020f */
[----:B------:R-:W-:Y:S01]  /*1e00*/  @!P2 IMAD.IADD R17, R17, 0x1, -R4 ;  /* 0x000000011111a824 */ /* 0x000fe200078e0a04 */
[----:B------:R-:W-:Y:S01]  /*1e10*/  ISETP.GT.U32.AND P2, PT, R4, R7, PT ;  /* 0x000000070400720c */ /* 0x000fe20003f44070 */
[----:B------:R-:W-:Y:S01]  /*1e20*/  @!P3 IMAD.MOV R8, RZ, RZ, -R8 ;  /* 0x000000ffff08b224 */ /* 0x000fe200078e0a08 */
[----:B------:R-:W-:Y:S01]  /*1e30*/  ISETP.GE.AND P3, PT, R10, RZ, PT ;  /* 0x000000ff0a00720c */ /* 0x000fe20003f66270 */
[----:B0-----:R-:W-:Y:S01]  /*1e40*/  IMAD.MOV.U32 R0, RZ, RZ, R9 ;  /* 0x000000ffff007224 */ /* 0x001fe200078e0009 */
[C---:B------:R-:W-:Y:S01]  /*1e50*/  ISETP.GT.U32.AND P0, PT, R4.reuse, R13, PT ;  /* 0x0000000d0400720c */ /* 0x040fe20003f04070 */
[----:B------:R-:W-:Y:S01]  /*1e60*/  IMAD.MOV.U32 R10, RZ, RZ, R19 ;  /* 0x000000ffff0a7224 */ /* 0x000fe200078e0013 */
[C---:B------:R-:W-:Y:S01]  /*1e70*/  ISETP.GT.U32.AND P6, PT, R4.reuse, R17, PT ;  /* 0x000000110400720c */ /* 0x040fe20003fc4070 */
[----:B------:R-:W-:Y:S01]  /*1e80*/  @!P5 IMAD.MOV R0, RZ, RZ, -R0 ;  /* 0x000000ffff00d224 */ /* 0x000fe200078e0a00 */
[----:B------:R-:W-:Y:S01]  /*1e90*/  ISETP.GT.U32.AND P5, PT, R4, R15, PT ;  /* 0x0000000f0400720c */ /* 0x000fe20003fa4070 */
[----:B------:R-:W-:-:S03]  /*1ea0*/  IMAD.HI.U32 R14, R23, R10, RZ ;  /* 0x0000000a170e7227 */ /* 0x000fc600078e00ff */
[----:B------:R0:W-:Y:S01]  /*1eb0*/  STL [R1+0x50], R0 ;  /* 0x0000500001007387 */ /* 0x0001e20000100800 */
[----:B------:R-:W-:Y:S01]  /*1ec0*/  IMAD.MOV R11, RZ, RZ, -R14 ;  /* 0x000000ffff0b7224 */ /* 0x000fe200078e0a0e */
[----:B------:R-:W-:Y:S01]  /*1ed0*/  LOP3.LUT R14, R21, 0x1d4, RZ, 0xfc, !PT ;  /* 0x000001d4150e7812 */ /* 0x000fe200078efcff */
[----:B------:R-:W-:Y:S01]  /*1ee0*/  @!P2 IMAD.IADD R7, R7, 0x1, -R4 ;  /* 0x000000010707a824 */ /* 0x000fe200078e0a04 */
[----:B------:R-:W-:Y:S01]  /*1ef0*/  ISETP.GE.AND P2, PT, R6, RZ, PT ;  /* 0x000000ff0600720c */ /* 0x000fe20003f46270 */
[----:B------:R-:W-:Y:S01]  /*1f00*/  IMAD R11, R4, R11, R10 ;  /* 0x0000000b040b7224 */ /* 0x000fe200078e020a */
[----:B------:R-:W-:Y:S01]  /*1f10*/  LOP3.LUT R10, R21, 0x1d0, RZ, 0xfc, !PT ;  /* 0x000001d0150a7812 */ /* 0x000fe200078efcff */
[--C-:B------:R-:W-:Y:S01]  /*1f20*/  @!P0 IMAD.IADD R13, R13, 0x1, -R4.reuse ;  /* 0x000000010d0d8824 */ /* 0x100fe200078e0a04 */
[----:B------:R-:W-:Y:S01]  /*1f30*/  ISETP.GE.AND P0, PT, R12, RZ, PT ;  /* 0x000000ff0c00720c */ /* 0x000fe20003f06270 */
[--C-:B------:R-:W-:Y:S01]  /*1f40*/  @!P5 IMAD.IADD R15, R15, 0x1, -R4.reuse ;  /* 0x000000010f0fd824 */ /* 0x100fe200078e0a04 */
[----:B------:R-:W-:Y:S01]  /*1f50*/  LOP3.LUT R12, R21, 0x1cc, RZ, 0xfc, !PT ;  /* 0x000001cc150c7812 */ /* 0x000fe200078efcff */
[----:B0-----:R-:W-:Y:S01]  /*1f60*/  IMAD.MOV.U32 R0, RZ, RZ, R7 ;  /* 0x000000ffff007224 */ /* 0x001fe200078e0007 */
[----:B------:R-:W-:Y:S01]  /*1f70*/  IABS R6, R10 ;  /* 0x0000000a00067213 */ /* 0x000fe20000000000 */
[----:B------:R-:W-:Y:S01]  /*1f80*/  @!P6 IMAD.IADD R17, R17, 0x1, -R4 ;  /* 0x000000011111e824 */ /* 0x000fe200078e0a04 */
[----:B------:R-:W-:Y:S01]  /*1f90*/  IABS R9, R14 ;  /* 0x0000000e00097213 */ /* 0x000fe20000000000 */
[----:B------:R-:W-:Y:S01]  /*1fa0*/  @!P3 IMAD.MOV R0, RZ, RZ, -R0 ;  /* 0x000000ffff00b224 */ /* 0x000fe200078e0a00 */
[----:B------:R-:W-:Y:S01]  /*1fb0*/  ISETP.GE.AND P5, PT, R14, RZ, PT ;  /* 0x000000ff0e00720c */ /* 0x000fe20003fa6270 */
[----:B------:R-:W-:Y:S01]  /*1fc0*/  IMAD.HI.U32 R16, R23, R6, RZ ;  /* 0x0000000617107227 */ /* 0x000fe200078e00ff */
[----:B------:R-:W-:-:S02]  /*1fd0*/  IABS R14, R12 ;  /* 0x0000000c000e7213 */ /* 0x000fc40000000000 */
[C---:B------:R-:W-:Y:S01]  /*1fe0*/  ISETP.GT.U32.AND P3, PT, R4.reuse, R15, PT ;  /* 0x0000000f0400720c */ /* 0x040fe20003f64070 */
[----:B------:R-:W-:Y:S01]  /*1ff0*/  IMAD.MOV R19, RZ, RZ, -R16 ;  /* 0x000000ffff137224 */ /* 0x000fe200078e0a10 */
[----:B------:R-:W-:Y:S01]  /*2000*/  ISETP.GT.U32.AND P6, PT, R4, R11, PT ;  /* 0x0000000b0400720c */ /* 0x000fe20003fc4070 */
[----:B------:R-:W-:Y:S01]  /*2010*/  IMAD.MOV.U32 R7, RZ, RZ, R14 ;  /* 0x000000ffff077224 */ /* 0x000fe200078e000e */
[----:B------:R0:W-:Y:S01]  /*2020*/  STL [R1+0x5c], R0 ;  /* 0x00005c0001007387 */ /* 0x0001e20000100800 */
[----:B------:R-:W-:Y:S01]  /*2030*/  IMAD.MOV.U32 R16, RZ, RZ, R17 ;  /* 0x000000ffff107224 */ /* 0x000fe200078e0011 */
[----:B------:R-:W-:Y:S01]  /*2040*/  LOP3.LUT R17, R21, 0x1a4, RZ, 0xfc, !PT ;  /* 0x000001a415117812 */ /* 0x000fe200078efcff */
[----:B------:R-:W-:-:S04]  /*2050*/  IMAD.HI.U32 R18, R23, R9, RZ ;  /* 0x0000000917127227 */ /* 0x000fc800078e00ff */
[----:B------:R-:W-:Y:S02]  /*2060*/  @!P1 IMAD.MOV R16, RZ, RZ, -R16 ;  /* 0x000000ffff109224 */ /* 0x000fe400078e0a10 */
[----:B------:R-:W-:Y:S02]  /*2070*/  @!P3 IMAD.IADD R15, R15, 0x1, -R4 ;  /* 0x000000010f0fb824 */ /* 0x000fe400078e0a04 */
[----:B0-----:R-:W-:Y:S01]  /*2080*/  IMAD.MOV.U32 R0, RZ, RZ, R13 ;  /* 0x000000ffff007224 */ /* 0x001fe200078e000d */
[----:B------:R0:W-:Y:S01]  /*2090*/  STL [R1+0x64], R16 ;  /* 0x0000641001007387 */ /* 0x0001e20000100800 */
[----:B------:R-:W-:-:S04]  /*20a0*/  IMAD.HI.U32 R13, R23, R7, RZ ;  /* 0x00000007170d7227 */ /* 0x000fc800078e00ff */
[----:B------:R-:W-:Y:S01]  /*20b0*/  IMAD.MOV R14, RZ, RZ, -R13 ;  /* 0x000000ffff0e7224 */ /* 0x000fe200078e0a0d */
[----:B------:R-:W-:Y:S01]  /*20c0*/  LOP3.LUT R13, R21, 0x1c4, RZ, 0xfc, !PT ;  /* 0x000001c4150d7812 */ /* 0x000fe200078efcff */
[----:B------:R-:W-:Y:S02]  /*20d0*/  IMAD.MOV R18, RZ, RZ, -R18 ;  /* 0x000000ffff127224 */ /* 0x000fe400078e0a12 */
[C---:B------:R-:W-:Y:S01]  /*20e0*/  IMAD R7, R4.reuse, R14, R7 ;  /* 0x0000000e04077224 */ /* 0x040fe200078e0207 */
[----:B------:R-:W-:Y:S01]  /*20f0*/  IABS R24, R13 ;  /* 0x0000000d00187213 */ /* 0x000fe20000000000 */
[----:B0-----:R-:W-:Y:S02]  /*2100*/  IMAD.MOV.U32 R16, RZ, RZ, R15 ;  /* 0x000000ffff107224 */ /* 0x001fe400078e000f */
[----:B------:R-:W-:Y:S02]  /*2110*/  @!P6 IMAD.IADD R11, R11, 0x1, -R4 ;  /* 0x000000010b0be824 */ /* 0x000fe400078e0a04 */
[C---:B------:R-:W-:Y:S01]  /*2120*/  IMAD R9, R4.reuse, R18, R9 ;  /* 0x0000001204097224 */ /* 0x040fe200078e0209 */
[----:B------:R-:W-:Y:S01]  /*2130*/  LOP3.LUT R18, R21, 0x1a0, RZ, 0xfc, !PT ;  /* 0x000001a015127812 */ /* 0x000fe200078efcff */
[----:B------:R-:W-:Y:S01]  /*2140*/  @!P2 IMAD.MOV R16, RZ, RZ, -R16 ;  /* 0x000000ffff10a224 */ /* 0x000fe200078e0a10 */
[C---:B------:R-:W-:Y:S01]  /*2150*/  ISETP.GT.U32.AND P2, PT, R4.reuse, R7, PT ;  /* 0x000000070400720c */ /* 0x040fe20003f44070 */
[C---:B------:R-:W-:Y:S01]  /*2160*/  IMAD R6, R4.reuse, R19, R6 ;  /* 0x0000001304067224 */ /* 0x040fe200078e0206 */
[C---:B------:R-:W-:Y:S01]  /*2170*/  ISETP.GT.U32.AND P6, PT, R4.reuse, R11, PT ;  /* 0x0000000b0400720c */ /* 0x040fe20003fc4070 */
[----:B------:R-:W-:Y:S01]  /*2180*/  @!P4 IMAD.MOV R0, RZ, RZ, -R0 ;  /* 0x000000ffff00c224 */ /* 0x000fe200078e0a00 */
[----:B------:R-:W-:-:S02]  /*2190*/  ISETP.GT.U32.AND P1, PT, R4, R9, PT ;  /* 0x000000090400720c */ /* 0x000fc40003f24070 */
[----:B------:R-:W-:Y:S02]  /*21a0*/  ISETP.GT.U32.AND P3, PT, R4, R6, PT ;  /* 0x000000060400720c */ /* 0x000fe40003f64070 */
[----:B------:R0:W-:Y:S01]  /*21b0*/  STL [R1+0x17c], R0 ;  /* 0x00017c0001007387 */ /* 0x0001e20000100800 */
[----:B------:R-:W-:Y:S02]  /*21c0*/  ISETP.GE.AND P4, PT, R10, RZ, PT ;  /* 0x000000ff0a00720c */ /* 0x000fe40003f86270 */
[----:B------:R-:W-:Y:S01]  /*21d0*/  LOP3.LUT R10, R21, 0x1c8, RZ, 0xfc, !PT ;  /* 0x000001c8150a7812 */ /* 0x000fe200078efcff */
[----:B------:R-:W-:Y:S01]  /*21e0*/  STL [R1+0x188], R16 ;  /* 0x0001881001007387 */ /* 0x000fe20000100800 */
[--C-:B------:R-:W-:Y:S02]  /*21f0*/  @!P2 IMAD.IADD R7, R7, 0x1, -R4.reuse ;  /* 0x000000010707a824 */ /* 0x100fe400078e0a04 */
[--C-:B------:R-:W-:Y:S01]  /*2200*/  @!P6 IMAD.IADD R11, R11, 0x1, -R4.reuse ;  /* 0x000000010b0be824 */ /* 0x100fe200078e0a04 */
[----:B------:R-:W-:Y:S01]  /*2210*/  IABS R25, R10 ;  /* 0x0000000a00197213 */ /* 0x000fe20000000000 */
[--C-:B------:R-:W-:Y:S01]  /*2220*/  @!P1 IMAD.IADD R9, R9, 0x1, -R4.reuse ;  /* 0x0000000109099824 */ /* 0x100fe200078e0a04 */
[----:B------:R-:W-:Y:S01]  /*2230*/  ISETP.GT.U32.AND P2, PT, R4, R7, PT ;  /* 0x000000070400720c */ /* 0x000fe20003f44070 */
[----:B------:R-:W-:Y:S01]  /*2240*/  @!P3 IMAD.IADD R6, R6, 0x1, -R4 ;  /* 0x000000010606b824 */ /* 0x000fe200078e0a04 */
[----:B------:R-:W-:Y:S01]  /*2250*/  ISETP.GE.AND P6, PT, R12, RZ, PT ;  /* 0x000000ff0c00720c */ /* 0x000fe20003fc6270 */
[----:B0-----:R-:W-:Y:S01]  /*2260*/  IMAD.MOV.U32 R0, RZ, RZ, R11 ;  /* 0x000000ffff007224 */ /* 0x001fe200078e000b */
[C---:B------:R-:W-:Y:S01]  /*2270*/  ISETP.GT.U32.AND P1, PT, R4.reuse, R9, PT ;  /* 0x000000090400720c */ /* 0x040fe20003f24070 */
[----:B------:R-:W-:Y:S01]  /*2280*/  IMAD.HI.U32 R11, R23, R24, RZ ;  /* 0x00000018170b7227 */ /* 0x000fe200078e00ff */
[----:B------:R-:W-:-:S02]  /*2290*/  ISETP.GT.U32.AND P3, PT, R4, R6, PT ;  /* 0x000000060400720c */ /* 0x000fc40003f64070 */
[----:B------:R-:W-:Y:S01]  /*22a0*/  LOP3.LUT R12, R21, 0x1c0, RZ, 0xfc, !PT ;  /* 0x000001c0150c7812 */ /* 0x000fe200078efcff */
[----:B------:R-:W-:Y:S02]  /*22b0*/  IMAD.MOV R11, RZ, RZ, -R11 ;  /* 0x000000ffff0b7224 */ /* 0x000fe400078e0a0b */
[----:B------:R-:W-:Y:S01]  /*22c0*/  IMAD.HI.U32 R14, R23, R25, RZ ;  /* 0x00000019170e7227 */ /* 0x000fe200078e00ff */
[----:B------:R-:W-:-:S03]  /*22d0*/  IABS R22, R12 ;  /* 0x0000000c00167213 */ /* 0x000fc60000000000 */
[C---:B------:R-:W-:Y:S02]  /*22e0*/  IMAD R24, R4.reuse, R11, R24 ;  /* 0x0000000b04187224 */ /* 0x040fe400078e0218 */
[--C-:B------:R-:W-:Y:S02]  /*22f0*/  @!P2 IMAD.IADD R7, R7, 0x1, -R4.reuse ;  /* 0x000000010707a824 */ /* 0x100fe400078e0a04 */
[----:B------:R-:W-:Y:S01]  /*2300*/  @!P1 IMAD.IADD R9, R9, 0x1, -R4 ;  /* 0x0000000109099824 */ /* 0x000fe200078e0a04 */
[----:B------:R-:W-:Y:S01]  /*2310*/  ISETP.GT.U32.AND P2, PT, R4, R24, PT ;  /* 0x000000180400720c */ /* 0x000fe20003f44070 */
[----:B------:R-:W-:Y:S01]  /*2320*/  @!P0 IMAD.MOV R0, RZ, RZ, -R0 ;  /* 0x000000ffff008224 */ /* 0x000fe200078e0a00 */
[----:B------:R-:W-:Y:S01]  /*2330*/  ISETP.GE.AND P1, PT, R13, RZ, PT ;  /* 0x000000ff0d00720c */ /* 0x000fe20003f26270 */
[----:B------:R-:W-:Y:S01]  /*2340*/  IMAD.MOV R13, RZ, RZ, -R14 ;  /* 0x000000ffff0d7224 */ /* 0x000fe200078e0a0e */
[----:B------:R-:W-:Y:S01]  /*2350*/  ISETP.GE.AND P0, PT, R10, RZ, PT ;  /* 0x000000ff0a00720c */ /* 0x000fe20003f06270 */
[----:B------:R-:W-:Y:S01]  /*2360*/  @!P3 IMAD.IADD R6, R6, 0x1, -R4 ;  /* 0x000000010606b824 */ /* 0x000fe200078e0a04 */
[----:B------:R0:W-:Y:S01]  /*2370*/  STL [R1+0x1a0], R0 ;  /* 0x0001a00001007387 */ /* 0x0001e20000100800 */
[----:B------:R-:W-:Y:S01]  /*2380*/  IMAD R25, R4, R13, R25 ;  /* 0x0000000d04197224 */ /* 0x000fe200078e0219 */
[----:B------:R-:W-:Y:S01]  /*2390*/  ISETP.GE.AND P3, PT, R12, RZ, PT ;  /* 0x000000ff0c00720c */ /* 0x000fe20003f66270 */
[----:B------:R-:W-:Y:S01]  /*23a0*/  IMAD.MOV.U32 R15, RZ, RZ, R9 ;  /* 0x000000ffff0f7224 */ /* 0x000fe200078e0009 */
[----:B------:R-:W-:Y:S01]  /*23b0*/  LOP3.LUT R12, R21, 0x1b8, RZ, 0xfc, !PT ;  /* 0x000001b8150c7812 */ /* 0x000fe200078efcff */
[----:B------:R-:W-:Y:S01]  /*23c0*/  IMAD.HI.U32 R10, R23, R22, RZ ;  /* 0x00000016170a7227 */ /* 0x000fe200078e00ff */
[----:B------:R-:W-:-:S02]  /*23d0*/  LOP3.LUT R9, R21, 0x1b0, RZ, 0xfc, !PT ;  /* 0x000001b015097812 */ /* 0x000fc400078efcff */
[----:B------:R-:W-:Y:S01]  /*23e0*/  IABS R19, R12 ;  /* 0x0000000c00137213 */ /* 0x000fe20000000000 */
[----:B------:R-:W-:Y:S01]  /*23f0*/  @!P5 IMAD.MOV R15, RZ, RZ, -R15 ;  /* 0x000000ffff0fd224 */ /* 0x000fe200078e0a0f */
[----:B------:R-:W-:Y:S01]  /*2400*/  ISETP.GT.U32.AND P5, PT, R4, R25, PT ;  /* 0x000000190400720c */ /* 0x000fe20003fa4070 */
[----:B0-----:R-:W-:Y:S01]  /*2410*/  IMAD.MOV.U32 R0, RZ, RZ, R6 ;  /* 0x000000ffff007224 */ /* 0x001fe200078e0006 */
[----:B------:R-:W-:Y:S01]  /*2420*/  IABS R14, R9 ;  /* 0x00000009000e7213 */ /* 0x000fe20000000000 */
[----:B------:R-:W-:Y:S01]  /*2430*/  @!P2 IMAD.IADD R24, R24, 0x1, -R4 ;  /* 0x000000011818a824 */ /* 0x000fe200078e0a04 */
[----:B------:R0:W-:Y:S01]  /*2440*/  STL [R1+0x1b0], R15 ;  /* 0x0001b00f01007387 */ /* 0x0001e20000100800 */
[----:B------:R-:W-:Y:S01]  /*2450*/  @!P4 IMAD.MOV R0, RZ, RZ, -R0 ;  /* 0x000000ffff00c224 */ /* 0x000fe200078e0a00 */
[----:B------:R-:W-:Y:S01]  /*2460*/  ISETP.GE.AND P4, PT, R20, RZ, PT ;  /* 0x000000ff1400720c */ /* 0x000fe20003f86270 */
[----:B------:R-:W-:Y:S01]  /*2470*/  IMAD.MOV R10, RZ, RZ, -R10 ;  /* 0x000000ffff0a7224 */ /* 0x000fe200078e0a0a */
[----:B------:R-:W-:Y:S01]  /*2480*/  IABS R20, R20 ;  /* 0x0000001400147213 */ /* 0x000fe20000000000 */
[----:B------:R-:W-:Y:S01]  /*2490*/  IMAD.HI.U32 R11, R23, R19, RZ ;  /* 0x00000013170b7227 */ /* 0x000fe200078e00ff */
[----:B------:R1:W-:Y:S01]  /*24a0*/  STL [R1+0x1b8], R0 ;  /* 0x0001b80001007387 */ /* 0x0003e20000100800 */
[----:B------:R-:W-:-:S02]  /*24b0*/  ISETP.GT.U32.AND P2, PT, R4, R24, PT ;  /* 0x000000180400720c */ /* 0x000fc40003f44070 */
[----:B------:R-:W-:Y:S01]  /*24c0*/  IMAD R22, R4, R10, R22 ;  /* 0x0000000a04167224 */ /* 0x000fe200078e0216 */
[----:B------:R-:W-:Y:S01]  /*24d0*/  LOP3.LUT R10, R21, 0x1b4, RZ, 0xfc, !PT ;  /* 0x000001b4150a7812 */ /* 0x000fe200078efcff */
[----:B------:R-:W-:-:S03]  /*24e0*/  IMAD.HI.U32 R13, R23, R20, RZ ;  /* 0x00000014170d7227 */ /* 0x000fc600078e00ff */
[----:B0-----:R-:W-:Y:S01]  /*24f0*/  IABS R15, R10 ;  /* 0x0000000a000f7213 */ /* 0x001fe20000000000 */
[----:B------:R-:W-:Y:S02]  /*2500*/  IMAD.MOV R13, RZ, RZ, -R13 ;  /* 0x000000ffff0d7224 */ /* 0x000fe400078e0a0d */
[----:B-1----:R-:W-:Y:S02]  /*2510*/  IMAD.MOV.U32 R0, RZ, RZ, R7 ;  /* 0x000000ffff007224 */ /* 0x002fe400078e0007 */
[----:B------:R-:W-:Y:S02]  /*2520*/  @!P5 IMAD.IADD R25, R25, 0x1, -R4 ;  /* 0x000000011919d824 */ /* 0x000fe400078e0a04 */
[----:B------:R-:W-:Y:S01]  /*2530*/  @!P6 IMAD.MOV R0, RZ, RZ, -R0 ;  /* 0x000000ffff00e224 */ /* 0x000fe200078e0a00 */
[C---:B------:R-:W-:Y:S01]  /*2540*/  ISETP.GT.U32.AND P6, PT, R4.reuse, R22, PT ;  /* 0x000000160400720c */ /* 0x040fe20003fc4070 */
[C---:B------:R-:W-:Y:S01]  /*2550*/  IMAD R20, R4.reuse, R13, R20 ;  /* 0x0000000d04147224 */ /* 0x040fe200078e0214 */
[----:B------:R-:W-:Y:S01]  /*2560*/  ISETP.GT.U32.AND P5, PT, R4, R25, PT ;  /* 0x000000190400720c */ /* 0x000fe20003fa4070 */
[----:B------:R-:W-:Y:S01]  /*2570*/  IMAD.MOV R11, RZ, RZ, -R11 ;  /* 0x000000ffff0b7224 */ /* 0x000fe200078e0a0b */
[----:B------:R0:W-:Y:S01]  /*2580*/  STL [R1+0x19c], R0 ;  /* 0x00019c0001007387 */ /* 0x0001e20000100800 */
[----:B------:R-:W-:Y:S01]  /*2590*/  @!P2 IMAD.IADD R24, R24, 0x1, -R4 ;  /* 0x000000011818a824 */ /* 0x000fe200078e0a04 */
[C---:B------:R-:W-:Y:S01]  /*25a0*/  ISETP.GT.U32.AND P2, PT, R4.reuse, R20, PT ;  /* 0x000000140400720c */ /* 0x040fe20003f44070 */
[----:B------:R-:W-:Y:S01]  /*25b0*/  IMAD R19, R4, R11, R19 ;  /* 0x0000000b04137224 */ /* 0x000fe200078e0213 */
[----:B------:R-:W-:Y:S01]  /*25c0*/  IABS R13, R17 ;  /* 0x00000011000d7213 */ /* 0x000fe20000000000 */
[----:B------:R-:W-:-:S04]  /*25d0*/  IMAD.HI.U32 R16, R23, R15, RZ ;  /* 0x0000000f17107227 */ /* 0x000fc800078e00ff */
[----:B------:R-:W-:Y:S01]  /*25e0*/  @!P6 IMAD.IADD R22, R22, 0x1, -R4 ;  /* 0x000000011616e824 */ /* 0x000fe200078e0a04 */
[----:B------:R-:W-:Y:S01]  /*25f0*/  ISETP.GT.U32.AND P6, PT, R4, R19, PT ;  /* 0x000000130400720c */ /* 0x000fe20003fc4070 */
[----:B------:R-:W-:Y:S01]  /*2600*/  IMAD.MOV R7, RZ, RZ, -R16 ;  /* 0x000000ffff077224 */ /* 0x000fe200078e0a10 */
[----:B------:R-:W-:Y:S01]  /*2610*/  LOP3.LUT R16, R21, 0x1a8, RZ, 0xfc, !PT ;  /* 0x000001a815107812 */ /* 0x000fe200078efcff */
[--C-:B------:R-:W-:Y:S01]  /*2620*/  @!P5 IMAD.IADD R25, R25, 0x1, -R4.reuse ;  /* 0x000000011919d824 */ /* 0x100fe200078e0a04 */
[----:B------:R-:W-:Y:S01]  /*2630*/  ISETP.GE.AND P5, PT, R12, RZ, PT ;  /* 0x000000ff0c00720c */ /* 0x000fe20003fa6270 */
[----:B------:R-:W-:Y:S01]  /*2640*/  IMAD R15, R4, R7, R15 ;  /* 0x00000007040f7224 */ /* 0x000fe200078e020f */
[----:B------:R-:W-:Y:S01]  /*2650*/  LOP3.LUT R7, R21, 0x1ac, RZ, 0xfc, !PT ;  /* 0x000001ac15077812 */ /* 0x000fe200078efcff */
[----:B------:R-:W-:Y:S01]  /*2660*/  @!P2 IMAD.IADD R20, R20, 0x1, -R4 ;  /* 0x000000011414a824 */ /* 0x000fe200078e0a04 */
[----:B------:R-:W-:Y:S01]  /*2670*/  ISETP.GT.U32.AND P2, PT, R4, R22, PT ;  /* 0x000000160400720c */ /* 0x000fe20003f44070 */
[----:B------:R-:W-:Y:S01]  /*2680*/  IMAD.HI.U32 R6, R23, R14, RZ ;  /* 0x0000000e17067227 */ /* 0x000fe200078e00ff */
[----:B------:R-:W-:-:S02]  /*2690*/  IABS R12, R7 ;  /* 0x00000007000c7213 */ /* 0x000fc40000000000 */
[----:B------:R-:W-:Y:S01]  /*26a0*/  IABS R11, R16 ;  /* 0x00000010000b7213 */ /* 0x000fe20000000000 */
[----:B0-----:R-:W-:Y:S02]  /*26b0*/  IMAD.MOV.U32 R0, RZ, RZ, R25 ;  /* 0x000000ffff007224 */ /* 0x001fe400078e0019 */
[----:B------:R-:W-:Y:S02]  /*26c0*/  IMAD.MOV R6, RZ, RZ, -R6 ;  /* 0x000000ffff067224 */ /* 0x000fe400078e0a06 */
[----:B------:R-:W-:Y:S02]  /*26d0*/  @!P6 IMAD.IADD R19, R19, 0x1, -R4 ;  /* 0x000000011313e824 */ /* 0x000fe400078e0a04 */
[----:B------:R-:W-:Y:S01]  /*26e0*/  @!P0 IMAD.MOV R0, RZ, RZ, -R0 ;  /* 0x000000ffff008224 */ /* 0x000fe200078e0a00 */
[C---:B------:R-:W-:Y:S01]  /*26f0*/  ISETP.GT.U32.AND P0, PT, R4.reuse, R20, PT ;  /* 0x000000140400720c */ /* 0x040fe20003f04070 */
[----:B------:R-:W-:Y:S01]  /*2700*/  IMAD.HI.U32 R25, R23, R12, RZ ;  /* 0x0000000c17197227 */ /* 0x000fe200078e00ff */
[----:B------:R-:W-:-:S02]  /*2710*/  ISETP.GT.U32.AND P6, PT, R4, R19, PT ;  /* 0x000000130400720c */ /* 0x000fc40003fc4070 */
[----:B------:R0:W-:Y:S01]  /*2720*/  STL [R1+0x178], R0 ;  /* 0x0001780001007387 */ /* 0x0001e20000100800 */
[----:B------:R-:W-:Y:S01]  /*2730*/  IMAD R14, R4, R6, R14 ;  /* 0x00000006040e7224 */ /* 0x000fe200078e020e */
[----:B------:R-:W-:Y:S01]  /*2740*/  IABS R6, R18 ;  /* 0x0000001200067213 */ /* 0x000fe20000000000 */
[----:B------:R-:W-:-:S04]  /*2750*/  IMAD.HI.U32 R26, R23, R11, RZ ;  /* 0x0000000b171a7227 */ /* 0x000fc800078e00ff */
[----:B------:R-:W-:Y:S02]  /*2760*/  IMAD.MOV R25, RZ, RZ, -R25 ;  /* 0x000000ffff197224 */ /* 0x000fe400078e0a19 */
[----:B------:R-:W-:Y:S01]  /*2770*/  @!P2 IMAD.IADD R22, R22, 0x1, -R4 ;  /* 0x000000011616a824 */ /* 0x000fe200078e0a04 */
[C---:B------:R-:W-:Y:S01]  /*2780*/  ISETP.GT.U32.AND P2, PT, R4.reuse, R14, PT ;  /* 0x0000000e0400720c */ /* 0x040fe20003f44070 */
[----:B0-----:R-:W-:Y:S02]  /*2790*/  IMAD.MOV.U32 R0, RZ, RZ, R24 ;  /* 0x000000ffff007224 */ /* 0x001fe400078e0018 */
[----:B------:R-:W-:Y:S02]  /*27a0*/  IMAD.MOV R26, RZ, RZ, -R26 ;  /* 0x000000ffff1a7224 */ /* 0x000fe400078e0a1a */
[C---:B------:R-:W-:Y:S02]  /*27b0*/  IMAD R12, R4.reuse, R25, R12 ;  /* 0x00000019040c7224 */ /* 0x040fe400078e020c */
[----:B------:R-:W-:Y:S01]  /*27c0*/  @!P1 IMAD.MOV R0, RZ, RZ, -R0 ;  /* 0x000000ffff009224 */ /* 0x000fe200078e0a00 */
[C---:B------:R-:W-:Y:S01]  /*27d0*/  ISETP.GT.U32.AND P1, PT, R4.reuse, R15, PT ;  /* 0x0000000f0400720c */ /* 0x040fe20003f24070 */
[----:B------:R-:W-:-:S02]  /*27e0*/  IMAD R11, R4, R26, R11 ;  /* 0x0000001a040b7224 */ /* 0x000fc400078e020b */
[--C-:B------:R-:W-:Y:S01]  /*27f0*/  @!P0 IMAD.IADD R20, R20, 0x1, -R4.reuse ;  /* 0x0000000114148824 */ /* 0x100fe200078e0a04 */
[C---:B------:R-:W-:Y:S01]  /*2800*/  ISETP.GT.U32.AND P0, PT, R4.reuse, R12, PT ;  /* 0x0000000c0400720c */ /* 0x040fe20003f04070 */
[--C-:B------:R-:W-:Y:S01]  /*2810*/  @!P6 IMAD.IADD R19, R19, 0x1, -R4.reuse ;  /* 0x000000011313e824 */ /* 0x100fe200078e0a04 */
[----:B------:R-:W-:Y:S01]  /*2820*/  ISETP.GT.U32.AND P6, PT, R4, R11, PT ;  /* 0x0000000b0400720c */ /* 0x000fe20003fc4070 */
[----:B------:R0:W-:Y:S01]  /*2830*/  STL [R1+0x6c], R0 ;  /* 0x00006c0001007387 */ /* 0x0001e20000100800 */
[----:B------:R-:W-:Y:S01]  /*2840*/  @!P2 IMAD.IADD R14, R14, 0x1, -R4 ;  /* 0x000000010e0ea824 */ /* 0x000fe200078e0a04 */
[----:B------:R-:W-:Y:S01]  /*2850*/  ISETP.GE.AND P2, PT, R9, RZ, PT ;  /* 0x000000ff0900720c */ /* 0x000fe20003f46270 */
[----:B------:R-:W-:Y:S02]  /*2860*/  IMAD.MOV.U32 R27, RZ, RZ, R22 ;  /* 0x000000ffff1b7224 */ /* 0x000fe400078e0016 */
[----:B------:R-:W-:-:S04]  /*2870*/  IMAD.HI.U32 R24, R23, R13, RZ ;  /* 0x0000000d17187227 */ /* 0x000fc800078e00ff */
[----:B------:R-:W-:Y:S01]  /*2880*/  @!P3 IMAD.MOV R27, RZ, RZ, -R27 ;  /* 0x000000ffff1bb224 */ /* 0x000fe200078e0a1b */
[----:B------:R-:W-:Y:S01]  /*2890*/  ISETP.GT.U32.AND P3, PT, R4, R14, PT ;  /* 0x0000000e0400720c */ /* 0x000fe20003f64070 */
[----:B0-----:R-:W-:Y:S02]  /*28a0*/  IMAD.MOV.U32 R0, RZ, RZ, R20 ;  /* 0x000000ffff007224 */ /* 0x001fe400078e0014 */
[----:B------:R-:W-:Y:S01]  /*28b0*/  @!P1 IMAD.IADD R15, R15, 0x1, -R4 ;  /* 0x000000010f0f9824 */ /* 0x000fe200078e0a04 */
[----:B------:R-:W-:Y:S01]  /*28c0*/  STL [R1+0x84], R27 ;  /* 0x0000841b01007387 */ /* 0x000fe20000100800 */
[----:B------:R-:W-:Y:S01]  /*28d0*/  @!P4 IMAD.MOV R0, RZ, RZ, -R0 ;  /* 0x000000ffff00c224 */ /* 0x000fe200078e0a00 */
[----:B------:R-:W-:Y:S01]  /*28e0*/  ISETP.GE.AND P1, PT, R10, RZ, PT ;  /* 0x000000ff0a00720c */ /* 0x000fe20003f26270 */
[----:B------:R-:W-:Y:S01]  /*28f0*/  IMAD.HI.U32 R25, R23, R6, RZ ;  /* 0x0000000617197227 */ /* 0x000fe200078e00ff */
[----:B------:R-:W-:Y:S02]  /*2900*/  LOP3.LUT R10, R21, 0x198, RZ, 0xfc, !PT ;  /* 0x00000198150a7812 */ /* 0x000fe400078efcff */
[----:B------:R0:W-:Y:S01]  /*2910*/  STL [R1+0x8c], R0 ;  /* 0x00008c0001007387 */ /* 0x0001e20000100800 */
[----:B------:R-:W-:Y:S01]  /*2920*/  @!P0 IMAD.IADD R12, R12, 0x1, -R4 ;  /* 0x000000010c0c8824 */ /* 0x000fe200078e0a04 */
[----:B------:R-:W-:Y:S01]  /*2930*/  ISETP.GT.U32.AND P0, PT, R4, R15, PT ;  /* 0x0000000f0400720c */ /* 0x000fe20003f04070 */
[----:B------:R-:W-:Y:S01]  /*2940*/  IMAD.MOV R24, RZ, RZ, -R24 ;  /* 0x000000ffff187224 */ /* 0x000fe200078e0a18 */
[----:B------:R-:W-:Y:S01]  /*2950*/  IABS R20, R10 ;  /* 0x0000000a00147213 */ /* 0x000fe20000000000 */
[----:B------:R-:W-:-:S02]  /*2960*/  IMAD.MOV R25, RZ, RZ, -R25 ;  /* 0x000000ffff197224 */ /* 0x000fc400078e0a19 */
[----:B------:R-:W-:Y:S01]  /*2970*/  @!P6 IMAD.IADD R11, R11, 0x1, -R4 ;  /* 0x000000010b0be824 */ /* 0x000fe200078e0a04 */
[C---:B------:R-:W-:Y:S01]  /*2980*/  ISETP.GT.U32.AND P6, PT, R4.reuse, R12, PT ;  /* 0x0000000c0400720c */ /* 0x040fe20003fc4070 */
[C---:B------:R-:W-:Y:S01]  /*2990*/  IMAD R9, R4.reuse, R24, R13 ;  /* 0x0000001804097224 */ /* 0x040fe200078e020d */
[----:B------:R-:W-:Y:S01]  /*29a0*/  LOP3.LUT R13, R21, 0x19c, RZ, 0xfc, !PT ;  /* 0x0000019c150d7812 */ /* 0x000fe200078efcff */
[----:B0-----:R-:W-:Y:S01]  /*29b0*/  IMAD.MOV.U32 R0, RZ, RZ, R19 ;  /* 0x000000ffff007224 */ /* 0x001fe200078e0013 */
[C---:B------:R-:W-:Y:S01]  /*29c0*/  ISETP.GT.U32.AND P4, PT, R4.reuse, R11, PT ;  /* 0x0000000b0400720c */ /* 0x040fe20003f84070 */
[C---:B------:R-:W-:Y:S01]  /*29d0*/  IMAD R6, R4.reuse, R25, R6 ;  /* 0x0000001904067224 */ /* 0x040fe200078e0206 */
[----:B------:R-:W-:Y:S01]  /*29e0*/  IABS R19, R13 ;  /* 0x0000000d00137213 */ /* 0x000fe20000000000 */
[----:B------:R-:W-:Y:S01]  /*29f0*/  @!P5 IMAD.MOV R0, RZ, RZ, -R0 ;  /* 0x000000ffff00d224 */ /* 0x000fe200078e0a00 */
[----:B------:R-:W-:Y:S01]  /*2a00*/  ISETP.GT.U32.AND P5, PT, R4, R9, PT ;  /* 0x000000090400720c */ /* 0x000fe20003fa4070 */
[--C-:B------:R-:W-:Y:S01]  /*2a10*/  @!P3 IMAD.IADD R14, R14, 0x1, -R4.reuse ;  /* 0x000000010e0eb824 */ /* 0x100fe200078e0a04 */
[----:B------:R-:W-:Y:S01]  /*2a20*/  ISETP.GT.U32.AND P3, PT, R4, R6, PT ;  /* 0x000000060400720c */ /* 0x000fe20003f64070 */
[--C-:B------:R-:W-:Y:S01]  /*2a30*/  @!P0 IMAD.IADD R15, R15, 0x1, -R4.reuse ;  /* 0x000000010f0f8824 */ /* 0x100fe200078e0a04 */
[----:B------:R-:W-:Y:S01]  /*2a40*/  ISETP.GE.AND P0, PT, R7, RZ, PT ;  /* 0x000000ff0700720c */ /* 0x000fe20003f06270 */
[----:B------:R-:W-:Y:S01]  /*2a50*/  @!P6 IMAD.IADD R12, R12, 0x1, -R4 ;  /* 0x000000010c0ce824 */ /* 0x000fe200078e0a04 */
[----:B------:R-:W-:Y:S01]  /*2a60*/  ISETP.GE.AND P6, PT, R16, RZ, PT ;  /* 0x000000ff1000720c */ /* 0x000fe20003fc6270 */
[----:B------:R-:W-:Y:S01]  /*2a70*/  IMAD.MOV.U32 R7, RZ, RZ, R20 ;  /* 0x000000ffff077224 */ /* 0x000fe200078e0014 */
[----:B------:R0:W-:Y:S01]  /*2a80*/  STL [R1+0x94], R0 ;  /* 0x0000940001007387 */ /* 0x0001e20000100800 */
[----:B------:R-:W-:-:S04]  /*2a90*/  IMAD.HI.U32 R16, R23, R19, RZ ;  /* 0x0000001317107227 */ /* 0x000fc800078e00ff */
[----:B------:R-:W-:Y:S02]  /*2aa0*/  IMAD.MOV.U32 R22, RZ, RZ, R15 ;  /* 0x000000ffff167224 */ /* 0x000fe400078e000f */
[--C-:B------:R-:W-:Y:S01]  /*2ab0*/  @!P4 IMAD.IADD R11, R11, 0x1, -R4.reuse ;  /* 0x000000010b0bc824 */ /* 0x100fe200078e0a04 */
[----:B------:R-:W-:Y:S01]  /*2ac0*/  ISETP.GE.AND P4, PT, R17, RZ, PT ;  /* 0x000000ff1100720c */ /* 0x000fe20003f86270 */
[----:B------:R-:W-:Y:S01]  /*2ad0*/  @!P5 IMAD.IADD R9, R9, 0x1, -R4 ;  /* 0x000000010909d824 */ /* 0x000fe200078e0a04 */
[----:B------:R-:W-:Y:S01]  /*2ae0*/  ISETP.GE.AND P5, PT, R18, RZ, PT ;  /* 0x000000ff1200720c */ /* 0x000fe20003fa6270 */
[----:B0-----:R-:W-:Y:S01]  /*2af0*/  IMAD.MOV.U32 R0, RZ, RZ, R14 ;  /* 0x000000ffff007224 */ /* 0x001fe200078e000e */
[----:B------:R-:W-:Y:S01]  /*2b00*/  LOP3.LUT R18, R21, 0x178, RZ, 0xfc, !PT ;  /* 0x0000017815127812 */ /* 0x000fe200078efcff */
[----:B------:R-:W-:-:S04]  /*2b10*/  IMAD.HI.U32 R17, R23, R7, RZ ;  /* 0x0000000717117227 */ /* 0x000fc800078e00ff */
[----:B------:R-:W-:Y:S02]  /*2b20*/  IMAD.MOV R16, RZ, RZ, -R16 ;  /* 0x000000ffff107224 */ /* 0x000fe400078e0a10 */
[----:B------:R-:W-:Y:S01]  /*2b30*/  @!P1 IMAD.MOV R22, RZ, RZ, -R22 ;  /* 0x000000ffff169224 */ /* 0x000fe200078e0a16 */
[----:B------:R-:W-:Y:S01]  /*2b40*/  ISETP.GT.U32.AND P1, PT, R4, R9, PT ;  /* 0x000000090400720c */ /* 0x000fe20003f24070 */
[----:B------:R-:W-:Y:S01]  /*2b50*/  @!P3 IMAD.IADD R6, R6, 0x1, -R4 ;  /* 0x000000010606b824 */ /* 0x000fe200078e0a04 */
[----:B------:R-:W-:Y:S01]  /*2b60*/  ISETP.GE.AND P3, PT, R13, RZ, PT ;  /* 0x000000ff0d00720c */ /* 0x000fe20003f66270 */
[----:B------:R-:W-:Y:S01]  /*2b70*/  @!P2 IMAD.MOV R0, RZ, RZ, -R0 ;  /* 0x000000ffff00a224 */ /* 0x000fe200078e0a00 */
[----:B------:R0:W-:Y:S01]  /*2b80*/  STL [R1+0xa0], R22 ;  /* 0x0000a01601007387 */ /* 0x0001e20000100800 */
[----:B------:R-:W-:Y:S01]  /*2b90*/  IMAD.MOV R15, RZ, RZ, -R17 ;  /* 0x000000ffff0f7224 */ /* 0x000fe200078e0a11 */
[C---:B------:R-:W-:Y:S01]  /*2ba0*/  ISETP.GT.U32.AND P2, PT, R4.reuse, R6, PT ;  /* 0x000000060400720c */ /* 0x040fe20003f44070 */
[C---:B------:R-:W-:Y:S01]  /*2bb0*/  IMAD R13, R4.reuse, R16, R19 ;  /* 0x00000010040d7224 */ /* 0x040fe200078e0213 */
[----:B------:R1:W-:Y:S01]  /*2bc0*/  STL [R1+0xbc], R0 ;  /* 0x0000bc0001007387 */ /* 0x0003e20000100800 */
[C---:B------:R-:W-:Y:S01]  /*2bd0*/  IMAD R7, R4.reuse, R15, R7 ;  /* 0x0000000f04077224 */ /* 0x040fe200078e0207 */
[----:B------:R-:W-:Y:S01]  /*2be0*/  LOP3.LUT R15, R21, 0x18c, RZ, 0xfc, !PT ;  /* 0x0000018c150f7812 */ /* 0x000fe200078efcff */
[----:B------:R-:W-:Y:S01]  /*2bf0*/  @!P0 IMAD.MOV R12, RZ, RZ, -R12 ;  /* 0x000000ffff0c8224 */ /* 0x000fe200078e0a0c */
[----:B------:R-:W-:Y:S01]  /*2c00*/  ISETP.GT.U32.AND P0, PT, R4, R13, PT ;  /* 0x0000000d0400720c */ /* 0x000fe20003f04070 */
[----:B------:R-:W-:Y:S01]  /*2c10*/  @!P1 IMAD.IADD R9, R9, 0x1, -R4 ;  /* 0x0000000109099824 */ /* 0x000fe200078e0a04 */
[----:B------:R-:W-:-:S02]  /*2c20*/  ISETP.GE.AND P1, PT, R10, RZ, PT ;  /* 0x000000ff0a00720c */ /* 0x000fc40003f26270 */
[----:B------:R2:W-:Y:S01]  /*2c30*/  STL [R1+0xc4], R12 ;  /* 0x0000c40c01007387 */ /* 0x0005e20000100800 */
[C---:B0-----:R-:W-:Y:S01]  /*2c40*/  LOP3.LUT R22, R21.reuse, 0x17c, RZ, 0xfc, !PT ;  /* 0x0000017c15167812 */ /* 0x041fe200078efcff */
[----:B-1----:R-:W-:Y:S01]  /*2c50*/  IMAD.MOV.U32 R0, RZ, RZ, R11 ;  /* 0x000000ffff007224 */ /* 0x002fe200078e000b */
[----:B------:R-:W-:Y:S01]  /*2c60*/  LOP3.LUT R11, R21, 0x194, RZ, 0xfc, !PT ;  /* 0x00000194150b7812 */ /* 0x000fe200078efcff */
[----:B------:R-:W-:Y:S01]  /*2c70*/  @!P2 IMAD.IADD R6, R6, 0x1, -R4 ;  /* 0x000000010606a824 */ /* 0x000fe200078e0a04 */
[----:B------:R-:W-:Y:S01]  /*2c80*/  IABS R17, R18 ;  /* 0x0000001200117213 */ /* 0x000fe20000000000 */
[----:B------:R-:W-:Y:S01]  /*2c90*/  @!P6 IMAD.MOV R0, RZ, RZ, -R0 ;  /* 0x000000ffff00e224 */ /* 0x000fe200078e0a00 */
[----:B------:R-:W-:Y:S02]  /*2ca0*/  ISETP.GT.U32.AND P6, PT, R4, R7, PT ;  /* 0x000000070400720c */ /* 0x000fe40003fc4070 */
[----:B------:R-:W-:Y:S01]  /*2cb0*/  @!P0 IMAD.IADD R13, R13, 0x1, -R4 ;  /* 0x000000010d0d8824 */ /* 0x000fe200078e0a04 */
[----:B--2---:R-:W-:Y:S01]  /*2cc0*/  LOP3.LUT R12, R21, 0x190, RZ, 0xfc, !PT ;  /* 0x00000190150c7812 */ /* 0x004fe200078efcff */
[----:B------:R0:W-:Y:S01]  /*2cd0*/  STL [R1+0xcc], R0 ;  /* 0x0000cc0001007387 */ /* 0x0001e20000100800 */
[----:B------:R-:W-:-:S02]  /*2ce0*/  IABS R10, R11 ;  /* 0x0000000b000a7213 */ /* 0x000fc40000000000 */
[----:B------:R-:W-:Y:S02]  /*2cf0*/  IABS R14, R12 ;  /* 0x0000000c000e7213 */ /* 0x000fe40000000000 */
[----:B------:R-:W-:Y:S01]  /*2d00*/  ISETP.GE.AND P0, PT, R12, RZ, PT ;  /* 0x000000ff0c00720c */ /* 0x000fe20003f06270 */
[----:B------:R-:W-:Y:S01]  /*2d10*/  IMAD.HI.U32 R12, R23, R10, RZ ;  /* 0x0000000a170c7227 */ /* 0x000fe200078e00ff */
[----:B------:R-:W-:-:S03]  /*2d20*/  ISETP.GE.AND P2, PT, R11, RZ, PT ;  /* 0x000000ff0b00720c */ /* 0x000fc60003f46270 */
[----:B0-----:R-:W-:Y:S02]  /*2d30*/  IMAD.MOV.U32 R0, RZ, RZ, R9 ;  /* 0x000000ffff007224 */ /* 0x001fe400078e0009 */
[----:B------:R-:W-:Y:S01]  /*2d40*/  @!P6 IMAD.IADD R7, R7, 0x1, -R4 ;  /* 0x000000010707e824 */ /* 0x000fe200078e0a04 */
[C---:B------:R-:W-:Y:S01]  /*2d50*/  ISETP.GT.U32.AND P6, PT, R4.reuse, R13, PT ;  /* 0x0000000d0400720c */ /* 0x040fe20003fc4070 */
[----:B------:R-:W-:Y:S02]  /*2d60*/  @!P4 IMAD.MOV R0, RZ, RZ, -R0 ;  /* 0x000000ffff00c224 */ /* 0x000fe400078e0a00 */
[----:B------:R-:W-:Y:S01]  /*2d70*/  IMAD.MOV.U32 R11, RZ, RZ, R14 ;  /* 0x000000ffff0b7224 */ /* 0x000fe200078e000e */
[----:B------:R-:W-:Y:S02]  /*2d80*/  ISETP.GT.U32.AND P4, PT, R4, R7, PT ;  /* 0x000000070400720c */ /* 0x000fe40003f84070 */
[----:B------:R0:W-:Y:S01]  /*2d90*/  STL [R1+0xf0], R0 ;  /* 0x0000f00001007387 */ /* 0x0001e20000100800 */
[----:B------:R-:W-:Y:S01]  /*2da0*/  IMAD.HI.U32 R9, R23, R11, RZ ;  /* 0x0000000b17097227 */ /* 0x000fe200078e00ff */
[----:B------:R-:W-:-:S03]  /*2db0*/  LOP3.LUT R14, R21, 0x184, RZ, 0xfc, !PT ;  /* 0x00000184150e7812 */ /* 0x000fc600078efcff */
[----:B------:R-:W-:Y:S02]  /*2dc0*/  IMAD.MOV R9, RZ, RZ, -R9 ;  /* 0x000000ffff097224 */ /* 0x000fe400078e0a09 */
[----:B------:R-:W-:Y:S02]  /*2dd0*/  @!P6 IMAD.IADD R13, R13, 0x1, -R4 ;  /* 0x000000010d0de824 */ /* 0x000fe400078e0a04 */
[----:B------:R-:W-:Y:S02]  /*2de0*/  IMAD R9, R4, R9, R11 ;  /* 0x0000000904097224 */ /* 0x000fe400078e020b */
[----:B0-----:R-:W-:Y:S02]  /*2df0*/  IMAD.MOV.U32 R0, RZ, RZ, R6 ;  /* 0x000000ffff007224 */ /* 0x001fe400078e0006 */
[----:B------:R-:W-:Y:S01]  /*2e00*/  IMAD.MOV R6, RZ, RZ, -R12 ;  /* 0x000000ffff067224 */ /* 0x000fe200078e0a0c */
[----:B------:R-:W-:Y:S01]  /*2e10*/  LOP3.LUT R12, R21, 0x188, RZ, 0xfc, !PT ;  /* 0x00000188150c7812 */ /* 0x000fe200078efcff */
[----:B------:R-:W-:-:S02]  /*2e20*/  IMAD.MOV.U32 R16, RZ, RZ, R13 ;  /* 0x000000ffff107224 */ /* 0x000fc400078e000d */
[C---:B------:R-:W-:Y:S01]  /*2e30*/  IMAD R10, R4.reuse, R6, R10 ;  /* 0x00000006040a7224 */ /* 0x040fe200078e020a */
[----:B------:R-:W-:Y:S01]  /*2e40*/  LOP3.LUT R6, R21, 0x180, RZ, 0xfc, !PT ;  /* 0x0000018015067812 */ /* 0x000fe200078efcff */
[----:B------:R-:W-:Y:S01]  /*2e50*/  @!P3 IMAD.MOV R16, RZ, RZ, -R16 ;  /* 0x000000ffff10b224 */ /* 0x000fe200078e0a10 */
[C---:B------:R-:W-:Y:S01]  /*2e60*/  ISETP.GT.U32.AND P3, PT, R4.reuse, R9, PT ;  /* 0x000000090400720c */ /* 0x040fe20003f64070 */
[----:B------:R-:W-:Y:S01]  /*2e70*/  @!P5 IMAD.MOV R0, RZ, RZ, -R0 ;  /* 0x000000ffff00d224 */ /* 0x000fe200078e0a00 */
[----:B------:R-:W-:Y:S01]  /*2e80*/  ISETP.GT.U32.AND P6, PT, R4, R10, PT ;  /* 0x0000000a0400720c */ /* 0x000fe20003fc4070 */
[----:B------:R-:W-:Y:S01]  /*2e90*/  @!P4 IMAD.IADD R7, R7, 0x1, -R4 ;  /* 0x000000010707c824 */ /* 0x000fe200078e0a04 */
[----:B------:R-:W-:Y:S02]  /*2ea0*/  ISETP.GE.AND P5, PT, R15, RZ, PT ;  /* 0x000000ff0f00720c */ /* 0x000fe40003fa6270 */
[----:B------:R-:W-:Y:S01]  /*2eb0*/  IABS R15, R15 ;  /* 0x0000000f000f7213 */ /* 0x000fe20000000000 */
[----:B------:R0:W-:Y:S01]  /*2ec0*/  STL [R1+0xf8], R0 ;  /* 0x0000f80001007387 */ /* 0x0001e20000100800 */
[----:B------:R-:W-:-:S02]  /*2ed0*/  ISETP.GE.AND P4, PT, R12, RZ, PT ;  /* 0x000000ff0c00720c */ /* 0x000fc40003f86270 */
[----:B------:R-:W-:Y:S01]  /*2ee0*/  IABS R12, R12 ;  /* 0x0000000c000c7213 */ /* 0x000fe20000000000 */
[----:B------:R-:W-:Y:S01]  /*2ef0*/  IMAD.HI.U32 R11, R23, R15, RZ ;  /* 0x0000000f170b7227 */ /* 0x000fe200078e00ff */
[----:B------:R1:W-:Y:S01]  /*2f00*/  STL [R1+0x100], R16 ;  /* 0x0001001001007387 */ /* 0x0003e20000100800 */
[----:B------:R-:W-:Y:S02]  /*2f10*/  IABS R13, R6 ;  /* 0x00000006000d7213 */ /* 0x000fe40000000000 */
[----:B------:R-:W-:Y:S02]  /*2f20*/  @!P6 IMAD.IADD R10, R10, 0x1, -R4 ;  /* 0x000000010a0ae824 */ /* 0x000fe400078e0a04 */
[----:B0-----:R-:W-:Y:S02]  /*2f30*/  IMAD.MOV.U32 R0, RZ, RZ, R7 ;  /* 0x000000ffff007224 */ /* 0x001fe400078e0007 */
[----:B------:R-:W-:Y:S01]  /*2f40*/  IMAD.MOV R11, RZ, RZ, -R11 ;  /* 0x000000ffff0b7224 */ /* 0x000fe200078e0a0b */
[----:B------:R-:W-:Y:S01]  /*2f50*/  ISETP.GT.U32.AND P6, PT, R4, R10, PT ;  /* 0x0000000a0400720c */ /* 0x000fe20003fc4070 */
[----:B------:R-:W-:Y:S01]  /*2f60*/  @!P1 IMAD.MOV R0, RZ, RZ, -R0 ;  /* 0x000000ffff009224 */ /* 0x000fe200078e0a00 */
[----:B------:R-:W-:Y:S01]  /*2f70*/  ISETP.GE.AND P1, PT, R14, RZ, PT ;  /* 0x000000ff0e00720c */ /* 0x000fe20003f26270 */
[----:B------:R-:W-:Y:S01]  /*2f80*/  @!P3 IMAD.IADD R9, R9, 0x1, -R4 ;  /* 0x000000010909b824 */ /* 0x000fe200078e0a04 */
[----:B------:R-:W-:Y:S01]  /*2f90*/  IABS R14, R14 ;  /* 0x0000000e000e7213 */ /* 0x000fe20000000000 */
[C---:B------:R-:W-:Y:S01]  /*2fa0*/  IMAD R15, R4.reuse, R11, R15 ;  /* 0x0000000b040f7224 */ /* 0x040fe200078e020f */
[----:B------:R0:W-:Y:S01]  /*2fb0*/  STL [R1+0x108], R0 ;  /* 0x0001080001007387 */ /* 0x0001e20000100800 */
[----:B------:R-:W-:Y:S01]  /*2fc0*/  IMAD.HI.U32 R7, R23, R12, RZ ;  /* 0x0000000c17077227 */ /* 0x000fe200078e00ff */
[----:B------:R-:W-:-:S03]  /*2fd0*/  ISETP.GT.U32.AND P3, PT, R4, R9, PT ;  /* 0x000000090400720c */ /* 0x000fc60003f64070 */
[----:B-1----:R-:W-:-:S04]  /*2fe0*/  IMAD.HI.U32 R16, R23, R14, RZ ;  /* 0x0000000e17107227 */ /* 0x002fc800078e00ff */
[----:B------:R-:W-:Y:S01]  /*2ff0*/  @!P6 IMAD.IADD R10, R10, 0x1, -R4 ;  /* 0x000000010a0ae824 */ /* 0x000fe200078e0a04 */
[----:B------:R-:W-:Y:S01]  /*3000*/  ISETP.GT.U32.AND P6, PT, R4, R15, PT ;  /* 0x0000000f0400720c */ /* 0x000fe20003fc4070 */
[----:B------:R-:W-:-:S04]  /*3010*/  IMAD.HI.U32 R11, R23, R13, RZ ;  /* 0x0000000d170b7227 */ /* 0x000fc800078e00ff */
[----:B------:R-:W-:Y:S02]  /*3020*/  IMAD.MOV R16, RZ, RZ, -R16 ;  /* 0x000000ffff107224 */ /* 0x000fe400078e0a10 */
[----:B------:R-:W-:Y:S02]  /*3030*/  IMAD.MOV R7, RZ, RZ, -R7 ;  /* 0x000000ffff077224 */ /* 0x000fe400078e0a07 */
[----:B------:R-:W-:Y:S02]  /*3040*/  IMAD.MOV R11, RZ, RZ, -R11 ;  /* 0x000000ffff0b7224 */ /* 0x000fe400078e0a0b */
[C---:B------:R-:W-:Y:S02]  /*3050*/  IMAD R14, R4.reuse, R16, R14 ;  /* 0x00000010040e7224 */ /* 0x040fe400078e020e */
[----:B------:R-:W-:Y:S01]  /*3060*/  IMAD R12, R4, R7, R12 ;  /* 0x00000007040c7224 */ /* 0x000fe200078e020c */
[----:B------:R-:W-:Y:S01]  /*3070*/  IABS R7, R22 ;  /* 0x0000001600077213 */ /* 0x000fe20000000000 */
[----:B0-----:R-:W-:-:S02]  /*3080*/  IMAD.MOV.U32 R0, RZ, RZ, R10 ;  /* 0x000000ffff007224 */ /* 0x001fc400078e000a */
[C---:B------:R-:W-:Y:S01]  /*3090*/  IMAD R13, R4.reuse, R11, R13 ;  /* 0x0000000b040d7224 */ /* 0x040fe200078e020d */
[----:B------:R-:W-:Y:S01]  /*30a0*/  LOP3.LUT R11, R21, 0x174, RZ, 0xfc, !PT ;  /* 0x00000174150b7812 */ /* 0x000fe200078efcff */
[----:B------:R-:W-:Y:S01]  /*30b0*/  @!P3 IMAD.IADD R9, R9, 0x1, -R4 ;  /* 0x000000010909b824 */ /* 0x000fe200078e0a04 */
[C---:B------:R-:W-:Y:S01]  /*30c0*/  ISETP.GT.U32.AND P3, PT, R4.reuse, R14, PT ;  /* 0x0000000e0400720c */ /* 0x040fe20003f64070 */
[----:B------:R-:W-:Y:S01]  /*30d0*/  @!P2 IMAD.MOV R0, RZ, RZ, -R0 ;  /* 0x000000ffff00a224 */ /* 0x000fe200078e0a00 */
[C---:B------:R-:W-:Y:S01]  /*30e0*/  ISETP.GT.U32.AND P2, PT, R4.reuse, R12, PT ;  /* 0x0000000c0400720c */ /* 0x040fe20003f44070 */
[----:B------:R-:W-:Y:S01]  /*30f0*/  @!P6 IMAD.IADD R15, R15, 0x1, -R4 ;  /* 0x000000010f0fe824 */ /* 0x000fe200078e0a04 */
[----:B------:R-:W-:Y:S01]  /*3100*/  ISETP.GT.U32.AND P6, PT, R4, R13, PT ;  /* 0x0000000d0400720c */ /* 0x000fe20003fc4070 */
[----:B------:R-:W-:Y:S01]  /*3110*/  IMAD.HI.U32 R10, R23, R7, RZ ;  /* 0x00000007170a7227 */ /* 0x000fe200078e00ff */
[----:B------:R0:W-:Y:S01]  /*3120*/  STL [R1+0x128], R0 ;  /* 0x0001280001007387 */ /* 0x0001e20000100800 */
[----:B------:R-:W-:-:S02]  /*3130*/  IABS R20, R11 ;  /* 0x0000000b00147213 */ /* 0x000fc40000000000 */
[----:B------:R-:W-:-:S03]  /*3140*/  IMAD.MOV R10, RZ, RZ, -R10 ;  /* 0x000000ffff0a7224 */ /* 0x000fc600078e0a0a */
[----:B------:R-:W-:-:S04]  /*3150*/  IMAD.HI.U32 R16, R23, R20, RZ ;  /* 0x0000001417107227 */ /* 0x000fc800078e00ff */
[--C-:B------:R-:W-:Y:S02]  /*3160*/  @!P3 IMAD.IADD R14, R14, 0x1, -R4.reuse ;  /* 0x000000010e0eb824 */ /* 0x100fe400078e0a04 */
[--C-:B------:R-:W-:Y:S01]  /*3170*/  @!P2 IMAD.IADD R12, R12, 0x1, -R4.reuse ;  /* 0x000000010c0ca824 */ /* 0x100fe200078e0a04 */
[C---:B------:R-:W-:Y:S01]  /*3180*/  ISETP.GT.U32.AND P2, PT, R4.reuse, R15, PT ;  /* 0x0000000f0400720c */ /* 0x040fe20003f44070 */
[----:B------:R-:W-:Y:S01]  /*3190*/  @!P6 IMAD.IADD R13, R13, 0x1, -R4 ;  /* 0x000000010d0de824 */ /* 0x000fe200078e0a04 */
[C---:B------:R-:W-:Y:S01]  /*31a0*/  ISETP.GT.U32.AND P6, PT, R4.reuse, R14, PT ;  /* 0x0000000e0400720c */ /* 0x040fe20003fc4070 */
[----:B0-----:R-:W-:Y:S01]  /*31b0*/  IMAD.MOV.U32 R0, RZ, RZ, R9 ;  /* 0x000000ffff007224 */ /* 0x001fe200078e0009 */
[----:B------:R-:W-:Y:S01]  /*31c0*/  ISETP.GT.U32.AND P3, PT, R4, R12, PT ;  /* 0x0000000c0400720c */ /* 0x000fe20003f64070 */
[----:B------:R-:W-:-:S04]  /*31d0*/  IMAD.HI.U32 R9, R23, R17, RZ ;  /* 0x0000001117097227 */ /* 0x000fc800078e00ff */
[----:B------:R-:W-:Y:S02]  /*31e0*/  IMAD.MOV R9, RZ, RZ, -R9 ;  /* 0x000000ffff097224 */ /* 0x000fe400078e0a09 */
[----:B------:R-:W-:Y:S01]  /*31f0*/  @!P0 IMAD.MOV R0, RZ, RZ, -R0 ;  /* 0x000000ffff008224 */ /* 0x000fe200078e0a00 */
[C---:B------:R-:W-:Y:S01]  /*3200*/  ISETP.GT.U32.AND P0, PT, R4.reuse, R13, PT ;  /* 0x0000000d0400720c */ /* 0x040fe20003f04070 */
[C---:B------:R-:W-:Y:S01]  /*3210*/  IMAD R7, R4.reuse, R10, R7 ;  /* 0x0000000a04077224 */ /* 0x040fe200078e0207 */
[C---:B------:R-:W-:Y:S01]  /*3220*/  LOP3.LUT R10, R21.reuse, 0x170, RZ, 0xfc, !PT ;  /* 0x00000170150a7812 */ /* 0x040fe200078efcff */
[C---:B------:R-:W-:Y:S01]  /*3230*/  IMAD R17, R4.reuse, R9, R17 ;  /* 0x0000000904117224 */ /* 0x040fe200078e0211 */
[----:B------:R-:W-:Y:S01]  /*3240*/  LOP3.LUT R9, R21, 0x16c, RZ, 0xfc, !PT ;  /* 0x0000016c15097812 */ /* 0x000fe200078efcff */
[--C-:B------:R-:W-:Y:S01]  /*3250*/  @!P2 IMAD.IADD R15, R15, 0x1, -R4.reuse ;  /* 0x000000010f0fa824 */ /* 0x100fe200078e0a04 */
[----:B------:R-:W-:Y:S01]  /*3260*/  ISETP.GT.U32.AND P2, PT, R4, R7, PT ;  /* 0x000000070400720c */ /* 0x000fe20003f44070 */
[--C-:B------:R-:W-:Y:S01]  /*3270*/  @!P6 IMAD.IADD R14, R14, 0x1, -R4.reuse ;  /* 0x000000010e0ee824 */ /* 0x100fe200078e0a04 */
[----:B------:R-:W-:Y:S01]  /*3280*/  ISETP.GT.U32.AND P6, PT, R4, R17, PT ;  /* 0x000000110400720c */ /* 0x000fe20003fc4070 */
[--C-:B------:R-:W-:Y:S01]  /*3290*/  @!P3 IMAD.IADD R12, R12, 0x1, -R4.reuse ;  /* 0x000000010c0cb824 */ /* 0x100fe200078e0a04 */
[----:B------:R0:W-:Y:S01]  /*32a0*/  STL [R1+0x130], R0 ;  /* 0x0001300001007387 */ /* 0x0001e20000100800 */
[----:B------:R-:W-:Y:S01]  /*32b0*/  IMAD.MOV.U32 R24, RZ, RZ, R15 ;  /* 0x000000ffff187224 */ /* 0x000fe200078e000f */
[----:B------:R-:W-:Y:S01]  /*32c0*/  IABS R19, R10 ;  /* 0x0000000a00137213 */ /* 0x000fe20000000000 */
[----:B------:R-:W-:Y:S01]  /*32d0*/  @!P0 IMAD.IADD R13, R13, 0x1, -R4 ;  /* 0x000000010d0d8824 */ /* 0x000fe200078e0a04 */
[----:B------:R-:W-:Y:S01]  /*32e0*/  ISETP.GE.AND P0, PT, R22, RZ, PT ;  /* 0x000000ff1600720c */ /* 0x000fe20003f06270 */
[----:B------:R-:W-:Y:S01]  /*32f0*/  IMAD.MOV R16, RZ, RZ, -R16 ;  /* 0x000000ffff107224 */ /* 0x000fe200078e0a10 */
[----:B------:R-:W-:Y:S01]  /*3300*/  IABS R22, R9 ;  /* 0x0000000900167213 */ /* 0x000fe20000000000 */
[----:B------:R-:W-:Y:S01]  /*3310*/  @!P5 IMAD.MOV R24, RZ, RZ, -R24 ;  /* 0x000000ffff18d224 */ /* 0x000fe200078e0a18 */
[----:B------:R-:W-:Y:S01]  /*3320*/  ISETP.GE.AND P3, PT, R6, RZ, PT ;  /* 0x000000ff0600720c */ /* 0x000fe20003f66270 */
[--C-:B------:R-:W-:Y:S01]  /*3330*/  @!P2 IMAD.IADD R7, R7, 0x1, -R4.reuse ;  /* 0x000000010707a824 */ /* 0x100fe200078e0a04 */
[----:B------:R-:W-:Y:S01]  /*3340*/  ISETP.GE.AND P2, PT, R18, RZ, PT ;  /* 0x000000ff1200720c */ /* 0x000fe20003f46270 */
[----:B------:R-:W-:Y:S01]  /*3350*/  @!P6 IMAD.IADD R17, R17, 0x1, -R4 ;  /* 0x000000011111e824 */ /* 0x000fe200078e0a04 */
[----:B------:R-:W-:Y:S01]  /*3360*/  STL [R1+0x138], R24 ;  /* 0x0001381801007387 */ /* 0x000fe20000100800 */
[----:B0-----:R-:W-:Y:S01]  /*3370*/  IMAD.MOV.U32 R0, RZ, RZ, R12 ;  /* 0x000000ffff007224 */ /* 0x001fe200078e000c */
[----:B------:R-:W-:Y:S01]  /*3380*/  ISETP.GT.U32.AND P5, PT, R4, R7, PT ;  /* 0x000000070400720c */ /* 0x000fe20003fa4070 */
[----:B------:R-:W-:-:S02]  /*3390*/  IMAD.MOV.U32 R18, RZ, RZ, R22 ;  /* 0x000000ffff127224 */ /* 0x000fc400078e0016 */
[----:B------:R-:W-:Y:S01]  /*33a0*/  @!P4 IMAD.MOV R0, RZ, RZ, -R0 ;  /* 0x000000ffff00c224 */ /* 0x000fe200078e0a00 */
[----:B------:R-:W-:Y:S01]  /*33b0*/  ISETP.GT.U32.AND P4, PT, R4, R17, PT ;  /* 0x000000110400720c */ /* 0x000fe20003f84070 */
[----:B------:R-:W-:-:S03]  /*33c0*/  IMAD.HI.U32 R15, R23, R18, RZ ;  /* 0x00000012170f7227 */ /* 0x000fc600078e00ff */
[----:B------:R0:W-:Y:S01]  /*33d0*/  STL [R1+0x168], R0 ;  /* 0x0001680001007387 */ /* 0x0001e20000100800 */
[----:B------:R-:W-:Y:S02]  /*33e0*/  IMAD.MOV R12, RZ, RZ, -R15 ;  /* 0x000000ffff0c7224 */ /* 0x000fe400078e0a0f */
[C---:B------:R-:W-:Y:S02]  /*33f0*/  IMAD R20, R4.reuse, R16, R20 ;  /* 0x0000001004147224 */ /* 0x040fe400078e0214 */
[C---:B------:R-:W-:Y:S02]  /*3400*/  IMAD R18, R4.reuse, R12, R18 ;  /* 0x0000000c04127224 */ /* 0x040fe400078e0212 */
[----:B------:R-:W-:Y:S01]  /*3410*/  IMAD.HI.U32 R6, R23, R19, RZ ;  /* 0x0000001317067227 */ /* 0x000fe200078e00ff */
[----:B------:R-:W-:-:S03]  /*3420*/  ISETP.GT.U32.AND P6, PT, R4, R20, PT ;  /* 0x000000140400720c */ /* 0x000fc60003fc4070 */
[----:B------:R-:W-:Y:S01]  /*3430*/  @!P4 IMAD.IADD R17, R17, 0x1, -R4 ;  /* 0x000000011111c824 */ /* 0x000fe200078e0a04 */
[C---:B------:R-:W-:Y:S01]  /*3440*/  ISETP.GT.U32.AND P4, PT, R4.reuse, R18, PT ;  /* 0x000000120400720c */ /* 0x040fe20003f84070 */
[----:B------:R-:W-:Y:S02]  /*3450*/  IMAD.MOV R6, RZ, RZ, -R6 ;  /* 0x000000ffff067224 */ /* 0x000fe400078e0a06 */
[----:B0-----:R-:W-:Y:S01]  /*3460*/  IMAD.MOV.U32 R0, RZ, RZ, R13 ;  /* 0x000000ffff007224 */ /* 0x001fe200078e000d */
[C---:B------:R-:W-:Y:S01]  /*3470*/  LOP3.LUT R13, R21.reuse, 0x160, RZ, 0xfc, !PT ;  /* 0x00000160150d7812 */ /* 0x040fe200078efcff */
[C---:B------:R-:W-:Y:S01]  /*3480*/  IMAD R19, R4.reuse, R6, R19 ;  /* 0x0000000604137224 */ /* 0x040fe200078e0213 */
[----:B------:R-:W-:Y:S01]  /*3490*/  LOP3.LUT R6, R21, 0x168, RZ, 0xfc, !PT ;  /* 0x0000016815067812 */ /* 0x000fe200078efcff */
[----:B------:R-:W-:Y:S01]  /*34a0*/  @!P3 IMAD.MOV R0, RZ, RZ, -R0 ;  /* 0x000000ffff00b224 */ /* 0x000fe200078e0a00 */
[----:B------:R-:W-:Y:S01]  /*34b0*/  IABS R16, R13 ;  /* 0x0000000d00107213 */ /* 0x000fe20000000000 */
[--C-:B------:R-:W-:Y:S01]  /*34c0*/  @!P5 IMAD.IADD R7, R7, 0x1, -R4.reuse ;  /* 0x000000010707d824 */ /* 0x100fe200078e0a04 */
[----:B------:R-:W-:Y:S01]  /*34d0*/  ISETP.GT.U32.AND P3, PT, R4, R19, PT ;  /* 0x000000130400720c */ /* 0x000fe20003f64070 */
[--C-:B------:R-:W-:Y:S01]  /*34e0*/  @!P6 IMAD.IADD R20, R20, 0x1, -R4.reuse ;  /* 0x000000011414e824 */ /* 0x100fe200078e0a04 */
[----:B------:R-:W-:Y:S01]  /*34f0*/  ISETP.GE.AND P5, PT, R10, RZ, PT ;  /* 0x000000ff0a00720c */ /* 0x000fe20003fa6270 */
[----:B------:R-:W-:Y:S01]  /*3500*/  @!P4 IMAD.IADD R18, R18, 0x1, -R4 ;  /* 0x000000011212c824 */ /* 0x000fe200078e0a04 */
[----:B------:R-:W-:Y:S01]  /*3510*/  LOP3.LUT R10, R21, 0x164, RZ, 0xfc, !PT ;  /* 0x00000164150a7812 */ /* 0x000fe200078efcff */
[----:B------:R-:W-:Y:S01]  /*3520*/  @!P1 IMAD.MOV R14, RZ, RZ, -R14 ;  /* 0x000000ffff0e9224 */ /* 0x000fe200078e0a0e */
[----:B------:R-:W-:Y:S01]  /*3530*/  ISETP.GE.AND P6, PT, R9, RZ, PT ;  /* 0x000000ff0900720c */ /* 0x000fe20003fc6270 */
[----:B------:R-:W-:Y:S01]  /*3540*/  IMAD.MOV.U32 R24, RZ, RZ, R17 ;  /* 0x000000ffff187224 */ /* 0x000fe200078e0011 */
[----:B------:R-:W-:Y:S01]  /*3550*/  IABS R9, R10 ;  /* 0x0000000a00097213 */ /* 0x000fe20000000000 */
[----:B------:R-:W-:Y:S01]  /*3560*/  IMAD.HI.U32 R22, R23, R16, RZ ;  /* 0x0000001017167227 */ /* 0x000fe200078e00ff */
[----:B------:R-:W-:Y:S01]  /*3570*/  ISETP.GE.AND P1, PT, R11, RZ, PT ;  /* 0x000000ff0b00720c */ /* 0x000fe20003f26270 */
[----:B------:R0:W-:Y:S01]  /*3580*/  STL [R1+0x16c], R14 ;  /* 0x00016c0e01007387 */ /* 0x0001e20000100800 */
[C---:B------:R-:W-:Y:S01]  /*3590*/  ISETP.GT.U32.AND P4, PT, R4.reuse, R18, PT ;  /* 0x000000120400720c */ /* 0x040fe20003f84070 */
[----:B------:R-:W-:Y:S01]  /*35a0*/  IMAD.HI.U32 R11, R23, R9, RZ ;  /* 0x00000009170b7227 */ /* 0x000fe200078e00ff */
[----:B------:R-:W-:Y:S01]  /*35b0*/  IABS R15, R6 ;  /* 0x00000006000f7213 */ /* 0x000fe20000000000 */
[----:B------:R1:W-:Y:S02]  /*35c0*/  STL [R1+0x170], R0 ;  /* 0x0001700001007387 */ /* 0x0003e40000100800 */
[----:B------:R-:W-:Y:S01]  /*35d0*/  @!P3 IMAD.IADD R19, R19, 0x1, -R4 ;  /* 0x000000011313b824 */ /* 0x000fe200078e0a04 */
[----:B------:R-:W-:Y:S01]  /*35e0*/  ISETP.GT.U32.AND P3, PT, R4, R20, PT ;  /* 0x000000140400720c */ /* 0x000fe20003f64070 */
[----:B------:R-:W-:-:S02]  /*35f0*/  IMAD.MOV R11, RZ, RZ, -R11 ;  /* 0x000000ffff0b7224 */ /* 0x000fc400078e0a0b */
[----:B------:R-:W-:-:S04]  /*3600*/  IMAD.HI.U32 R12, R23, R15, RZ ;  /* 0x0000000f170c7227 */ /* 0x000fc800078e00ff */
[----:B------:R-:W-:Y:S01]  /*3610*/  IMAD R9, R4, R11, R9 ;  /* 0x0000000b04097224 */ /* 0x000fe200078e0209 */
[C---:B------:R-:W-:Y:S01]  /*3620*/  LOP3.LUT R11, R21.reuse, 0x158, RZ, 0xfc, !PT ;  /* 0x00000158150b7812 */ /* 0x040fe200078efcff */
[----:B------:R-:W-:Y:S02]  /*3630*/  IMAD.MOV R12, RZ, RZ, -R12 ;  /* 0x000000ffff0c7224 */ /* 0x000fe400078e0a0c */
[--C-:B------:R-:W-:Y:S01]  /*3640*/  @!P4 IMAD.IADD R18, R18, 0x1, -R4.reuse ;  /* 0x000000011212c824 */ /* 0x100fe200078e0a04 */
[C---:B------:R-:W-:Y:S01]  /*3650*/  ISETP.GT.U32.AND P4, PT, R4.reuse, R9, PT ;  /* 0x000000090400720c */ /* 0x040fe20003f84070 */
[----:B------:R-:W-:Y:S01]  /*3660*/  IMAD R15, R4, R12, R15 ;  /* 0x0000000c040f7224 */ /* 0x000fe200078e020f */
[----:B0-----:R-:W-:Y:S01]  /*3670*/  IABS R14, R11 ;  /* 0x0000000b000e7213 */ /* 0x001fe20000000000 */
[----:B-1----:R-:W-:Y:S01]  /*3680*/  IMAD.MOV.U32 R0, RZ, RZ, R7 ;  /* 0x000000ffff007224 */ /* 0x002fe200078e0007 */
[----:B------:R-:W-:Y:S01]  /*3690*/  LOP3.LUT R7, R21, 0x15c, RZ, 0xfc, !PT ;  /* 0x0000015c15077812 */ /* 0x000fe200078efcff */
[----:B------:R-:W-:Y:S01]  /*36a0*/  @!P3 IMAD.IADD R20, R20, 0x1, -R4 ;  /* 0x000000011414b824 */ /* 0x000fe200078e0a04 */
[C---:B------:R-:W-:Y:S01]  /*36b0*/  ISETP.GT.U32.AND P3, PT, R4.reuse, R15, PT ;  /* 0x0000000f0400720c */ /* 0x040fe20003f64070 */
[----:B------:R-:W-:Y:S01]  /*36c0*/  @!P0 IMAD.MOV R0, RZ, RZ, -R0 ;  /* 0x000000ffff008224 */ /* 0x000fe200078e0a00 */
[----:B------:R-:W-:Y:S01]  /*36d0*/  ISETP.GT.U32.AND P0, PT, R4, R19, PT ;  /* 0x000000130400720c */ /* 0x000fe20003f04070 */
[----:B------:R-:W-:Y:S01]  /*36e0*/  IMAD.HI.U32 R17, R23, R14, RZ ;  /* 0x0000000e17117227 */ /* 0x000fe200078e00ff */
[----:B------:R-:W-:-:S02]  /*36f0*/  IABS R12, R7 ;  /* 0x00000007000c7213 */ /* 0x000fc40000000000 */
[----:B------:R0:W-:Y:S01]  /*3700*/  STL [R1+0x174], R0 ;  /* 0x0001740001007387 */ /* 0x0001e20000100800 */
[----:B------:R-:W-:Y:S02]  /*3710*/  @!P4 IMAD.IADD R9, R9, 0x1, -R4 ;  /* 0x000000010909c824 */ /* 0x000fe400078e0a04 */
[----:B------:R-:W-:Y:S02]  /*3720*/  @!P2 IMAD.MOV R24, RZ, RZ, -R24 ;  /* 0x000000ffff18a224 */ /* 0x000fe400078e0a18 */
[----:B------:R-:W-:Y:S02]  /*3730*/  IMAD.MOV R17, RZ, RZ, -R17 ;  /* 0x000000ffff117224 */ /* 0x000fe400078e0a11 */
[--C-:B------:R-:W-:Y:S01]  /*3740*/  @!P3 IMAD.IADD R15, R15, 0x1, -R4.reuse ;  /* 0x000000010f0fb824 */ /* 0x100fe200078e0a04 */
[----:B------:R-:W-:Y:S01]  /*3750*/  STL [R1+0x124], R24 ;  /* 0x0001241801007387 */ /* 0x000fe20000100800 */
[----:B------:R-:W-:Y:S01]  /*3760*/  @!P0 IMAD.IADD R19, R19, 0x1, -R4 ;  /* 0x0000000113138824 */ /* 0x000fe200078e0a04 */
[----:B------:R-:W-:Y:S01]  /*3770*/  ISETP.GE.AND P0, PT, R6, RZ, PT ;  /* 0x000000ff0600720c */ /* 0x000fe20003f06270 */
[----:B0-----:R-:W-:Y:S01]  /*3780*/  IMAD.MOV.U32 R0, RZ, RZ, R20 ;  /* 0x000000ffff007224 */ /* 0x001fe200078e0014 */
[----:B------:R-:W-:Y:S01]  /*3790*/  ISETP.GT.U32.AND P2, PT, R4, R15, PT ;  /* 0x0000000f0400720c */ /* 0x000fe20003f44070 */
[----:B------:R-:W-:Y:S01]  /*37a0*/  IMAD.HI.U32 R6, R23, R12, RZ ;  /* 0x0000000c17067227 */ /* 0x000fe200078e00ff */
[----:B------:R-:W-:-:S02]  /*37b0*/  ISETP.GE.AND P3, PT, R10, RZ, PT ;  /* 0x000000ff0a00720c */ /* 0x000fc40003f66270 */
[----:B------:R-:W-:Y:S01]  /*37c0*/  LOP3.LUT R10, R21, 0x154, RZ, 0xfc, !PT ;  /* 0x00000154150a7812 */ /* 0x000fe200078efcff */
[----:B------:R-:W-:Y:S01]  /*37d0*/  @!P1 IMAD.MOV R0, RZ, RZ, -R0 ;  /* 0x000000ffff009224 */ /* 0x000fe200078e0a00 */
[C---:B------:R-:W-:Y:S01]  /*37e0*/  ISETP.GT.U32.AND P1, PT, R4.reuse, R9, PT ;  /* 0x000000090400720c */ /* 0x040fe20003f24070 */
[----:B------:R-:W-:Y:S02]  /*37f0*/  IMAD.MOV R22, RZ, RZ, -R22 ;  /* 0x000000ffff167224 */ /* 0x000fe400078e0a16 */
[----:B------:R-:W-:Y:S01]  /*3800*/  @!P5 IMAD.MOV R19, RZ, RZ, -R19 ;  /* 0x000000ffff13d224 */ /* 0x000fe200078e0a13 */
[----:B------:R-:W-:Y:S01]  /*3810*/  ISETP.GE.AND P5, PT, R13, RZ, PT ;  /* 0x000000ff0d00720c */ /* 0x000fe20003fa6270 */
[C---:B------:R-:W-:Y:S01]  /*3820*/  IMAD R13, R4.reuse, R17, R14 ;  /* 0x00000011040d7224 */ /* 0x040fe200078e020e */
[----:B------:R0:W-:Y:S01]  /*3830*/  STL [R1+0x134], R0 ;  /* 0x0001340001007387 */ /* 0x0001e20000100800 */
[----:B------:R-:W-:Y:S02]  /*3840*/  IMAD.MOV R6, RZ, RZ, -R6 ;  /* 0x000000ffff067224 */ /* 0x000fe400078e0a06 */
[C---:B------:R-:W-:Y:S01]  /*3850*/  IMAD R16, R4.reuse, R22, R16 ;  /* 0x0000001604107224 */ /* 0x040fe200078e0210 */
[----:B------:R-:W-:Y:S01]  /*3860*/  STL [R1+0x13c], R19 ;  /* 0x00013c1301007387 */ /* 0x000fe20000100800 */
[C---:B------:R-:W-:Y:S01]  /*3870*/  IMAD R12, R4.reuse, R6, R12 ;  /* 0x00000006040c7224 */ /* 0x040fe200078e020c */
[----:B------:R-:W-:Y:S01]  /*3880*/  IABS R6, R10 ;  /* 0x0000000a00067213 */ /* 0x000fe20000000000 */
[--C-:B------:R-:W-:Y:S01]  /*3890*/  @!P1 IMAD.IADD R9, R9, 0x1, -R4.reuse ;  /* 0x0000000109099824 */ /* 0x100fe200078e0a04 */
[C---:B------:R-:W-:Y:S01]  /*38a0*/  ISETP.GT.U32.AND P1, PT, R4.reuse, R13, PT ;  /* 0x0000000d0400720c */ /* 0x040fe20003f24070 */
[----:B------:R-:W-:Y:S01]  /*38b0*/  @!P2 IMAD.IADD R15, R15, 0x1, -R4 ;  /* 0x000000010f0fa824 */ /* 0x000fe200078e0a04 */
[----:B------:R-:W-:Y:S01]  /*38c0*/  ISETP.GT.U32.AND P4, PT, R4, R16, PT ;  /* 0x000000100400720c */ /* 0x000fe20003f84070 */
[----:B0-----:R-:W-:Y:S01]  /*38d0*/  IMAD.MOV.U32 R0, RZ, RZ, R18 ;  /* 0x000000ffff007224 */ /* 0x001fe200078e0012 */
[----:B------:R-:W-:Y:S01]  /*38e0*/  ISETP.GE.AND P2, PT, R7, RZ, PT ;  /* 0x000000ff0700720c */ /* 0x000fe20003f46270 */
[----:B------:R-:W-:Y:S01]  /*38f0*/  IMAD.HI.U32 R14, R23, R6, RZ ;  /* 0x00000006170e7227 */ /* 0x000fe200078e00ff */
[----:B------:R-:W-:-:S02]  /*3900*/  LOP3.LUT R7, R21, 0x150, RZ, 0xfc, !PT ;  /* 0x0000015015077812 */ /* 0x000fc400078efcff */
[----:B------:R-:W-:Y:S01]  /*3910*/  LOP3.LUT R22, R21, 0x100, RZ, 0xfc, !PT ;  /* 0x0000010015167812 */ /* 0x000fe200078efcff */
[----:B------:R-:W-:Y:S01]  /*3920*/  @!P6 IMAD.MOV R0, RZ, RZ, -R0 ;  /* 0x000000ffff00e224 */ /* 0x000fe200078e0a00 */
[----:B------:R-:W-:Y:S01]  /*3930*/  ISETP.GT.U32.AND P6, PT, R4, R12, PT ;  /* 0x0000000c0400720c */ /* 0x000fe20003fc4070 */
[----:B------:R-:W-:Y:S01]  /*3940*/  IMAD.MOV R14, RZ, RZ, -R14 ;  /* 0x000000ffff0e7224 */ /* 0x000fe200078e0a0e */
[----:B------:R-:W-:Y:S01]  /*3950*/  IABS R24, R22 ;  /* 0x0000001600187213 */ /* 0x000fe20000000000 */
[--C-:B------:R-:W-:Y:S01]  /*3960*/  @!P1 IMAD.IADD R13, R13, 0x1, -R4.reuse ;  /* 0x000000010d0d9824 */ /* 0x100fe200078e0a04 */
[----:B------:R0:W-:Y:S01]  /*3970*/  STL [R1+0x18c], R0 ;  /* 0x00018c0001007387 */ /* 0x0001e20000100800 */
[----:B------:R-:W-:Y:S01]  /*3980*/  @!P4 IMAD.IADD R16, R16, 0x1, -R4 ;  /* 0x000000011010c824 */ /* 0x000fe200078e0a04 */
[----:B------:R-:W-:Y:S01]  /*3990*/  ISETP.GE.AND P4, PT, R11, RZ, PT ;  /* 0x000000ff0b00720c */ /* 0x000fe20003f86270 */
[C---:B------:R-:W-:Y:S01]  /*39a0*/  IMAD R6, R4.reuse, R14, R6 ;  /* 0x0000000e04067224 */ /* 0x040fe200078e0206 */
[----:B------:R-:W-:Y:S01]  /*39b0*/  ISETP.GT.U32.AND P1, PT, R4, R13, PT ;  /* 0x0000000d0400720c */ /* 0x000fe20003f24070 */
[----:B------:R-:W-:Y:S01]  /*39c0*/  IMAD.HI.U32 R27, R23, R24, RZ ;  /* 0x00000018171b7227 */ /* 0x000fe200078e00ff */
[----:B------:R-:W-:-:S03]  /*39d0*/  LOP3.LUT R11, R21, 0x14c, RZ, 0xfc, !PT ;  /* 0x0000014c150b7812 */ /* 0x000fc600078efcff */
[----:B------:R-:W-:Y:S01]  /*39e0*/  @!P6 IMAD.IADD R12, R12, 0x1, -R4 ;  /* 0x000000010c0ce824 */ /* 0x000fe200078e0a04 */
[C---:B------:R-:W-:Y:S01]  /*39f0*/  ISETP.GT.U32.AND P6, PT, R4.reuse, R16, PT ;  /* 0x000000100400720c */ /* 0x040fe20003fc4070 */
[----:B0-----:R-:W-:Y:S01]  /*3a00*/  IMAD.MOV.U32 R0, RZ, RZ, R15 ;  /* 0x000000ffff007224 */ /* 0x001fe200078e000f */
[----:B------:R-:W-:Y:S01]  /*3a10*/  IABS R15, R7 ;  /* 0x00000007000f7213 */ /* 0x000fe20000000000 */
[----:B------:R-:W-:Y:S01]  /*3a20*/  IMAD.MOV R27, RZ, RZ, -R27 ;  /* 0x000000ffff1b7224 */ /* 0x000fe200078e0a1b */
[----:B------:R-:W-:Y:S01]  /*3a30*/  IABS R14, R11 ;  /* 0x0000000b000e7213 */ /* 0x000fe20000000000 */
[----:B------:R-:W-:Y:S01]  /*3a40*/  @!P0 IMAD.MOV R0, RZ, RZ, -R0 ;  /* 0x000000ffff008224 */ /* 0x000fe200078e0a00 */
[----:B------:R-:W-:Y:S01]  /*3a50*/  ISETP.GT.U32.AND P0, PT, R4, R12, PT ;  /* 0x0000000c0400720c */ /* 0x000fe20003f04070 */
[--C-:B------:R-:W-:Y:S02]  /*3a60*/  @!P1 IMAD.IADD R13, R13, 0x1, -R4.reuse ;  /* 0x000000010d0d9824 */ /* 0x100fe400078e0a04 */
[----:B------:R-:W-:Y:S01]  /*3a70*/  IMAD.HI.U32 R18, R23, R14, RZ ;  /* 0x0000000e17127227 */ /* 0x000fe200078e00ff */
[----:B------:R0:W-:Y:S03]  /*3a80*/  STL [R1+0x190], R0 ;  /* 0x0001900001007387 */ /* 0x0001e60000100800 */
[----:B------:R-:W-:Y:S01]  /*3a90*/  @!P6 IMAD.IADD R16, R16, 0x1, -R4 ;  /* 0x000000011010e824 */ /* 0x000fe200078e0a04 */
[----:B------:R-:W-:Y:S01]  /*3aa0*/  ISETP.GT.U32.AND P6, PT, R4, R6, PT ;  /* 0x000000060400720c */ /* 0x000fe20003fc4070 */
[----:B------:R-:W-:-:S02]  /*3ab0*/  IMAD.MOV R18, RZ, RZ, -R18 ;  /* 0x000000ffff127224 */ /* 0x000fc400078e0a12 */
[----:B------:R-:W-:Y:S02]  /*3ac0*/  IMAD R24, R4, R27, R24 ;  /* 0x0000001b04187224 */ /* 0x000fe400078e0218 */
[----:B------:R-:W-:Y:S01]  /*3ad0*/  @!P0 IMAD.IADD R12, R12, 0x1, -R4 ;  /* 0x000000010c0c8824 */ /* 0x000fe200078e0a04 */
[----:B------:R-:W-:Y:S01]  /*3ae0*/  ISETP.GE.AND P0, PT, R7, RZ, PT ;  /* 0x000000ff0700720c */ /* 0x000fe20003f06270 */
[----:B0-----:R-:W-:Y:S01]  /*3af0*/  IMAD.MOV.U32 R0, RZ, RZ, R9 ;  /* 0x000000ffff007224 */ /* 0x001fe200078e0009 */
[----:B------:R-:W-:Y:S01]  /*3b00*/  LOP3.LUT R7, R21, 0x148, RZ, 0xfc, !PT ;  /* 0x0000014815077812 */ /* 0x000fe200078efcff */
[----:B------:R-:W-:-:S04]  /*3b10*/  IMAD.HI.U32 R9, R23, R15, RZ ;  /* 0x0000000f17097227 */ /* 0x000fc800078e00ff */
[----:B------:R-:W-:Y:S02]  /*3b20*/  IMAD.MOV R9, RZ, RZ, -R9 ;  /* 0x000000ffff097224 */ /* 0x000fe400078e0a09 */
[----:B------:R-:W-:Y:S01]  /*3b30*/  @!P3 IMAD.MOV R0, RZ, RZ, -R0 ;  /* 0x000000ffff00b224 */ /* 0x000fe200078e0a00 */
[----:B------:R-:W-:Y:S01]  /*3b40*/  ISETP.GE.AND P3, PT, R10, RZ, PT ;  /* 0x000000ff0a00720c */ /* 0x000fe20003f66270 */
[----:B------:R-:W-:Y:S01]  /*3b50*/  IMAD R15, R4, R9, R15 ;  /* 0x00000009040f7224 */ /* 0x000fe200078e020f */
[----:B------:R-:W-:Y:S01]  /*3b60*/  IABS R10, R7 ;  /* 0x00000007000a7213 */ /* 0x000fe20000000000 */
[----:B------:R-:W-:Y:S01]  /*3b70*/  @!P6 IMAD.IADD R6, R6, 0x1, -R4 ;  /* 0x000000010606e824 */ /* 0x000fe200078e0a04 */
[----:B------:R0:W-:Y:S01]  /*3b80*/  STL [R1+0x194], R0 ;  /* 0x0001940001007387 */ /* 0x0001e20000100800 */
[C---:B------:R-:W-:Y:S01]  /*3b90*/  IMAD R14, R4.reuse, R18, R14 ;  /* 0x00000012040e7224 */ /* 0x040fe200078e020e */
[----:B------:R-:W-:Y:S02]  /*3ba0*/  ISETP.GT.U32.AND P1, PT, R4, R15, PT ;  /* 0x0000000f0400720c */ /* 0x000fe40003f24070 */
[----:B------:R-:W-:Y:S01]  /*3bb0*/  ISETP.GE.AND P6, PT, R11, RZ, PT ;  /* 0x000000ff0b00720c */ /* 0x000fe20003fc6270 */
[----:B------:R-:W-:Y:S01]  /*3bc0*/  IMAD.HI.U32 R11, R23, R10, RZ ;  /* 0x0000000a170b7227 */ /* 0x000fe200078e00ff */
[----:B------:R-:W-:-:S03]  /*3bd0*/  LOP3.LUT R9, R21, 0x144, RZ, 0xfc, !PT ;  /* 0x0000014415097812 */ /* 0x000fc600078efcff */
[----:B------:R-:W-:Y:S01]  /*3be0*/  IMAD.MOV R11, RZ, RZ, -R11 ;  /* 0x000000ffff0b7224 */ /* 0x000fe200078e0a0b */
[----:B------:R-:W-:Y:S01]  /*3bf0*/  IABS R17, R9 ;  /* 0x0000000900117213 */ /* 0x000fe20000000000 */
[----:B0-----:R-:W-:Y:S02]  /*3c00*/  IMAD.MOV.U32 R0, RZ, RZ, R16 ;  /* 0x000000ffff007224 */ /* 0x001fe400078e0010 */
[----:B------:R-:W-:Y:S02]  /*3c10*/  IMAD.MOV.U32 R16, RZ, RZ, R12 ;  /* 0x000000ffff107224 */ /* 0x000fe400078e000c */
[----:B------:R-:W-:Y:S02]  /*3c20*/  @!P1 IMAD.IADD R15, R15, 0x1, -R4 ;  /* 0x000000010f0f9824 */ /* 0x000fe400078e0a04 */
[----:B------:R-:W-:Y:S01]  /*3c30*/  @!P5 IMAD.MOV R0, RZ, RZ, -R0 ;  /* 0x000000ffff00d224 */ /* 0x000fe200078e0a00 */
[C---:B------:R-:W-:Y:S01]  /*3c40*/  ISETP.GT.U32.AND P5, PT, R4.reuse, R6, PT ;  /* 0x000000060400720c */ /* 0x040fe20003fa4070 */
[----:B------:R-:W-:Y:S01]  /*3c50*/  @!P2 IMAD.MOV R16, RZ, RZ, -R16 ;  /* 0x000000ffff10a224 */ /* 0x000fe200078e0a10 */
[C---:B------:R-:W-:Y:S01]  /*3c60*/  ISETP.GT.U32.AND P1, PT, R4.reuse, R15, PT ;  /* 0x0000000f0400720c */ /* 0x040fe20003f24070 */
[C---:B------:R-:W-:Y:S01]  /*3c70*/  IMAD R10, R4.reuse, R11, R10 ;  /* 0x0000000b040a7224 */ /* 0x040fe200078e020a */
[----:B------:R-:W-:Y:S01]  /*3c80*/  ISETP.GT.U32.AND P2, PT, R4, R14, PT ;  /* 0x0000000e0400720c */ /* 0x000fe20003f44070 */
[----:B------:R-:W-:Y:S01]  /*3c90*/  IMAD.HI.U32 R12, R23, R17, RZ ;  /* 0x00000011170c7227 */ /* 0x000fe200078e00ff */
[----:B------:R0:W-:Y:S03]  /*3ca0*/  STL [R1+0x198], R0 ;  /* 0x0001980001007387 */ /* 0x0001e60000100800 */
[----:B------:R-:W-:Y:S01]  /*3cb0*/  IMAD.MOV R12, RZ, RZ, -R12 ;  /* 0x000000ffff0c7224 */ /* 0x000fe200078e0a0c */
[----:B------:R1:W-:Y:S03]  /*3cc0*/  STL [R1+0x164], R16 ;  /* 0x0001641001007387 */ /* 0x0003e60000100800 */
[--C-:B------:R-:W-:Y:S01]  /*3cd0*/  @!P5 IMAD.IADD R6, R6, 0x1, -R4.reuse ;  /* 0x000000010606d824 */ /* 0x100fe200078e0a04 */
[----:B------:R-:W-:Y:S01]  /*3ce0*/  ISETP.GE.AND P5, PT, R9, RZ, PT ;  /* 0x000000ff0900720c */ /* 0x000fe20003fa6270 */
[--C-:B------:R-:W-:Y:S01]  /*3cf0*/  @!P1 IMAD.IADD R15, R15, 0x1, -R4.reuse ;  /* 0x000000010f0f9824 */ /* 0x100fe200078e0a04 */
[----:B------:R-:W-:Y:S01]  /*3d00*/  ISETP.GT.U32.AND P1, PT, R4, R10, PT ;  /* 0x0000000a0400720c */ /* 0x000fe20003f24070 */
[----:B------:R-:W-:-:S02]  /*3d10*/  @!P2 IMAD.IADD R14, R14, 0x1, -R4 ;  /* 0x000000010e0ea824 */ /* 0x000fc400078e0a04 */
[----:B0-----:R-:W-:Y:S01]  /*3d20*/  IMAD.MOV.U32 R0, RZ, RZ, R13 ;  /* 0x000000ffff007224 */ /* 0x001fe200078e000d */
[C---:B------:R-:W-:Y:S01]  /*3d30*/  LOP3.LUT R13, R21.reuse, 0x140, RZ, 0xfc, !PT ;  /* 0x00000140150d7812 */ /* 0x040fe200078efcff */
[C---:B------:R-:W-:Y:S01]  /*3d40*/  IMAD R17, R4.reuse, R12, R17 ;  /* 0x0000000c04117224 */ /* 0x040fe200078e0211 */
[C---:B------:R-:W-:Y:S01]  /*3d50*/  ISETP.GT.U32.AND P2, PT, R4.reuse, R14, PT ;  /* 0x0000000e0400720c */ /* 0x040fe20003f44070 */
[----:B-1----:R-:W-:Y:S01]  /*3d60*/  IMAD.MOV.U32 R16, RZ, RZ, R6 ;  /* 0x000000ffff107224 */ /* 0x002fe200078e0006 */
[----:B------:R-:W-:Y:S01]  /*3d70*/  LOP3.LUT R12, R21, 0x13c, RZ, 0xfc, !PT ;  /* 0x0000013c150c7812 */ /* 0x000fe200078efcff */
[----:B------:R-:W-:Y:S01]  /*3d80*/  @!P4 IMAD.MOV R0, RZ, RZ, -R0 ;  /* 0x000000ffff00c224 */ /* 0x000fe200078e0a00 */
[----:B------:R-:W-:Y:S01]  /*3d90*/  IABS R9, R13 ;  /* 0x0000000d00097213 */ /* 0x000fe20000000000 */
[----:B------:R-:W-:Y:S01]  /*3da0*/  @!P3 IMAD.MOV R16, RZ, RZ, -R16 ;  /* 0x000000ffff10b224 */ /* 0x000fe200078e0a10 */
[----:B------:R-:W-:Y:S01]  /*3db0*/  ISETP.GT.U32.AND P3, PT, R4, R17, PT ;  /* 0x000000110400720c */ /* 0x000fe20003f64070 */
[----:B------:R-:W-:Y:S01]  /*3dc0*/  @!P1 IMAD.IADD R10, R10, 0x1, -R4 ;  /* 0x000000010a0a9824 */ /* 0x000fe200078e0a04 */
[----:B------:R0:W-:Y:S01]  /*3dd0*/  STL [R1+0x180], R0 ;  /* 0x0001800001007387 */ /* 0x0001e20000100800 */
[----:B------:R-:W-:-:S02]  /*3de0*/  IABS R11, R12 ;  /* 0x0000000c000b7213 */ /* 0x000fc40000000000 */
[----:B------:R-:W-:Y:S01]  /*3df0*/  ISETP.GE.AND P4, PT, R7, RZ, PT ;  /* 0x000000ff0700720c */ /* 0x000fe20003f86270 */
[----:B------:R-:W-:Y:S01]  /*3e00*/  STL [R1+0x1a8], R16 ;  /* 0x0001a81001007387 */ /* 0x000fe20000100800 */
[----:B------:R-:W-:Y:S01]  /*3e10*/  ISETP.GT.U32.AND P1, PT, R4, R10, PT ;  /* 0x0000000a0400720c */ /* 0x000fe20003f24070 */
[----:B------:R-:W-:Y:S01]  /*3e20*/  @!P2 IMAD.IADD R14, R14, 0x1, -R4 ;  /* 0x000000010e0ea824 */ /* 0x000fe200078e0a04 */
[----:B------:R-:W-:Y:S01]  /*3e30*/  ISETP.GE.AND P2, PT, R12, RZ, PT ;  /* 0x000000ff0c00720c */ /* 0x000fe20003f46270 */
[----:B------:R-:W-:Y:S01]  /*3e40*/  IMAD.HI.U32 R12, R23, R11, RZ ;  /* 0x0000000b170c7227 */ /* 0x000fe200078e00ff */
[----:B------:R-:W-:-:S03]  /*3e50*/  LOP3.LUT R7, R21, 0x138, RZ, 0xfc, !PT ;  /* 0x0000013815077812 */ /* 0x000fc600078efcff */
[----:B0-----:R-:W-:Y:S01]  /*3e60*/  IMAD.MOV.U32 R0, RZ, RZ, R15 ;  /* 0x000000ffff007224 */ /* 0x001fe200078e000f */
[----:B------:R-:W-:Y:S01]  /*3e70*/  IABS R6, R7 ;  /* 0x0000000700067213 */ /* 0x000fe20000000000 */
[----:B------:R-:W-:Y:S02]  /*3e80*/  @!P3 IMAD.IADD R17, R17, 0x1, -R4 ;  /* 0x000000011111b824 */ /* 0x000fe400078e0a04 */
[----:B------:R-:W-:Y:S01]  /*3e90*/  @!P0 IMAD.MOV R0, RZ, RZ, -R0 ;  /* 0x000000ffff008224 */ /* 0x000fe200078e0a00 */
[----:B------:R-:W-:Y:S01]  /*3ea0*/  ISETP.GE.AND P0, PT, R13, RZ, PT ;  /* 0x000000ff0d00720c */ /* 0x000fe20003f06270 */
[----:B------:R-:W-:Y:S01]  /*3eb0*/  IMAD.HI.U32 R15, R23, R9, RZ ;  /* 0x00000009170f7227 */ /* 0x000fe200078e00ff */
[----:B------:R-:W-:Y:S02]  /*3ec0*/  ISETP.GT.U32.AND P3, PT, R4, R17, PT ;  /* 0x000000110400720c */ /* 0x000fe40003f64070 */
[----:B------:R0:W-:Y:S01]  /*3ed0*/  STL [R1+0x1ac], R0 ;  /* 0x0001ac0001007387 */ /* 0x0001e20000100800 */
[----:B------:R-:W-:-:S02]  /*3ee0*/  IMAD.MOV R15, RZ, RZ, -R15 ;  /* 0x000000ffff0f7224 */ /* 0x000fc400078e0a0f */
[----:B------:R-:W-:Y:S02]  /*3ef0*/  IMAD.MOV R12, RZ, RZ, -R12 ;  /* 0x000000ffff0c7224 */ /* 0x000fe400078e0a0c */
[----:B------:R-:W-:Y:S02]  /*3f00*/  @!P1 IMAD.IADD R10, R10, 0x1, -R4 ;  /* 0x000000010a0a9824 */ /* 0x000fe400078e0a04 */
[----:B------:R-:W-:Y:S02]  /*3f10*/  IMAD R9, R4, R15, R9 ;  /* 0x0000000f04097224 */ /* 0x000fe400078e0209 */
[----:B------:R-:W-:-:S03]  /*3f20*/  IMAD.HI.U32 R13, R23, R6, RZ ;  /* 0x00000006170d7227 */ /* 0x000fc600078e00ff */
[C---:B------:R-:W-:Y:S01]  /*3f30*/  ISETP.GT.U32.AND P1, PT, R4.reuse, R9, PT ;  /* 0x000000090400720c */ /* 0x040fe20003f24070 */
[----:B0-----:R-:W-:Y:S02]  /*3f40*/  IMAD.MOV.U32 R0, RZ, RZ, R14 ;  /* 0x000000ffff007224 */ /* 0x001fe400078e000e */
[----:B------:R-:W-:Y:S02]  /*3f50*/  IMAD.MOV R13, RZ, RZ, -R13 ;  /* 0x000000ffff0d7224 */ /* 0x000fe400078e0a0d */
[----:B------:R-:W-:Y:S01]  /*3f60*/  @!P6 IMAD.MOV R0, RZ, RZ, -R0 ;  /* 0x000000ffff00e224 */ /* 0x000fe200078e0a00 */
[----:B------:R-:W-:Y:S01]  /*3f70*/  ISETP.GE.AND P6, PT, R7, RZ, PT ;  /* 0x000000ff0700720c */ /* 0x000fe20003fc6270 */
[C---:B------:R-:W-:Y:S01]  /*3f80*/  IMAD R7, R4.reuse, R12, R11 ;  /* 0x0000000c04077224 */ /* 0x040fe200078e020b */
[----:B------:R-:W-:Y:S01]  /*3f90*/  LOP3.LUT R12, R21, 0x128, RZ, 0xfc, !PT ;  /* 0x00000128150c7812 */ /* 0x000fe200078efcff */
[----:B------:R-:W-:Y:S01]  /*3fa0*/  @!P3 IMAD.IADD R17, R17, 0x1, -R4 ;  /* 0x000000011111b824 */ /* 0x000fe200078e0a04 */
[----:B------:R0:W-:Y:S01]  /*3fb0*/  STL [R1+0x1a4], R0 ;  /* 0x0001a40001007387 */ /* 0x0001e20000100800 */
[----:B------:R-:W-:Y:S01]  /*3fc0*/  IMAD R6, R4, R13, R6 ;  /* 0x0000000d04067224 */ /* 0x000fe200078e0206 */
[----:B------:R-:W-:Y:S01]  /*3fd0*/  LOP3.LUT R13, R21, 0x134, RZ, 0xfc, !PT ;  /* 0x00000134150d7812 */ /* 0x000fe200078efcff */
[----:B------:R-:W-:Y:S01]  /*3fe0*/  @!P1 IMAD.IADD R9, R9, 0x1, -R4 ;  /* 0x0000000109099824 */ /* 0x000fe200078e0a04 */
[----:B------:R-:W-:-:S02]  /*3ff0*/  IABS R16, R12 ;  /* 0x0000000c00107213 */ /* 0x000fc40000000000 */
[----:B------:R-:W-:Y:S02]  /*4000*/  ISETP.GE.AND P3, PT, R13, RZ, PT ;  /* 0x000000ff0d00720c */ /* 0x000fe40003f66270 */
[C---:B------:R-:W-:Y:S01]  /*4010*/  ISETP.GT.U32.AND P1, PT, R4.reuse, R9, PT ;  /* 0x000000090400720c */ /* 0x040fe20003f24070 */
[----:B0-----:R-:W-:Y:S01]  /*4020*/  IMAD.MOV.U32 R0, RZ, RZ, R10 ;  /* 0x000000ffff007224 */ /* 0x001fe200078e000a */
[----:B------:R-:W-:Y:S02]  /*4030*/  IABS R13, R13 ;  /* 0x0000000d000d7213 */ /* 0x000fe40000000000 */
[----:B------:R-:W-:Y:S01]  /*4040*/  LOP3.LUT R10, R21, 0x130, RZ, 0xfc, !PT ;  /* 0x00000130150a7812 */ /* 0x000fe200078efcff */
[----:B------:R-:W-:Y:S01]  /*4050*/  @!P4 IMAD.MOV R0, RZ, RZ, -R0 ;  /* 0x000000ffff00c224 */ /* 0x000fe200078e0a00 */
[----:B------:R-:W-:Y:S02]  /*4060*/  ISETP.GT.U32.AND P4, PT, R4, R7, PT ;  /* 0x000000070400720c */ /* 0x000fe40003f84070 */
[----:B------:R-:W-:-:S02]  /*4070*/  IABS R14, R10 ;  /* 0x0000000a000e7213 */ /* 0x000fc40000000000 */
[----:B------:R0:W-:Y:S01]  /*4080*/  STL [R1+0x1b4], R0 ;  /* 0x0001b40001007387 */ /* 0x0001e20000100800 */
[----:B------:R-:W-:Y:S02]  /*4090*/  LOP3.LUT R11, R21, 0x12c, RZ, 0xfc, !PT ;  /* 0x0000012c150b7812 */ /* 0x000fe400078efcff */
[----:B------:R-:W-:Y:S01]  /*40a0*/  @!P1 IMAD.IADD R9, R9, 0x1, -R4 ;  /* 0x0000000109099824 */ /* 0x000fe200078e0a04 */
[----:B------:R-:W-:Y:S01]  /*40b0*/  ISETP.GE.AND P1, PT, R10, RZ, PT ;  /* 0x000000ff0a00720c */ /* 0x000fe20003f26270 */
[----:B------:R-:W-:Y:S01]  /*40c0*/  IMAD.HI.U32 R18, R23, R14, RZ ;  /* 0x0000000e17127227 */ /* 0x000fe200078e00ff */
[----:B------:R-:W-:-:S03]  /*40d0*/  IABS R15, R11 ;  /* 0x0000000b000f7213 */ /* 0x000fc60000000000 */
[----:B------:R-:W-:Y:S02]  /*40e0*/  IMAD.MOV R18, RZ, RZ, -R18 ;  /* 0x000000ffff127224 */ /* 0x000fe400078e0a12 */
[----:B0-----:R-:W-:Y:S02]  /*40f0*/  IMAD.MOV.U32 R0, RZ, RZ, R17 ;  /* 0x000000ffff007224 */ /* 0x001fe400078e0011 */
[----:B------:R-:W-:Y:S02]  /*4100*/  @!P4 IMAD.IADD R7, R7, 0x1, -R4 ;  /* 0x000000010707c824 */ /* 0x000fe400078e0a04 */
[----:B------:R-:W-:Y:S01]  /*4110*/  @!P5 IMAD.MOV R0, RZ, RZ, -R0 ;  /* 0x000000ffff00d224 */ /* 0x000fe200078e0a00 */
[C---:B------:R-:W-:Y:S01]  /*4120*/  ISETP.GT.U32.AND P5, PT, R4.reuse, R6, PT ;  /* 0x000000060400720c */ /* 0x040fe20003fa4070 */
[----:B------:R-:W-:Y:S01]  /*4130*/  IMAD.HI.U32 R17, R23, R13, RZ ;  /* 0x0000000d17117227 */ /* 0x000fe200078e00ff */
[----:B------:R-:W-:Y:S02]  /*4140*/  ISETP.GT.U32.AND P4, PT, R4, R7, PT ;  /* 0x000000070400720c */ /* 0x000fe40003f84070 */
[----:B------:R0:W-:Y:S01]  /*4150*/  STL [R1+0x184], R0 ;  /* 0x0001840001007387 */ /* 0x0001e20000100800 */
[----:B------:R-:W-:-:S02]  /*4160*/  IMAD.MOV R17, RZ, RZ, -R17 ;  /* 0x000000ffff117224 */ /* 0x000fc400078e0a11 */
[----:B------:R-:W-:Y:S01]  /*4170*/  IMAD.MOV.U32 R20, RZ, RZ, R9 ;  /* 0x000000ffff147224 */ /* 0x000fe200078e0009 */
[----:B------:R-:W-:Y:S01]  /*4180*/  LOP3.LUT R9, R21, 0x124, RZ, 0xfc, !PT ;  /* 0x0000012415097812 */ /* 0x000fe200078efcff */
[C---:B------:R-:W-:Y:S02]  /*4190*/  IMAD R13, R4.reuse, R17, R13 ;  /* 0x00000011040d7224 */ /* 0x040fe400078e020d */
[----:B------:R-:W-:Y:S01]  /*41a0*/  IMAD R14, R4, R18, R14 ;  /* 0x00000012040e7224 */ /* 0x000fe200078e020e */
[----:B------:R-:W-:Y:S01]  /*41b0*/  IABS R17, R9 ;  /* 0x0000000900117213 */ /* 0x000fe20000000000 */
[--C-:B------:R-:W-:Y:S02]  /*41c0*/  @!P5 IMAD.IADD R6, R6, 0x1, -R4.reuse ;  /* 0x000000010606d824 */ /* 0x100fe400078e0a04 */
[----:B------:R-:W-:Y:S01]  /*41d0*/  @!P4 IMAD.IADD R7, R7, 0x1, -R4 ;  /* 0x000000010707c824 */ /* 0x000fe200078e0a04 */
[C---:B------:R-:W-:Y:S01]  /*41e0*/  ISETP.GT.U32.AND P4, PT, R4.reuse, R13, PT ;  /* 0x0000000d0400720c */ /* 0x040fe20003f84070 */
[----:B------:R-:W-:Y:S01]  /*41f0*/  IMAD.HI.U32 R10, R23, R16, RZ ;  /* 0x00000010170a7227 */ /* 0x000fe200078e00ff */
[----:B------:R-:W-:-:S03]  /*4200*/  ISETP.GT.U32.AND P5, PT, R4, R6, PT ;  /* 0x000000060400720c */ /* 0x000fc60003fa4070 */
[----:B0-----:R-:W-:Y:S02]  /*4210*/  IMAD.MOV.U32 R0, RZ, RZ, R7 ;  /* 0x000000ffff007224 */ /* 0x001fe400078e0007 */
[----:B------:R-:W-:Y:S01]  /*4220*/  @!P0 IMAD.MOV R20, RZ, RZ, -R20 ;  /* 0x000000ffff148224 */ /* 0x000fe200078e0a14 */
[----:B------:R-:W-:Y:S01]  /*4230*/  ISETP.GT.U32.AND P0, PT, R4, R14, PT ;  /* 0x0000000e0400720c */ /* 0x000fe20003f04070 */
[----:B------:R-:W-:Y:S01]  /*4240*/  @!P2 IMAD.MOV R0, RZ, RZ, -R0 ;  /* 0x000000ffff00a224 */ /* 0x000fe200078e0a00 */
[----:B------:R-:W-:Y:S01]  /*4250*/  ISETP.GE.AND P2, PT, R11, RZ, PT ;  /* 0x000000ff0b00720c */ /* 0x000fe20003f46270 */
[----:B------:R-:W-:Y:S01]  /*4260*/  IMAD.MOV R10, RZ, RZ, -R10 ;  /* 0x000000ffff0a7224 */ /* 0x000fe200078e0a0a */
[----:B------:R-:W-:Y:S01]  /*4270*/  STL [R1+0x160], R20 ;  /* 0x0001601401007387 */ /* 0x000fe20000100800 */
[----:B------:R-:W-:Y:S01]  /*4280*/  IMAD.HI.U32 R19, R23, R15, RZ ;  /* 0x0000000f17137227 */ /* 0x000fe200078e00ff */
[----:B------:R-:W-:Y:S02]  /*4290*/  LOP3.LUT R11, R21, 0x11c, RZ, 0xfc, !PT ;  /* 0x0000011c150b7812 */ /* 0x000fe400078efcff */
[----:B------:R0:W-:Y:S01]  /*42a0*/  STL [R1+0x15c], R0 ;  /* 0x00015c0001007387 */ /* 0x0001e20000100800 */
[----:B------:R-:W-:-:S02]  /*42b0*/  @!P5 IMAD.IADD R6, R6, 0x1, -R4 ;  /* 0x000000010606d824 */ /* 0x000fc400078e0a04 */
[C---:B------:R-:W-:Y:S01]  /*42c0*/  IMAD R7, R4.reuse, R10, R16 ;  /* 0x0000000a04077224 */ /* 0x040fe200078e0210 */
[----:B------:R-:W-:Y:S01]  /*42d0*/  LOP3.LUT R10, R21, 0x120, RZ, 0xfc, !PT ;  /* 0x00000120150a7812 */ /* 0x000fe200078efcff */
[----:B------:R-:W-:Y:S02]  /*42e0*/  IMAD.MOV R19, RZ, RZ, -R19 ;  /* 0x000000ffff137224 */ /* 0x000fe400078e0a13 */
[----:B------:R-:W-:Y:S01]  /*42f0*/  @!P4 IMAD.IADD R13, R13, 0x1, -R4 ;  /* 0x000000010d0dc824 */ /* 0x000fe200078e0a04 */
[----:B------:R-:W-:Y:S01]  /*4300*/  IABS R16, R10 ;  /* 0x0000000a00107213 */ /* 0x000fe20000000000 */
[C---:B------:R-:W-:Y:S02]  /*4310*/  IMAD R15, R4.reuse, R19, R15 ;  /* 0x00000013040f7224 */ /* 0x040fe400078e020f */
[----:B0-----:R-:W-:Y:S01]  /*4320*/  IMAD.MOV.U32 R0, RZ, RZ, R6 ;  /* 0x000000ffff007224 */ /* 0x001fe200078e0006 */
[----:B------:R-:W-:Y:S01]  /*4330*/  ISETP.GT.U32.AND P4, PT, R4, R13, PT ;  /* 0x0000000d0400720c */ /* 0x000fe20003f84070 */
[----:B------:R-:W-:Y:S01]  /*4340*/  @!P0 IMAD.IADD R14, R14, 0x1, -R4 ;  /* 0x000000010e0e8824 */ /* 0x000fe200078e0a04 */
[C---:B------:R-:W-:Y:S01]  /*4350*/  ISETP.GT.U32.AND P5, PT, R4.reuse, R15, PT ;  /* 0x0000000f0400720c */ /* 0x040fe20003fa4070 */
[----:B------:R-:W-:Y:S01]  /*4360*/  @!P6 IMAD.MOV R0, RZ, RZ, -R0 ;  /* 0x000000ffff00e224 */ /* 0x000fe200078e0a00 */
[C---:B------:R-:W-:Y:S01]  /*4370*/  ISETP.GT.U32.AND P6, PT, R4.reuse, R7, PT ;  /* 0x000000070400720c */ /* 0x040fe20003fc4070 */
[----:B------:R-:W-:Y:S01]  /*4380*/  IMAD.HI.U32 R18, R23, R17, RZ ;  /* 0x0000001117127227 */ /* 0x000fe200078e00ff */
[----:B------:R-:W-:-:S02]  /*4390*/  ISETP.GT.U32.AND P0, PT, R4, R14, PT ;  /* 0x0000000e0400720c */ /* 0x000fc40003f04070 */
[----:B------:R-:W-:Y:S01]  /*43a0*/  IABS R6, R11 ;  /* 0x0000000b00067213 */ /* 0x000fe20000000000 */
[----:B------:R-:W-:Y:S01]  /*43b0*/  IMAD.MOV R18, RZ, RZ, -R18 ;  /* 0x000000ffff127224 */ /* 0x000fe200078e0a12 */
[----:B------:R0:W-:Y:S03]  /*43c0*/  STL [R1+0x158], R0 ;  /* 0x0001580001007387 */ /* 0x0001e60000100800 */
[--C-:B------:R-:W-:Y:S01]  /*43d0*/  @!P4 IMAD.IADD R13, R13, 0x1, -R4.reuse ;  /* 0x000000010d0dc824 */ /* 0x100fe200078e0a04 */
[----:B------:R-:W-:Y:S01]  /*43e0*/  ISETP.GE.AND P4, PT, R12, RZ, PT ;  /* 0x000000ff0c00720c */ /* 0x000fe20003f86270 */
[----:B------:R-:W-:Y:S02]  /*43f0*/  IMAD R17, R4, R18, R17 ;  /* 0x0000001204117224 */ /* 0x000fe400078e0211 */
[--C-:B------:R-:W-:Y:S02]  /*4400*/  @!P6 IMAD.IADD R7, R7, 0x1, -R4.reuse ;  /* 0x000000010707e824 */ /* 0x100fe400078e0a04 */
[----:B------:R-:W-:-:S02]  /*4410*/  @!P5 IMAD.IADD R15, R15, 0x1, -R4 ;  /* 0x000000010f0fd824 */ /* 0x000fc400078e0a04 */
[----:B------:R-:W-:Y:S01]  /*4420*/  IMAD.HI.U32 R12, R23, R16, RZ ;  /* 0x00000010170c7227 */ /* 0x000fe200078e00ff */
[C---:B------:R-:W-:Y:S02]  /*4430*/  ISETP.GT.U32.AND P6, PT, R4.reuse, R7, PT ;  /* 0x000000070400720c */ /* 0x040fe40003fc4070 */
[----:B------:R-:W-:Y:S01]  /*4440*/  ISETP.GT.U32.AND P5, PT, R4, R15, PT ;  /* 0x0000000f0400720c */ /* 0x000fe20003fa4070 */
[----:B------:R-:W-:Y:S01]  /*4450*/  @!P0 IMAD.IADD R14, R14, 0x1, -R4 ;  /* 0x000000010e0e8824 */ /* 0x000fe200078e0a04 */
[C---:B------:R-:W-:Y:S01]  /*4460*/  ISETP.GT.U32.AND P0, PT, R4.reuse, R17, PT ;  /* 0x000000110400720c */ /* 0x040fe20003f04070 */
[----:B------:R-:W-:Y:S02]  /*4470*/  IMAD.MOV R12, RZ, RZ, -R12 ;  /* 0x000000ffff0c7224 */ /* 0x000fe400078e0a0c */
[----:B------:R-:W-:Y:S02]  /*4480*/  IMAD.MOV.U32 R19, RZ, RZ, R13 ;  /* 0x000000ffff137224 */ /* 0x000fe400078e000d */
[----:B------:R-:W-:Y:S01]  /*4490*/  IMAD R16, R4, R12, R16 ;  /* 0x0000000c04107224 */ /* 0x000fe200078e0210 */
[----:B------:R-:W-:Y:S01]  /*44a0*/  LOP3.LUT R12, R21, 0x10c, RZ, 0xfc, !PT ;  /* 0x0000010c150c7812 */ /* 0x000fe200078efcff */
[----:B------:R-:W-:-:S04]  /*44b0*/  IMAD.HI.U32 R13, R23, R6, RZ ;  /* 0x00000006170d7227 */ /* 0x000fc800078e00ff */
[--C-:B------:R-:W-:Y:S01]  /*44c0*/  @!P6 IMAD.IADD R7, R7, 0x1, -R4.reuse ;  /* 0x000000010707e824 */ /* 0x100fe200078e0a04 */
[C---:B------:R-:W-:Y:S01]  /*44d0*/  ISETP.GT.U32.AND P6, PT, R4.reuse, R16, PT ;  /* 0x000000100400720c */ /* 0x040fe20003fc4070 */
[--C-:B------:R-:W-:Y:S02]  /*44e0*/  @!P0 IMAD.IADD R17, R17, 0x1, -R4.reuse ;  /* 0x0000000111118824 */ /* 0x100fe400078e0a04 */
[----:B------:R-:W-:Y:S02]  /*44f0*/  IMAD.MOV R13, RZ, RZ, -R13 ;  /* 0x000000ffff0d7224 */ /* 0x000fe400078e0a0d */
[----:B------:R-:W-:Y:S01]  /*4500*/  @!P5 IMAD.IADD R15, R15, 0x1, -R4 ;  /* 0x000000010f0fd824 */ /* 0x000fe200078e0a04 */
[C---:B------:R-:W-:Y:S01]  /*4510*/  ISETP.GT.U32.AND P0, PT, R4.reuse, R17, PT ;  /* 0x000000110400720c */ /* 0x040fe20003f04070 */
[----:B0-----:R-:W-:Y:S01]  /*4520*/  IMAD.MOV.U32 R0, RZ, RZ, R14 ;  /* 0x000000ffff007224 */ /* 0x001fe200078e000e */
[----:B------:R-:W-:Y:S01]  /*4530*/  ISETP.GE.AND P5, PT, R11, RZ, PT ;  /* 0x000000ff0b00720c */ /* 0x000fe20003fa6270 */
[----:B------:R-:W-:Y:S01]  /*4540*/  IMAD R13, R4, R13, R6 ;  /* 0x0000000d040d7224 */ /* 0x000fe200078e0206 */
[----:B------:R-:W-:Y:S01]  /*4550*/  LOP3.LUT R6, R21, 0x118, RZ, 0xfc, !PT ;  /* 0x0000011815067812 */ /* 0x000fe200078efcff */
[----:B------:R-:W-:-:S02]  /*4560*/  IMAD.MOV.U32 R14, RZ, RZ, R15 ;  /* 0x000000ffff0e7224 */ /* 0x000fc400078e000f */
[----:B------:R-:W-:Y:S01]  /*4570*/  @!P3 IMAD.MOV R19, RZ, RZ, -R19 ;  /* 0x000000ffff13b224 */ /* 0x000fe200078e0a13 */
[----:B------:R-:W-:Y:S01]  /*4580*/  IABS R15, R6 ;  /* 0x00000006000f7213 */ /* 0x000fe20000000000 */
[----:B------:R-:W-:Y:S01]  /*4590*/  @!P1 IMAD.MOV R0, RZ, RZ, -R0 ;  /* 0x000000ffff009224 */ /* 0x000fe200078e0a00 */
[----:B------:R-:W-:Y:S01]  /*45a0*/  ISETP.GE.AND P3, PT, R9, RZ, PT ;  /* 0x000000ff0900720c */ /* 0x000fe20003f66270 */
[----:B------:R-:W-:Y:S01]  /*45b0*/  @!P2 IMAD.MOV R14, RZ, RZ, -R14 ;  /* 0x000000ffff0ea224 */ /* 0x000fe200078e0a0e */
[----:B------:R-:W-:Y:S01]  /*45c0*/  STL [R1+0x154], R19 ;  /* 0x0001541301007387 */ /* 0x000fe20000100800 */
[--C-:B------:R-:W-:Y:S01]  /*45d0*/  @!P6 IMAD.IADD R16, R16, 0x1, -R4.reuse ;  /* 0x000000011010e824 */ /* 0x100fe200078e0a04 */
[----:B------:R-:W-:Y:S01]  /*45e0*/  LOP3.LUT R9, R21, 0x114, RZ, 0xfc, !PT ;  /* 0x0000011415097812 */ /* 0x000fe200078efcff */
[----:B------:R-:W-:Y:S01]  /*45f0*/  @!P0 IMAD.IADD R17, R17, 0x1, -R4 ;  /* 0x0000000111118824 */ /* 0x000fe200078e0a04 */
[----:B------:R0:W-:Y:S01]  /*4600*/  STL [R1+0x140], R0 ;  /* 0x0001400001007387 */ /* 0x0001e20000100800 */
[----:B------:R-:W-:-:S02]  /*4610*/  ISETP.GT.U32.AND P0, PT, R4, R13, PT ;  /* 0x0000000d0400720c */ /* 0x000fc40003f04070 */
[----:B------:R-:W-:Y:S01]  /*4620*/  ISETP.GT.U32.AND P6, PT, R4, R16, PT ;  /* 0x000000100400720c */ /* 0x000fe20003fc4070 */
[----:B------:R1:W-:Y:S01]  /*4630*/  STL [R1+0x14c], R14 ;  /* 0x00014c0e01007387 */ /* 0x0003e20000100800 */
[----:B------:R-:W-:Y:S01]  /*4640*/  IABS R11, R9 ;  /* 0x00000009000b7213 */ /* 0x000fe20000000000 */
[----:B------:R-:W-:Y:S01]  /*4650*/  IMAD.MOV.U32 R18, RZ, RZ, R17 ;  /* 0x000000ffff127224 */ /* 0x000fe200078e0011 */
[----:B------:R-:W-:Y:S02]  /*4660*/  ISETP.GE.AND P2, PT, R6, RZ, PT ;  /* 0x000000ff0600720c */ /* 0x000fe40003f46270 */
[----:B------:R-:W-:Y:S01]  /*4670*/  LOP3.LUT R6, R21, 0x110, RZ, 0xfc, !PT ;  /* 0x0000011015067812 */ /* 0x000fe200078efcff */
[----:B0-----:R-:W-:Y:S01]  /*4680*/  IMAD.MOV.U32 R0, RZ, RZ, R7 ;  /* 0x000000ffff007224 */ /* 0x001fe200078e0007 */
[----:B------:R-:W-:Y:S01]  /*4690*/  ISETP.GE.AND P1, PT, R10, RZ, PT ;  /* 0x000000ff0a00720c */ /* 0x000fe20003f26270 */
[----:B------:R-:W-:Y:S01]  /*46a0*/  IMAD.HI.U32 R7, R23, R11, RZ ;  /* 0x0000000b17077227 */ /* 0x000fe200078e00ff */
[----:B------:R-:W-:-:S03]  /*46b0*/  IABS R10, R6 ;  /* 0x00000006000a7213 */ /* 0x000fc60000000000 */
[----:B-1----:R-:W-:-:S04]  /*46c0*/  IMAD.HI.U32 R14, R23, R15, RZ ;  /* 0x0000000f170e7227 */ /* 0x002fc800078e00ff */
[----:B------:R-:W-:Y:S02]  /*46d0*/  IMAD.MOV R14, RZ, RZ, -R14 ;  /* 0x000000ffff0e7224 */ /* 0x000fe400078e0a0e */
[--C-:B------:R-:W-:Y:S02]  /*46e0*/  @!P6 IMAD.IADD R16, R16, 0x1, -R4.reuse ;  /* 0x000000011010e824 */ /* 0x100fe400078e0a04 */
[C---:B------:R-:W-:Y:S02]  /*46f0*/  IMAD R15, R4.reuse, R14, R15 ;  /* 0x0000000e040f7224 */ /* 0x040fe400078e020f */
[----:B------:R-:W-:Y:S02]  /*4700*/  IMAD.MOV R7, RZ, RZ, -R7 ;  /* 0x000000ffff077224 */ /* 0x000fe400078e0a07 */
[----:B------:R-:W-:Y:S01]  /*4710*/  @!P0 IMAD.IADD R13, R13, 0x1, -R4 ;  /* 0x000000010d0d8824 */ /* 0x000fe200078e0a04 */
[C---:B------:R-:W-:Y:S01]  /*4720*/  ISETP.GT.U32.AND P6, PT, R4.reuse, R15, PT ;  /* 0x0000000f0400720c */ /* 0x040fe20003fc4070 */
[----:B------:R-:W-:-:S02]  /*4730*/  IMAD R11, R4, R7, R11 ;  /* 0x00000007040b7224 */ /* 0x000fc400078e020b */
[----:B------:R-:W-:Y:S01]  /*4740*/  @!P3 IMAD.MOV R18, RZ, RZ, -R18 ;  /* 0x000000ffff12b224 */ /* 0x000fe200078e0a12 */
[C---:B------:R-:W-:Y:S01]  /*4750*/  ISETP.GT.U32.AND P0, PT, R4.reuse, R13, PT ;  /* 0x0000000d0400720c */ /* 0x040fe20003f04070 */
[----:B------:R-:W-:Y:S01]  /*4760*/  @!P4 IMAD.MOV R0, RZ, RZ, -R0 ;  /* 0x000000ffff00c224 */ /* 0x000fe200078e0a00 */
[----:B------:R-:W-:Y:S01]  /*4770*/  ISETP.GT.U32.AND P3, PT, R4, R11, PT ;  /* 0x0000000b0400720c */ /* 0x000fe20003f64070 */
[----:B------:R-:W-:Y:S01]  /*4780*/  IMAD.HI.U32 R14, R23, R10, RZ ;  /* 0x0000000a170e7227 */ /* 0x000fe200078e00ff */
[----:B------:R-:W-:Y:S02]  /*4790*/  ISETP.GE.AND P4, PT, R9, RZ, PT ;  /* 0x000000ff0900720c */ /* 0x000fe40003f86270 */
[----:B------:R0:W-:Y:S01]  /*47a0*/  STL [R1+0x150], R0 ;  /* 0x0001500001007387 */ /* 0x0001e20000100800 */
[----:B------:R-:W-:Y:S01]  /*47b0*/  IABS R9, R12 ;  /* 0x0000000c00097213 */ /* 0x000fe20000000000 */
[----:B------:R-:W-:Y:S02]  /*47c0*/  IMAD.MOV R14, RZ, RZ, -R14 ;  /* 0x000000ffff0e7224 */ /* 0x000fe400078e0a0e */
[----:B------:R-:W-:Y:S01]  /*47d0*/  @!P6 IMAD.IADD R15, R15, 0x1, -R4 ;  /* 0x000000010f0fe824 */ /* 0x000fe200078e0a04 */
[----:B------:R1:W-:Y:S01]  /*47e0*/  STL [R1+0x144], R18 ;  /* 0x0001441201007387 */ /* 0x0003e20000100800 */
[----:B------:R-:W-:-:S03]  /*47f0*/  IMAD.HI.U32 R7, R23, R9, RZ ;  /* 0x0000000917077227 */ /* 0x000fc600078e00ff */
[----:B------:R-:W-:Y:S01]  /*4800*/  ISETP.GT.U32.AND P6, PT, R4, R15, PT ;  /* 0x0000000f0400720c */ /* 0x000fe20003fc4070 */
[----:B0-----:R-:W-:Y:S02]  /*4810*/  IMAD.MOV.U32 R0, RZ, RZ, R16 ;  /* 0x000000ffff007224 */ /* 0x001fe400078e0010 */
[----:B------:R-:W-:Y:S01]  /*4820*/  @!P0 IMAD.IADD R13, R13, 0x1, -R4 ;  /* 0x000000010d0d8824 */ /* 0x000fe200078e0a04 */
[----:B------:R-:W-:Y:S01]  /*4830*/  ISETP.GE.AND P0, PT, R12, RZ, PT ;  /* 0x000000ff0c00720c */ /* 0x000fe20003f06270 */
[----:B------:R-:W-:Y:S01]  /*4840*/  @!P1 IMAD.MOV R0, RZ, RZ, -R0 ;  /* 0x000000ffff009224 */ /* 0x000fe200078e0a00 */
[----:B------:R-:W-:Y:S01]  /*4850*/  LOP3.LUT R12, R21, 0x108, RZ, 0xfc, !PT ;  /* 0x00000108150c7812 */ /* 0x000fe200078efcff */
[----:B------:R-:W-:Y:S01]  /*4860*/  @!P3 IMAD.IADD R11, R11, 0x1, -R4 ;  /* 0x000000010b0bb824 */ /* 0x000fe200078e0a04 */
[----:B------:R-:W-:Y:S01]  /*4870*/  ISETP.GE.AND P1, PT, R6, RZ, PT ;  /* 0x000000ff0600720c */ /* 0x000fe20003f26270 */
[C---:B------:R-:W-:Y:S01]  /*4880*/  IMAD R6, R4.reuse, R14, R10 ;  /* 0x0000000e04067224 */ /* 0x040fe200078e020a */
[----:B------:R-:W-:Y:S01]  /*4890*/  IABS R17, R12 ;  /* 0x0000000c00117213 */ /* 0x000fe20000000000 */
[----:B------:R-:W-:Y:S01]  /*48a0*/  IMAD.MOV R7, RZ, RZ, -R7 ;  /* 0x000000ffff077224 */ /* 0x000fe200078e0a07 */
[C---:B------:R-:W-:Y:S01]  /*48b0*/  ISETP.GT.U32.AND P3, PT, R4.reuse, R11, PT ;  /* 0x0000000b0400720c */ /* 0x040fe20003f64070 */
[----:B------:R-:W-:Y:S01]  /*48c0*/  @!P6 IMAD.IADD R15, R15, 0x1, -R4 ;  /* 0x000000010f0fe824 */ /* 0x000fe200078e0a04 */
[C---:B------:R-:W-:Y:S01]  /*48d0*/  ISETP.GT.U32.AND P6, PT, R4.reuse, R6, PT ;  /* 0x000000060400720c */ /* 0x040fe20003fc4070 */
[----:B------:R-:W-:Y:S01]  /*48e0*/  IMAD.HI.U32 R10, R23, R17, RZ ;  /* 0x00000011170a7227 */ /* 0x000fe200078e00ff */
[C---:B-1----:R-:W-:Y:S01]  /*48f0*/  LOP3.LUT R18, R21.reuse, 0x104, RZ, 0xfc, !PT ;  /* 0x0000010415127812 */ /* 0x042fe200078efcff */
[----:B------:R0:W-:Y:S01]  /*4900*/  STL [R1+0x148], R0 ;  /* 0x0001480001007387 */ /* 0x0001e20000100800 */
[C---:B------:R-:W-:Y:S01]  /*4910*/  LOP3.LUT R14, R21.reuse, 0xfc, RZ, 0xfc, !PT ;  /* 0x000000fc150e7812 */ /* 0x040fe200078efcff */
[----:B------:R-:W-:Y:S01]  /*4920*/  IMAD.MOV R10, RZ, RZ, -R10 ;  /* 0x000000ffff0a7224 */ /* 0x000fe200078e0a0a */
[----:B------:R-:W-:Y:S01]  /*4930*/  IABS R26, R18 ;  /* 0x00000012001a7213 */ /* 0x000fe20000000000 */
[C---:B------:R-:W-:Y:S01]  /*4940*/  IMAD R9, R4.reuse, R7, R9 ;  /* 0x0000000704097224 */ /* 0x040fe200078e0209 */
[----:B------:R-:W-:Y:S01]  /*4950*/  LOP3.LUT R7, R21, 0xf8, RZ, 0xfc, !PT ;  /* 0x000000f815077812 */ /* 0x000fe200078efcff */
[C---:B------:R-:W-:Y:S01]  /*4960*/  IMAD R17, R4.reuse, R10, R17 ;  /* 0x0000000a04117224 */ /* 0x040fe200078e0211 */
[----:B------:R-:W-:Y:S01]  /*4970*/  IABS R16, R14 ;  /* 0x0000000e00107213 */ /* 0x000fe20000000000 */
[----:B------:R-:W-:Y:S01]  /*4980*/  @!P3 IMAD.IADD R11, R11, 0x1, -R4 ;  /* 0x000000010b0bb824 */ /* 0x000fe200078e0a04 */
[----:B------:R-:W-:Y:S01]  /*4990*/  ISETP.GT.U32.AND P3, PT, R4, R9, PT ;  /* 0x000000090400720c */ /* 0x000fe20003f64070 */
[----:B------:R-:W-:Y:S01]  /*49a0*/  IMAD.HI.U32 R25, R23, R26, RZ ;  /* 0x0000001a17197227 */ /* 0x000fe200078e00ff */
[----:B------:R-:W-:-:S03]  /*49b0*/  IABS R19, R7 ;  /* 0x0000000700137213 */ /* 0x000fc60000000000 */
[----:B------:R-:W-:Y:S01]  /*49c0*/  @!P6 IMAD.IADD R6, R6, 0x1, -R4 ;  /* 0x000000010606e824 */ /* 0x000fe200078e0a04 */
[C---:B------:R-:W-:Y:S01]  /*49d0*/  ISETP.GT.U32.AND P6, PT, R4.reuse, R17, PT ;  /* 0x000000110400720c */ /* 0x040fe20003fc4070 */
[----:B0-----:R-:W-:Y:S01]  /*49e0*/  IMAD.MOV.U32 R0, RZ, RZ, R13 ;  /* 0x000000ffff007224 */ /* 0x001fe200078e000d */
[----:B------:R-:W-:Y:S01]  /*49f0*/  LOP3.LUT R13, R21, 0xf0, RZ, 0xfc, !PT ;  /* 0x000000f0150d7812 */ /* 0x000fe200078efcff */
[----:B------:R-:W-:Y:S02]  /*4a00*/  IMAD.MOV R25, RZ, RZ, -R25 ;  /* 0x000000ffff197224 */ /* 0x000fe400078e0a19 */
[----:B------:R-:W-:Y:S01]  /*4a10*/  @!P5 IMAD.MOV R0, RZ, RZ, -R0 ;  /* 0x000000ffff00d224 */ /* 0x000fe200078e0a00 */
[C---:B------:R-:W-:Y:S01]  /*4a20*/  ISETP.GT.U32.AND P5, PT, R4.reuse, R6, PT ;  /* 0x000000060400720c */ /* 0x040fe20003fa4070 */
[C---:B------:R-:W-:Y:S02]  /*4a30*/  IMAD R25, R4.reuse, R25, R26 ;  /* 0x0000001904197224 */ /* 0x040fe400078e021a */
[----:B------:R-:W-:Y:S01]  /*4a40*/  @!P3 IMAD.IADD R9, R9, 0x1, -R4 ;  /* 0x000000010909b824 */ /* 0x000fe200078e0a04 */
[----:B------:R0:W-:Y:S01]  /*4a50*/  STL [R1+0x12c], R0 ;  /* 0x00012c0001007387 */ /* 0x0001e20000100800 */
[----:B------:R-:W-:Y:S01]  /*4a60*/  IMAD.HI.U32 R20, R23, R16, RZ ;  /* 0x0000001017147227 */ /* 0x000fe200078e00ff */
[----:B------:R-:W-:-:S03]  /*4a70*/  ISETP.GT.U32.AND P3, PT, R4, R25, PT ;  /* 0x000000190400720c */ /* 0x000fc60003f64070 */
[----:B------:R-:W-:Y:S01]  /*4a80*/  @!P6 IMAD.IADD R17, R17, 0x1, -R4 ;  /* 0x000000011111e824 */ /* 0x000fe200078e0a04 */
[----:B------:R-:W-:Y:S01]  /*4a90*/  ISETP.GT.U32.AND P6, PT, R4, R9, PT ;  /* 0x000000090400720c */ /* 0x000fe20003fc4070 */
[----:B------:R-:W-:-:S04]  /*4aa0*/  IMAD.HI.U32 R10, R23, R19, RZ ;  /* 0x00000013170a7227 */ /* 0x000fc800078e00ff */
[----:B0-----:R-:W-:Y:S01]  /*4ab0*/  IMAD.MOV.U32 R0, RZ, RZ, R15 ;  /* 0x000000ffff007224 */ /* 0x001fe200078e000f */
[----:B------:R-:W-:Y:S01]  /*4ac0*/  IABS R15, R13 ;  /* 0x0000000d000f7213 */ /* 0x000fe20000000000 */
[----:B------:R-:W-:Y:S02]  /*4ad0*/  IMAD.MOV R20, RZ, RZ, -R20 ;  /* 0x000000ffff147224 */ /* 0x000fe400078e0a14 */
[----:B------:R-:W-:Y:S01]  /*4ae0*/  @!P2 IMAD.MOV R0, RZ, RZ, -R0 ;  /* 0x000000ffff00a224 */ /* 0x000fe200078e0a00 */
[C---:B------:R-:W-:Y:S01]  /*4af0*/  ISETP.GT.U32.AND P2, PT, R4.reuse, R17, PT ;  /* 0x000000110400720c */ /* 0x040fe20003f44070 */
[----:B------:R-:W-:Y:S02]  /*4b00*/  IMAD.MOV R10, RZ, RZ, -R10 ;  /* 0x000000ffff0a7224 */ /* 0x000fe400078e0a0a */
[C---:B------:R-:W-:Y:S01]  /*4b10*/  IMAD R16, R4.reuse, R20, R16 ;  /* 0x0000001404107224 */ /* 0x040fe200078e0210 */
[----:B------:R0:W-:Y:S01]  /*4b20*/  STL [R1+0x120], R0 ;  /* 0x0001200001007387 */ /* 0x0001e20000100800 */
[----:B------:R-:W-:Y:S01]  /*4b30*/  @!P3 IMAD.IADD R25, R25, 0x1, -R4 ;  /* 0x000000011919b824 */ /* 0x000fe200078e0a04 */
[----:B------:R-:W-:Y:S01]  /*4b40*/  LOP3.LUT R20, R21, 0xf4, RZ, 0xfc, !PT ;  /* 0x000000f415147812 */ /* 0x000fe200078efcff */
[----:B------:R-:W-:-:S02]  /*4b50*/  IMAD R10, R4, R10, R19 ;  /* 0x0000000a040a7224 */ /* 0x000fc400078e0213 */
[--C-:B------:R-:W-:Y:S01]  /*4b60*/  @!P5 IMAD.IADD R6, R6, 0x1, -R4.reuse ;  /* 0x000000010606d824 */ /* 0x100fe200078e0a04 */
[C---:B------:R-:W-:Y:S01]  /*4b70*/  ISETP.GT.U32.AND P5, PT, R4.reuse, R16, PT ;  /* 0x000000100400720c */ /* 0x040fe20003fa4070 */
[--C-:B------:R-:W-:Y:S01]  /*4b80*/  @!P6 IMAD.IADD R9, R9, 0x1, -R4.reuse ;  /* 0x000000010909e824 */ /* 0x100fe200078e0a04 */
[C---:B------:R-:W-:Y:S01]  /*4b90*/  ISETP.GT.U32.AND P3, PT, R4.reuse, R25, PT ;  /* 0x000000190400720c */ /* 0x040fe20003f64070 */
[----:B------:R-:W-:Y:S01]  /*4ba0*/  @!P2 IMAD.IADD R17, R17, 0x1, -R4 ;  /* 0x000000011111a824 */ /* 0x000fe200078e0a04 */
[----:B------:R-:W-:Y:S01]  /*4bb0*/  ISETP.GT.U32.AND P2, PT, R4, R10, PT ;  /* 0x0000000a0400720c */ /* 0x000fe20003f44070 */
[----:B0-----:R-:W-:Y:S01]  /*4bc0*/  IMAD.MOV.U32 R0, RZ, RZ, R11 ;  /* 0x000000ffff007224 */ /* 0x001fe200078e000b */
[----:B------:R-:W-:Y:S01]  /*4bd0*/  IABS R19, R20 ;  /* 0x0000001400137213 */ /* 0x000fe20000000000 */
[----:B------:R-:W-:Y:S01]  /*4be0*/  IMAD.MOV.U32 R26, RZ, RZ, R6 ;  /* 0x000000ffff1a7224 */ /* 0x000fe200078e0006 */
[----:B------:R-:W-:Y:S01]  /*4bf0*/  ISETP.GE.AND P6, PT, R12, RZ, PT ;  /* 0x000000ff0c00720c */ /* 0x000fe20003fc6270 */
[----:B------:R-:W-:Y:S01]  /*4c00*/  @!P4 IMAD.MOV R0, RZ, RZ, -R0 ;  /* 0x000000ffff00c224 */ /* 0x000fe200078e0a00 */
[----:B------:R-:W-:Y:S01]  /*4c10*/  ISETP.GT.U32.AND P4, PT, R4, R24, PT ;  /* 0x000000180400720c */ /* 0x000fe20003f84070 */
[----:B------:R-:W-:Y:S01]  /*4c20*/  IMAD.HI.U32 R12, R23, R19, RZ ;  /* 0x00000013170c7227 */ /* 0x000fe200078e00ff */
[----:B------:R-:W-:-:S02]  /*4c30*/  LOP3.LUT R6, R21, 0xec, RZ, 0xfc, !PT ;  /* 0x000000ec15067812 */ /* 0x000fc400078efcff */
[----:B------:R0:W-:Y:S01]  /*4c40*/  STL [R1+0x11c], R0 ;  /* 0x00011c0001007387 */ /* 0x0001e20000100800 */
[--C-:B------:R-:W-:Y:S01]  /*4c50*/  @!P5 IMAD.IADD R16, R16, 0x1, -R4.reuse ;  /* 0x000000011010d824 */ /* 0x100fe200078e0a04 */
[----:B------:R-:W-:Y:S01]  /*4c60*/  ISETP.GE.AND P5, PT, R14, RZ, PT ;  /* 0x000000ff0e00720c */ /* 0x000fe20003fa6270 */
[----:B------:R-:W-:Y:S01]  /*4c70*/  @!P3 IMAD.IADD R25, R25, 0x1, -R4 ;  /* 0x000000011919b824 */ /* 0x000fe200078e0a04 */
[----:B------:R-:W-:Y:S01]  /*4c80*/  ISETP.GE.AND P3, PT, R18, RZ, PT ;  /* 0x000000ff1200720c */ /* 0x000fe20003f66270 */
[----:B------:R-:W-:Y:S02]  /*4c90*/  @!P1 IMAD.MOV R26, RZ, RZ, -R26 ;  /* 0x000000ffff1a9224 */ /* 0x000fe400078e0a1a */
[--C-:B------:R-:W-:Y:S01]  /*4ca0*/  @!P2 IMAD.IADD R10, R10, 0x1, -R4.reuse ;  /* 0x000000010a0aa824 */ /* 0x100fe200078e0a04 */
[----:B------:R-:W-:Y:S01]  /*4cb0*/  ISETP.GT.U32.AND P2, PT, R4, R16, PT ;  /* 0x000000100400720c */ /* 0x000fe20003f44070 */
[----:B------:R-:W-:Y:S01]  /*4cc0*/  @!P4 IMAD.IADD R24, R24, 0x1, -R4 ;  /* 0x000000011818c824 */ /* 0x000fe200078e0a04 */
[----:B------:R1:W-:Y:S01]  /*4cd0*/  STL [R1+0x118], R26 ;  /* 0x0001181a01007387 */ /* 0x0003e20000100800 */
[----:B0-----:R-:W-:Y:S01]  /*4ce0*/  IMAD.MOV.U32 R0, RZ, RZ, R9 ;  /* 0x000000ffff007224 */ /* 0x001fe200078e0009 */
[----:B------:R-:W-:Y:S01]  /*4cf0*/  ISETP.GE.AND P4, PT, R22, RZ, PT ;  /* 0x000000ff1600720c */ /* 0x000fe20003f86270 */
[----:B------:R-:W-:Y:S01]  /*4d00*/  IMAD.HI.U32 R11, R23, R15, RZ ;  /* 0x0000000f170b7227 */ /* 0x000fe200078e00ff */
[----:B------:R-:W-:-:S02]  /*4d10*/  ISETP.GT.U32.AND P1, PT, R4, R24, PT ;  /* 0x000000180400720c */ /* 0x000fc40003f24070 */
[C---:B------:R-:W-:Y:S01]  /*4d20*/  LOP3.LUT R9, R21.reuse, 0xe8, RZ, 0xfc, !PT ;  /* 0x000000e815097812 */ /* 0x040fe200078efcff */
[----:B------:R-:W-:Y:S02]  /*4d30*/  IMAD.MOV R12, RZ, RZ, -R12 ;  /* 0x000000ffff0c7224 */ /* 0x000fe400078e0a0c */
[----:B------:R-:W-:Y:S01]  /*4d40*/  @!P0 IMAD.MOV R0, RZ, RZ, -R0 ;  /* 0x000000ffff008224 */ /* 0x000fe200078e0a00 */
[C---:B------:R-:W-:Y:S01]  /*4d50*/  ISETP.GT.U32.AND P0, PT, R4.reuse, R10, PT ;  /* 0x0000000a0400720c */ /* 0x040fe20003f04070 */
[----:B------:R-:W-:Y:S01]  /*4d60*/  IMAD.MOV R11, RZ, RZ, -R11 ;  /* 0x000000ffff0b7224 */ /* 0x000fe200078e0a0b */
[C---:B-1----:R-:W-:Y:S01]  /*4d70*/  LOP3.LUT R26, R21.reuse, 0x28, RZ, 0xfc, !PT ;  /* 0x00000028151a7812 */ /* 0x042fe200078efcff */
[C---:B------:R-:W-:Y:S01]  /*4d80*/  IMAD R12, R4.reuse, R12, R19 ;  /* 0x0000000c040c7224 */ /* 0x040fe200078e0213 */
[----:B------:R0:W-:Y:S01]  /*4d90*/  STL [R1+0x114], R0 ;  /* 0x0001140001007387 */ /* 0x0001e20000100800 */
[----:B------:R-:W-:Y:S01]  /*4da0*/  IMAD.MOV.U32 R14, RZ, RZ, R17 ;  /* 0x000000ffff0e7224 */ /* 0x000fe200078e0011 */
[----:B------:R-:W-:Y:S01]  /*4db0*/  IABS R19, R9 ;  /* 0x0000000900137213 */ /* 0x000fe20000000000 */
[C---:B------:R-:W-:Y:S01]  /*4dc0*/  IMAD R11, R4.reuse, R11, R15 ;  /* 0x0000000b040b7224 */ /* 0x040fe200078e020f */
[----:B------:R-:W-:Y:S01]  /*4dd0*/  LOP3.LUT R17, R21, 0xe4, RZ, 0xfc, !PT ;  /* 0x000000e415117812 */ /* 0x000fe200078efcff */
[----:B------:R-:W-:Y:S01]  /*4de0*/  @!P6 IMAD.MOV R14, RZ, RZ, -R14 ;  /* 0x000000ffff0ee224 */ /* 0x000fe200078e0a0e */
[----:B------:R-:W-:Y:S01]  /*4df0*/  ISETP.GT.U32.AND P6, PT, R4, R12, PT ;  /* 0x0000000c0400720c */ /* 0x000fe20003fc4070 */
[--C-:B------:R-:W-:Y:S01]  /*4e00*/  @!P1 IMAD.IADD R24, R24, 0x1, -R4.reuse ;  /* 0x0000000118189824 */ /* 0x100fe200078e0a04 */
[----:B------:R-:W-:Y:S01]  /*4e10*/  ISETP.GT.U32.AND P1, PT, R4, R11, PT ;  /* 0x0000000b0400720c */ /* 0x000fe20003f24070 */
[--C-:B------:R-:W-:Y:S01]  /*4e20*/  @!P2 IMAD.IADD R16, R16, 0x1, -R4.reuse ;  /* 0x000000011010a824 */ /* 0x100fe200078e0a04 */
[----:B------:R1:W-:Y:S01]  /*4e30*/  STL [R1+0x110], R14 ;  /* 0x0001100e01007387 */ /* 0x0003e20000100800 */
[----:B0-----:R-:W-:Y:S01]  /*4e40*/  IMAD.MOV.U32 R0, RZ, RZ, R25 ;  /* 0x000000ffff007224 */ /* 0x001fe200078e0019 */
[----:B------:R-:W-:Y:S01]  /*4e50*/  ISETP.GE.AND P2, PT, R20, RZ, PT ;  /* 0x000000ff1400720c */ /* 0x000fe20003f46270 */
[----:B------:R-:W-:Y:S01]  /*4e60*/  @!P0 IMAD.IADD R10, R10, 0x1, -R4 ;  /* 0x000000010a0a8824 */ /* 0x000fe200078e0a04 */
[----:B------:R-:W-:Y:S01]  /*4e70*/  ISETP.GE.AND P0, PT, R13, RZ, PT ;  /* 0x000000ff0d00720c */ /* 0x000fe20003f06270 */
[----:B------:R-:W-:Y:S01]  /*4e80*/  @!P3 IMAD.MOV R0, RZ, RZ, -R0 ;  /* 0x000000ffff00b224 */ /* 0x000fe200078e0a00 */
[----:B------:R-:W-:-:S02]  /*4e90*/  ISETP.GE.AND P3, PT, R7, RZ, PT ;  /* 0x000000ff0700720c */ /* 0x000fc40003f66270 */
[----:B------:R-:W-:Y:S01]  /*4ea0*/  IABS R7, R6 ;  /* 0x0000000600077213 */ /* 0x000fe20000000000 */
[----:B------:R-:W-:Y:S01]  /*4eb0*/  @!P6 IMAD.IADD R12, R12, 0x1, -R4 ;  /* 0x000000010c0ce824 */ /* 0x000fe200078e0a04 */
[----:B------:R0:W-:Y:S01]  /*4ec0*/  STL [R1+0x10c], R0 ;  /* 0x00010c0001007387 */ /* 0x0001e20000100800 */
[----:B-1----:R-:W-:Y:S01]  /*4ed0*/  IMAD.MOV.U32 R14, RZ, RZ, R24 ;  /* 0x000000ffff0e7224 */ /* 0x002fe200078e0018 */
[----:B------:R-:W-:Y:S01]  /*4ee0*/  ISETP.GE.AND P6, PT, R6, RZ, PT ;  /* 0x000000ff0600720c */ /* 0x000fe20003fc6270 */
[----:B------:R-:W-:-:S04]  /*4ef0*/  IMAD.HI.U32 R13, R23, R7, RZ ;  /* 0x00000007170d7227 */ /* 0x000fc800078e00ff */
[----:B------:R-:W-:Y:S02]  /*4f00*/  @!P4 IMAD.MOV R14, RZ, RZ, -R14 ;  /* 0x000000ffff0ec224 */ /* 0x000fe400078e0a0e */
[----:B------:R-:W-:Y:S02]  /*4f10*/  IMAD.MOV R13, RZ, RZ, -R13 ;  /* 0x000000ffff0d7224 */ /* 0x000fe400078e0a0d */
[----:B0-----:R-:W-:Y:S01]  /*4f20*/  IMAD.MOV.U32 R0, RZ, RZ, R16 ;  /* 0x000000ffff007224 */ /* 0x001fe200078e0010 */
[----:B------:R-:W-:Y:S01]  /*4f30*/  STL [R1+0x104], R14 ;  /* 0x0001040e01007387 */ /* 0x000fe20000100800 */
[----:B------:R-:W-:Y:S01]  /*4f40*/  @!P1 IMAD.IADD R11, R11, 0x1, -R4 ;  /* 0x000000010b0b9824 */ /* 0x000fe200078e0a04 */
[C---:B------:R-:W-:Y:S01]  /*4f50*/  ISETP.GT.U32.AND P1, PT, R4.reuse, R12, PT ;  /* 0x0000000c0400720c */ /* 0x040fe20003f24070 */
[----:B------:R-:W-:Y:S01]  /*4f60*/  @!P5 IMAD.MOV R0, RZ, RZ, -R0 ;  /* 0x000000ffff00d224 */ /* 0x000fe200078e0a00 */
[----:B------:R-:W-:Y:S01]  /*4f70*/  ISETP.GE.AND P5, PT, R9, RZ, PT ;  /* 0x000000ff0900720c */ /* 0x000fe20003fa6270 */
[C---:B------:R-:W-:Y:S01]  /*4f80*/  IMAD R16, R4.reuse, R13, R7 ;  /* 0x0000000d04107224 */ /* 0x040fe200078e0207 */
[----:B------:R-:W-:Y:S01]  /*4f90*/  ISETP.GT.U32.AND P4, PT, R4, R11, PT ;  /* 0x0000000b0400720c */ /* 0x000fe20003f84070 */
[----:B------:R-:W-:Y:S01]  /*4fa0*/  IMAD.HI.U32 R6, R23, R19, RZ ;  /* 0x0000001317067227 */ /* 0x000fe200078e00ff */
[----:B------:R0:W-:Y:S01]  /*4fb0*/  STL [R1+0xfc], R0 ;  /* 0x0000fc0001007387 */ /* 0x0001e20000100800 */
[----:B------:R-:W-:-:S02]  /*4fc0*/  LOP3.LUT R7, R21, 0xe0, RZ, 0xfc, !PT ;  /* 0x000000e015077812 */ /* 0x000fc400078efcff */
[----:B------:R-:W-:Y:S01]  /*4fd0*/  IMAD.MOV R6, RZ, RZ, -R6 ;  /* 0x000000ffff067224 */ /* 0x000fe200078e0a06 */
[C---:B------:R-:W-:Y:S02]  /*4fe0*/  LOP3.LUT R13, R21.reuse, 0xd4, RZ, 0xfc, !PT ;  /* 0x000000d4150d7812 */ /* 0x040fe400078efcff */
[----:B------:R-:W-:Y:S01]  /*4ff0*/  IABS R9, R7 ;  /* 0x0000000700097213 */ /* 0x000fe20000000000 */
[----:B------:R-:W-:Y:S01]  /*5000*/  IMAD R19, R4, R6, R19 ;  /* 0x0000000604137224 */ /* 0x000fe200078e0213 */
[----:B------:R-:W-:Y:S01]  /*5010*/  LOP3.LUT R6, R21, 0xdc, RZ, 0xfc, !PT ;  /* 0x000000dc15067812 */ /* 0x000fe200078efcff */
[----:B------:R-:W-:Y:S01]  /*5020*/  @!P1 IMAD.IADD R12, R12, 0x1, -R4 ;  /* 0x000000010c0c9824 */ /* 0x000fe200078e0a04 */
[----:B------:R-:W-:Y:S01]  /*5030*/  ISETP.GE.AND P1, PT, R17, RZ, PT ;  /* 0x000000ff1100720c */ /* 0x000fe20003f26270 */
[----:B0-----:R-:W-:Y:S01]  /*5040*/  IMAD.MOV.U32 R0, RZ, RZ, R10 ;  /* 0x000000ffff007224 */ /* 0x001fe200078e000a */
[----:B------:R-:W-:Y:S01]  /*5050*/  IABS R17, R17 ;  /* 0x0000001100117213 */ /* 0x000fe20000000000 */
[----:B------:R-:W-:Y:S01]  /*5060*/  @!P4 IMAD.IADD R11, R11, 0x1, -R4 ;  /* 0x000000010b0bc824 */ /* 0x000fe200078e0a04 */
[C---:B------:R-:W-:Y:S01]  /*5070*/  ISETP.GT.U32.AND P4, PT, R4.reuse, R19, PT ;  /* 0x000000130400720c */ /* 0x040fe20003f84070 */
[----:B------:R-:W-:Y:S01]  /*5080*/  @!P3 IMAD.MOV R0, RZ, RZ, -R0 ;  /* 0x000000ffff00b224 */ /* 0x000fe200078e0a00 */
[----:B------:R-:W-:Y:S01]  /*5090*/  ISETP.GT.U32.AND P3, PT, R4, R16, PT ;  /* 0x000000100400720c */ /* 0x000fe20003f64070 */
[----:B------:R-:W-:Y:S01]  /*50a0*/  IMAD.HI.U32 R10, R23, R9, RZ ;  /* 0x00000009170a7227 */ /* 0x000fe200078e00ff */
[----:B------:R-:W-:-:S02]  /*50b0*/  IABS R15, R6 ;  /* 0x00000006000f7213 */ /* 0x000fc40000000000 */
[----:B------:R0:W-:Y:S01]  /*50c0*/  STL [R1+0xc8], R0 ;  /* 0x0000c80001007387 */ /* 0x0001e20000100800 */
[----:B------:R-:W-:Y:S01]  /*50d0*/  IMAD.MOV R10, RZ, RZ, -R10 ;  /* 0x000000ffff0a7224 */ /* 0x000fe200078e0a0a */
[----:B------:R-:W-:-:S03]  /*50e0*/  IABS R18, R13 ;  /* 0x0000000d00127213 */ /* 0x000fc60000000000 */
[----:B------:R-:W-:Y:S02]  /*50f0*/  IMAD R9, R4, R10, R9 ;  /* 0x0000000a04097224 */ /* 0x000fe400078e0209 */
[--C-:B------:R-:W-:Y:S02]  /*5100*/  @!P4 IMAD.IADD R19, R19, 0x1, -R4.reuse ;  /* 0x000000011313c824 */ /* 0x100fe400078e0a04 */
[----:B------:R-:W-:Y:S01]  /*5110*/  @!P3 IMAD.IADD R16, R16, 0x1, -R4 ;  /* 0x000000011010b824 */ /* 0x000fe200078e0a04 */
[----:B------:R-:W-:Y:S01]  /*5120*/  ISETP.GE.AND P3, PT, R7, RZ, PT ;  /* 0x000000ff0700720c */ /* 0x000fe20003f66270 */
[----:B0-----:R-:W-:Y:S01]  /*5130*/  IMAD.MOV.U32 R0, RZ, RZ, R12 ;  /* 0x000000ffff007224 */ /* 0x001fe200078e000c */
[----:B------:R-:W-:Y:S01]  /*5140*/  ISETP.GT.U32.AND P4, PT, R4, R19, PT ;  /* 0x000000130400720c */ /* 0x000fe20003f84070 */
[----:B------:R-:W-:-:S04]  /*5150*/  IMAD.HI.U32 R12, R23, R17, RZ ;  /* 0x00000011170c7227 */ /* 0x000fc800078e00ff */
[----:B------:R-:W-:Y:S01]  /*5160*/  @!P2 IMAD.MOV R0, RZ, RZ, -R0 ;  /* 0x000000ffff00a224 */ /* 0x000fe200078e0a00 */
[C---:B------:R-:W-:Y:S01]  /*5170*/  ISETP.GT.U32.AND P2, PT, R4.reuse, R16, PT ;  /* 0x000000100400720c */ /* 0x040fe20003f44070 */
[----:B------:R-:W-:Y:S02]  /*5180*/  IMAD.MOV R12, RZ, RZ, -R12 ;  /* 0x000000ffff0c7224 */ /* 0x000fe400078e0a0c */
[----:B------:R-:W-:Y:S01]  /*5190*/  IMAD.HI.U32 R7, R23, R15, RZ ;  /* 0x0000000f17077227 */ /* 0x000fe200078e00ff */
[----:B------:R0:W-:Y:S03]  /*51a0*/  STL [R1+0xc0], R0 ;  /* 0x0000c00001007387 */ /* 0x0001e60000100800 */
[----:B------:R-:W-:Y:S02]  /*51b0*/  IMAD R17, R4, R12, R17 ;  /* 0x0000000c04117224 */ /* 0x000fe400078e0211 */
[----:B------:R-:W-:-:S02]  /*51c0*/  IMAD.MOV R7, RZ, RZ, -R7 ;  /* 0x000000ffff077224 */ /* 0x000fc400078e0a07 */
[--C-:B------:R-:W-:Y:S01]  /*51d0*/  @!P4 IMAD.IADD R19, R19, 0x1, -R4.reuse ;  /* 0x000000011313c824 */ /* 0x100fe200078e0a04 */
[----:B------:R-:W-:Y:S01]  /*51e0*/  ISETP.GT.U32.AND P4, PT, R4, R9, PT ;  /* 0x000000090400720c */ /* 0x000fe20003f84070 */
[----:B------:R-:W-:Y:S01]  /*51f0*/  @!P2 IMAD.IADD R16, R16, 0x1, -R4 ;  /* 0x000000011010a824 */ /* 0x000fe200078e0a04 */
[C---:B------:R-:W-:Y:S01]  /*5200*/  ISETP.GT.U32.AND P2, PT, R4.reuse, R17, PT ;  /* 0x000000110400720c */ /* 0x040fe20003f44070 */
[----:B0-----:R-:W-:Y:S01]  /*5210*/  IMAD.MOV.U32 R0, RZ, RZ, R11 ;  /* 0x000000ffff007224 */ /* 0x001fe200078e000b */
[C---:B------:R-:W-:Y:S01]  /*5220*/  LOP3.LUT R11, R21.reuse, 0xd0, RZ, 0xfc, !PT ;  /* 0x000000d0150b7812 */ /* 0x040fe200078efcff */
[----:B------:R-:W-:Y:S01]  /*5230*/  IMAD R15, R4, R7, R15 ;  /* 0x00000007040f7224 */ /* 0x000fe200078e020f */
[C---:B------:R-:W-:Y:S01]  /*5240*/  LOP3.LUT R7, R21.reuse, 0xcc, RZ, 0xfc, !PT ;  /* 0x000000cc15077812 */ /* 0x040fe200078efcff */
[----:B------:R-:W-:Y:S01]  /*5250*/  @!P0 IMAD.MOV R0, RZ, RZ, -R0 ;  /* 0x000000ffff008224 */ /* 0x000fe200078e0a00 */
[----:B------:R-:W-:Y:S02]  /*5260*/  ISETP.GE.AND P0, PT, R6, RZ, PT ;  /* 0x000000ff0600720c */ /* 0x000fe40003f06270 */
[----:B------:R-:W-:-:S02]  /*5270*/  LOP3.LUT R6, R21, 0xd8, RZ, 0xfc, !PT ;  /* 0x000000d815067812 */ /* 0x000fc400078efcff */
[----:B------:R0:W-:Y:S01]  /*5280*/  STL [R1+0xb0], R0 ;  /* 0x0000b00001007387 */ /* 0x0001e20000100800 */
[--C-:B------:R-:W-:Y:S01]  /*5290*/  @!P4 IMAD.IADD R9, R9, 0x1, -R4.reuse ;  /* 0x000000010909c824 */ /* 0x100fe200078e0a04 */
[----:B------:R-:W-:Y:S01]  /*52a0*/  IABS R10, R6 ;  /* 0x00000006000a7213 */ /* 0x000fe20000000000 */
[----:B------:R-:W-:Y:S01]  /*52b0*/  @!P2 IMAD.IADD R17, R17, 0x1, -R4 ;  /* 0x000000011111a824 */ /* 0x000fe200078e0a04 */
[C---:B------:R-:W-:Y:S02]  /*52c0*/  ISETP.GT.U32.AND P2, PT, R4.reuse, R15, PT ;  /* 0x0000000f0400720c */ /* 0x040fe40003f44070 */
[----:B------:R-:W-:Y:S02]  /*52d0*/  ISETP.GT.U32.AND P4, PT, R4, R9, PT ;  /* 0x000000090400720c */ /* 0x000fe40003f84070 */
[----:B------:R-:W-:Y:S01]  /*52e0*/  IABS R14, R11 ;  /* 0x0000000b000e7213 */ /* 0x000fe20000000000 */
[----:B0-----:R-:W-:Y:S01]  /*52f0*/  IMAD.MOV.U32 R0, RZ, RZ, R16 ;  /* 0x000000ffff007224 */ /* 0x001fe200078e0010 */
[----:B------:R-:W-:Y:S01]  /*5300*/  IABS R12, R7 ;  /* 0x00000007000c7213 */ /* 0x000fe20000000000 */
[----:B------:R-:W-:-:S04]  /*5310*/  IMAD.HI.U32 R16, R23, R10, RZ ;  /* 0x0000000a17107227 */ /* 0x000fc800078e00ff */
[----:B------:R-:W-:Y:S01]  /*5320*/  @!P6 IMAD.MOV R0, RZ, RZ, -R0 ;  /* 0x000000ffff00e224 */ /* 0x000fe200078e0a00 */
[C---:B------:R-:W-:Y:S01]  /*5330*/  ISETP.GT.U32.AND P6, PT, R4.reuse, R17, PT ;  /* 0x000000110400720c */ /* 0x040fe20003fc4070 */
[----:B------:R-:W-:Y:S02]  /*5340*/  IMAD.MOV R16, RZ, RZ, -R16 ;  /* 0x000000ffff107224 */ /* 0x000fe400078e0a10 */
[--C-:B------:R-:W-:Y:S01]  /*5350*/  @!P2 IMAD.IADD R15, R15, 0x1, -R4.reuse ;  /* 0x000000010f0fa824 */ /* 0x100fe200078e0a04 */
[----:B------:R0:W-:Y:S01]  /*5360*/  STL [R1+0xac], R0 ;  /* 0x0000ac0001007387 */ /* 0x0001e20000100800 */
[----:B------:R-:W-:Y:S01]  /*5370*/  @!P4 IMAD.IADD R9, R9, 0x1, -R4 ;  /* 0x000000010909c824 */ /* 0x000fe200078e0a04 */
[----:B------:R-:W-:Y:S02]  /*5380*/  ISETP.GE.AND P4, PT, R13, RZ, PT ;  /* 0x000000ff0d00720c */ /* 0x000fe40003f86270 */
[----:B------:R-:W-:-:S05]  /*5390*/  ISETP.GT.U32.AND P2, PT, R4, R15, PT ;  /* 0x0000000f0400720c */ /* 0x000fca0003f44070 */
[----:B------:R-:W-:Y:S02]  /*53a0*/  @!P6 IMAD.IADD R17, R17, 0x1, -R4 ;  /* 0x000000011111e824 */ /* 0x000fe400078e0a04 */
[----:B0-----:R-:W-:Y:S02]  /*53b0*/  IMAD.MOV.U32 R0, RZ, RZ, R19 ;  /* 0x000000ffff007224 */ /* 0x001fe400078e0013 */
[----:B------:R-:W-:-:S04]  /*53c0*/  IMAD.HI.U32 R19, R23, R18, RZ ;  /* 0x0000001217137227 */ /* 0x000fc800078e00ff */
[----:B------:R-:W-:Y:S01]  /*53d0*/  @!P5 IMAD.MOV R0, RZ, RZ, -R0 ;  /* 0x000000ffff00d224 */ /* 0x000fe200078e0a00 */
[----:B------:R-:W-:Y:S01]  /*53e0*/  ISETP.GE.AND P5, PT, R6, RZ, PT ;  /* 0x000000ff0600720c */ /* 0x000fe20003fa6270 */
[C---:B------:R-:W-:Y:S02]  /*53f0*/  IMAD R6, R4.reuse, R16, R10 ;  /* 0x0000001004067224 */ /* 0x040fe400078e020a */
[----:B------:R-:W-:Y:S01]  /*5400*/  IMAD.HI.U32 R10, R23, R14, RZ ;  /* 0x0000000e170a7227 */ /* 0x000fe200078e00ff */
[----:B------:R0:W-:Y:S02]  /*5410*/  STL [R1+0xf4], R0 ;  /* 0x0000f40001007387 */ /* 0x0001e40000100800 */
[----:B------:R-:W-:Y:S01]  /*5420*/  ISETP.GT.U32.AND P6, PT, R4, R6, PT ;  /* 0x000000060400720c */ /* 0x000fe20003fc4070 */
[----:B------:R-:W-:Y:S02]  /*5430*/  IMAD.MOV R19, RZ, RZ, -R19 ;  /* 0x000000ffff137224 */ /* 0x000fe400078e0a13 */
[----:B------:R-:W-:-:S02]  /*5440*/  IMAD.MOV R10, RZ, RZ, -R10 ;  /* 0x000000ffff0a7224 */ /* 0x000fc400078e0a0a */
[----:B------:R-:W-:Y:S02]  /*5450*/  IMAD R13, R4, R19, R18 ;  /* 0x00000013040d7224 */ /* 0x000fe400078e0212 */
[----:B------:R-:W-:-:S04]  /*5460*/  IMAD.HI.U32 R16, R23, R12, RZ ;  /* 0x0000000c17107227 */ /* 0x000fc800078e00ff */
[----:B0-----:R-:W-:Y:S02]  /*5470*/  IMAD.MOV.U32 R0, RZ, RZ, R17 ;  /* 0x000000ffff007224 */ /* 0x001fe400078e0011 */
[----:B------:R-:W-:Y:S01]  /*5480*/  @!P6 IMAD.IADD R6, R6, 0x1, -R4 ;  /* 0x000000010606e824 */ /* 0x000fe200078e0a04 */
[C---:B------:R-:W-:Y:S01]  /*5490*/  ISETP.GT.U32.AND P6, PT, R4.reuse, R13, PT ;  /* 0x0000000d0400720c */ /* 0x040fe20003fc4070 */
[----:B------:R-:W-:Y:S02]  /*54a0*/  @!P1 IMAD.MOV R0, RZ, RZ, -R0 ;  /* 0x000000ffff009224 */ /* 0x000fe400078e0a00 */
[C---:B------:R-:W-:Y:S01]  /*54b0*/  IMAD R14, R4.reuse, R10, R14 ;  /* 0x0000000a040e7224 */ /* 0x040fe200078e020e */
[C---:B------:R-:W-:Y:S01]  /*54c0*/  ISETP.GT.U32.AND P1, PT, R4.reuse, R6, PT ;  /* 0x000000060400720c */ /* 0x040fe20003f24070 */
[----:B------:R-:W-:Y:S01]  /*54d0*/  IMAD.MOV R16, RZ, RZ, -R16 ;  /* 0x000000ffff107224 */ /* 0x000fe200078e0a10 */
[----:B------:R-:W-:Y:S01]  /*54e0*/  LOP3.LUT R10, R21, 0xc8, RZ, 0xfc, !PT ;  /* 0x000000c8150a7812 */ /* 0x000fe200078efcff */
[----:B------:R-:W-:Y:S01]  /*54f0*/  @!P2 IMAD.IADD R15, R15, 0x1, -R4 ;  /* 0x000000010f0fa824 */ /* 0x000fe200078e0a04 */
[----:B------:R0:W-:Y:S01]  /*5500*/  STL [R1+0xa8], R0 ;  /* 0x0000a80001007387 */ /* 0x0001e20000100800 */
[C---:B------:R-:W-:Y:S01]  /*5510*/  IMAD R12, R4.reuse, R16, R12 ;  /* 0x00000010040c7224 */ /* 0x040fe200078e020c */
[----:B------:R-:W-:Y:S01]  /*5520*/  ISETP.GT.U32.AND P2, PT, R4, R14, PT ;  /* 0x0000000e0400720c */ /* 0x000fe20003f44070 */
[----:B------:R-:W-:Y:S01]  /*5530*/  IMAD.MOV.U32 R17, RZ, RZ, R9 ;  /* 0x000000ffff117224 */ /* 0x000fe200078e0009 */
[----:B------:R-:W-:Y:S01]  /*5540*/  IABS R16, R10 ;  /* 0x0000000a00107213 */ /* 0x000fe20000000000 */
[----:B------:R-:W-:Y:S01]  /*5550*/  @!P6 IMAD.IADD R13, R13, 0x1, -R4 ;  /* 0x000000010d0de824 */ /* 0x000fe200078e0a04 */
[----:B------:R-:W-:Y:S01]  /*5560*/  ISETP.GE.AND P6, PT, R10, RZ, PT ;  /* 0x000000ff0a00720c */ /* 0x000fe20003fc6270 */
[----:B------:R-:W-:Y:S01]  /*5570*/  @!P3 IMAD.MOV R17, RZ, RZ, -R17 ;  /* 0x000000ffff11b224 */ /* 0x000fe200078e0a11 */
[----:B------:R-:W-:Y:S01]  /*5580*/  ISETP.GE.AND P3, PT, R11, RZ, PT ;  /* 0x000000ff0b00720c */ /* 0x000fe20003f66270 */
[----:B------:R-:W-:-:S02]  /*5590*/  IMAD.MOV.U32 R9, RZ, RZ, R16 ;  /* 0x000000ffff097224 */ /* 0x000fc400078e0010 */
[----:B0-----:R-:W-:Y:S01]  /*55a0*/  IMAD.MOV.U32 R0, RZ, RZ, R15 ;  /* 0x000000ffff007224 */ /* 0x001fe200078e000f */
[----:B------:R-:W-:Y:S01]  /*55b0*/  LOP3.LUT R15, R21, 0xc4, RZ, 0xfc, !PT ;  /* 0x000000c4150f7812 */ /* 0x000fe200078efcff */
[----:B------:R-:W-:Y:S01]  /*55c0*/  @!P1 IMAD.IADD R6, R6, 0x1, -R4 ;  /* 0x0000000106069824 */ /* 0x000fe200078e0a04 */
[----:B------:R-:W-:Y:S01]  /*55d0*/  ISETP.GE.AND P1, PT, R7, RZ, PT ;  /* 0x000000ff0700720c */ /* 0x000fe20003f26270 */
[----:B------:R-:W-:Y:S01]  /*55e0*/  @!P0 IMAD.MOV R0, RZ, RZ, -R0 ;  /* 0x000000ffff008224 */ /* 0x000fe200078e0a00 */
[----:B------:R-:W-:Y:S01]  /*55f0*/  ISETP.GT.U32.AND P0, PT, R4, R12, PT ;  /* 0x0000000c0400720c */ /* 0x000fe20003f04070 */
[----:B------:R-:W-:Y:S01]  /*5600*/  IMAD.HI.U32 R11, R23, R9, RZ ;  /* 0x00000009170b7227 */ /* 0x000fe200078e00ff */
[----:B------:R-:W-:Y:S01]  /*5610*/  IABS R7, R15 ;  /* 0x0000000f00077213 */ /* 0x000fe20000000000 */
[----:B------:R0:W-:Y:S02]  /*5620*/  STL [R1+0xe4], R17 ;  /* 0x0000e41101007387 */ /* 0x0001e40000100800 */
[----:B------:R-:W-:Y:S01]  /*5630*/  @!P2 IMAD.IADD R14, R14, 0x1, -R4 ;  /* 0x000000010e0ea824 */ /* 0x000fe200078e0a04 */
[----:B------:R-:W-:Y:S01]  /*5640*/  ISETP.GT.U32.AND P2, PT, R4, R13, PT ;  /* 0x0000000d0400720c */ /* 0x000fe20003f44070 */
[----:B------:R1:W-:Y:S01]  /*5650*/  STL [R1+0xe8], R0 ;  /* 0x0000e80001007387 */ /* 0x0003e20000100800 */
[----:B------:R-:W-:-:S02]  /*5660*/  IMAD.MOV R10, RZ, RZ, -R11 ;  /* 0x000000ffff0a7224 */ /* 0x000fc400078e0a0b */
[----:B------:R-:W-:Y:S01]  /*5670*/  IMAD.MOV.U32 R11, RZ, RZ, R7 ;  /* 0x000000ffff0b7224 */ /* 0x000fe200078e0007 */
[C---:B------:R-:W-:Y:S01]  /*5680*/  LOP3.LUT R7, R21.reuse, 0xbc, RZ, 0xfc, !PT ;  /* 0x000000bc15077812 */ /* 0x040fe200078efcff */
[----:B------:R-:W-:Y:S01]  /*5690*/  IMAD R9, R4, R10, R9 ;  /* 0x0000000a04097224 */ /* 0x000fe200078e0209 */
[----:B------:R-:W-:Y:S01]  /*56a0*/  LOP3.LUT R10, R21, 0xc0, RZ, 0xfc, !PT ;  /* 0x000000c0150a7812 */ /* 0x000fe200078efcff */
[----:B------:R-:W-:Y:S02]  /*56b0*/  @!P0 IMAD.IADD R12, R12, 0x1, -R4 ;  /* 0x000000010c0c8824 */ /* 0x000fe400078e0a04 */
[----:B------:R-:W-:Y:S01]  /*56c0*/  IMAD.HI.U32 R16, R23, R11, RZ ;  /* 0x0000000b17107227 */ /* 0x000fe200078e00ff */
[----:B0-----:R-:W-:Y:S02]  /*56d0*/  IABS R17, R10 ;  /* 0x0000000a00117213 */ /* 0x001fe40000000000 */
[----:B------:R-:W-:Y:S01]  /*56e0*/  ISETP.GT.U32.AND P0, PT, R4, R12, PT ;  /* 0x0000000c0400720c */ /* 0x000fe20003f04070 */
[----:B-1----:R-:W-:Y:S01]  /*56f0*/  IMAD.MOV.U32 R0, RZ, RZ, R6 ;  /* 0x000000ffff007224 */ /* 0x002fe200078e0006 */
[----:B------:R-:W-:Y:S01]  /*5700*/  LOP3.LUT R6, R21, 0xb8, RZ, 0xfc, !PT ;  /* 0x000000b815067812 */ /* 0x000fe200078efcff */
[----:B------:R-:W-:-:S02]  /*5710*/  IMAD.MOV R16, RZ, RZ, -R16 ;  /* 0x000000ffff107224 */ /* 0x000fc400078e0a10 */
[----:B------:R-:W-:Y:S01]  /*5720*/  @!P5 IMAD.MOV R0, RZ, RZ, -R0 ;  /* 0x000000ffff00d224 */ /* 0x000fe200078e0a00 */
[C---:B------:R-:W-:Y:S01]  /*5730*/  ISETP.GT.U32.AND P5, PT, R4.reuse, R14, PT ;  /* 0x0000000e0400720c */ /* 0x040fe20003fa4070 */
[--C-:B------:R-:W-:Y:S01]  /*5740*/  @!P2 IMAD.IADD R13, R13, 0x1, -R4.reuse ;  /* 0x000000010d0da824 */ /* 0x100fe200078e0a04 */
[C---:B------:R-:W-:Y:S01]  /*5750*/  ISETP.GT.U32.AND P2, PT, R4.reuse, R9, PT ;  /* 0x000000090400720c */ /* 0x040fe20003f44070 */
[----:B------:R-:W-:Y:S01]  /*5760*/  IMAD R11, R4, R16, R11 ;  /* 0x00000010040b7224 */ /* 0x000fe200078e020b */
[----:B------:R-:W-:Y:S01]  /*5770*/  IABS R16, R7 ;  /* 0x0000000700107213 */ /* 0x000fe20000000000 */
[----:B------:R0:W-:Y:S01]  /*5780*/  STL [R1+0xec], R0 ;  /* 0x0000ec0001007387 */ /* 0x0001e20000100800 */
[----:B------:R-:W-:Y:S01]  /*5790*/  IABS R18, R6 ;  /* 0x0000000600127213 */ /* 0x000fe20000000000 */
[----:B------:R-:W-:Y:S01]  /*57a0*/  @!P0 IMAD.IADD R12, R12, 0x1, -R4 ;  /* 0x000000010c0c8824 */ /* 0x000fe200078e0a04 */
[----:B------:R-:W-:Y:S01]  /*57b0*/  ISETP.GE.AND P0, PT, R15, RZ, PT ;  /* 0x000000ff0f00720c */ /* 0x000fe20003f06270 */
[----:B------:R-:W-:-:S04]  /*57c0*/  IMAD.HI.U32 R19, R23, R16, RZ ;  /* 0x0000001017137227 */ /* 0x000fc800078e00ff */
[----:B------:R-:W-:Y:S01]  /*57d0*/  @!P5 IMAD.IADD R14, R14, 0x1, -R4 ;  /* 0x000000010e0ed824 */ /* 0x000fe200078e0a04 */
[----:B------:R-:W-:Y:S01]  /*57e0*/  ISETP.GT.U32.AND P5, PT, R4, R11, PT ;  /* 0x0000000b0400720c */ /* 0x000fe20003fa4070 */
[----:B0-----:R-:W-:Y:S02]  /*57f0*/  IMAD.MOV.U32 R0, RZ, RZ, R13 ;  /* 0x000000ffff007224 */ /* 0x001fe400078e000d */
[----:B------:R-:W-:Y:S02]  /*5800*/  IMAD.MOV.U32 R15, RZ, RZ, R18 ;  /* 0x000000ffff0f7224 */ /* 0x000fe400078e0012 */
[----:B------:R-:W-:-:S04]  /*5810*/  IMAD.HI.U32 R18, R23, R17, RZ ;  /* 0x0000001117127227 */ /* 0x000fc800078e00ff */
[----:B------:R-:W-:Y:S02]  /*5820*/  @!P4 IMAD.MOV R0, RZ, RZ, -R0 ;  /* 0x000000ffff00c224 */ /* 0x000fe400078e0a00 */
[----:B------:R-:W-:Y:S01]  /*5830*/  @!P2 IMAD.IADD R9, R9, 0x1, -R4 ;  /* 0x000000010909a824 */ /* 0x000fe200078e0a04 */
[----:B------:R-:W-:Y:S01]  /*5840*/  ISETP.GE.AND P2, PT, R10, RZ, PT ;  /* 0x000000ff0a00720c */ /* 0x000fe20003f46270 */
[----:B------:R-:W-:Y:S01]  /*5850*/  IMAD.MOV R13, RZ, RZ, -R19 ;  /* 0x000000ffff0d7224 */ /* 0x000fe200078e0a13 */
[----:B------:R0:W-:Y:S01]  /*5860*/  STL [R1+0xe0], R0 ;  /* 0x0000e00001007387 */ /* 0x0001e20000100800 */
[----:B------:R-:W-:Y:S02]  /*5870*/  IMAD.MOV R18, RZ, RZ, -R18 ;  /* 0x000000ffff127224 */ /* 0x000fe400078e0a12 */
[----:B------:R-:W-:Y:S01]  /*5880*/  @!P5 IMAD.IADD R11, R11, 0x1, -R4 ;  /* 0x000000010b0bd824 */ /* 0x000fe200078e0a04 */
[C---:B------:R-:W-:Y:S01]  /*5890*/  ISETP.GT.U32.AND P5, PT, R4.reuse, R9, PT ;  /* 0x000000090400720c */ /* 0x040fe20003fa4070 */
[----:B------:R-:W-:-:S02]  /*58a0*/  IMAD R16, R4, R13, R16 ;  /* 0x0000000d04107224 */ /* 0x000fc400078e0210 */
[C---:B------:R-:W-:Y:S01]  /*58b0*/  IMAD R17, R4.reuse, R18, R17 ;  /* 0x0000001204117224 */ /* 0x040fe200078e0211 */
[C---:B------:R-:W-:Y:S01]  /*58c0*/  ISETP.GT.U32.AND P4, PT, R4.reuse, R11, PT ;  /* 0x0000000b0400720c */ /* 0x040fe20003f84070 */
[----:B------:R-:W-:Y:S01]  /*58d0*/  @!P3 IMAD.MOV R14, RZ, RZ, -R14 ;  /* 0x000000ffff0eb224 */ /* 0x000fe200078e0a0e */
[----:B------:R-:W-:Y:S01]  /*58e0*/  LOP3.LUT R18, R21, 0xb4, RZ, 0xfc, !PT ;  /* 0x000000b415127812 */ /* 0x000fe200078efcff */
[----:B0-----:R-:W-:Y:S01]  /*58f0*/  IMAD.MOV.U32 R0, RZ, RZ, R12 ;  /* 0x000000ffff007224 */ /* 0x001fe200078e000c */
[C---:B------:R-:W-:Y:S01]  /*5900*/  ISETP.GT.U32.AND P3, PT, R4.reuse, R17, PT ;  /* 0x000000110400720c */ /* 0x040fe20003f64070 */
[----:B------:R-:W-:Y:S01]  /*5910*/  IMAD.HI.U32 R10, R23, R15, RZ ;  /* 0x0000000f170a7227 */ /* 0x000fe200078e00ff */
[----:B------:R-:W-:Y:S01]  /*5920*/  LOP3.LUT R12, R21, 0xb0, RZ, 0xfc, !PT ;  /* 0x000000b0150c7812 */ /* 0x000fe200078efcff */
[----:B------:R-:W-:Y:S02]  /*5930*/  STL [R1+0xd4], R14 ;  /* 0x0000d40e01007387 */ /* 0x000fe40000100800 */
[----:B------:R-:W-:Y:S01]  /*5940*/  @!P1 IMAD.MOV R0, RZ, RZ, -R0 ;  /* 0x000000ffff009224 */ /* 0x000fe200078e0a00 */
[----:B------:R-:W-:Y:S01]  /*5950*/  ISETP.GT.U32.AND P1, PT, R4, R16, PT ;  /* 0x000000100400720c */ /* 0x000fe20003f24070 */
[----:B------:R-:W-:-:S02]  /*5960*/  IMAD.MOV R10, RZ, RZ, -R10 ;  /* 0x000000ffff0a7224 */ /* 0x000fc400078e0a0a */
[--C-:B------:R-:W-:Y:S01]  /*5970*/  @!P5 IMAD.IADD R9, R9, 0x1, -R4.reuse ;  /* 0x000000010909d824 */ /* 0x100fe200078e0a04 */
[----:B------:R0:W-:Y:S01]  /*5980*/  STL [R1+0xd8], R0 ;  /* 0x0000d80001007387 */ /* 0x0001e20000100800 */
[C---:B------:R-:W-:Y:S01]  /*5990*/  IMAD R15, R4.reuse, R10, R15 ;  /* 0x0000000a040f7224 */ /* 0x040fe200078e020f */
[----:B------:R-:W-:Y:S01]  /*59a0*/  ISETP.GE.AND P5, PT, R7, RZ, PT ;  /* 0x000000ff0700720c */ /* 0x000fe20003fa6270 */
[--C-:B------:R-:W-:Y:S01]  /*59b0*/  @!P3 IMAD.IADD R17, R17, 0x1, -R4.reuse ;  /* 0x000000011111b824 */ /* 0x100fe200078e0a04 */
[----:B------:R-:W-:Y:S01]  /*59c0*/  IABS R7, R12 ;  /* 0x0000000c00077213 */ /* 0x000fe20000000000 */
[--C-:B------:R-:W-:Y:S01]  /*59d0*/  @!P4 IMAD.IADD R11, R11, 0x1, -R4.reuse ;  /* 0x000000010b0bc824 */ /* 0x100fe200078e0a04 */
[----:B------:R-:W-:Y:S02]  /*59e0*/  IABS R10, R18 ;  /* 0x00000012000a7213 */ /* 0x000fe40000000000 */
[----:B------:R-:W-:Y:S01]  /*59f0*/  ISETP.GT.U32.AND P4, PT, R4, R15, PT ;  /* 0x0000000f0400720c */ /* 0x000fe20003f84070 */
[----:B------:R-:W-:Y:S01]  /*5a00*/  @!P1 IMAD.IADD R16, R16, 0x1, -R4 ;  /* 0x0000000110109824 */ /* 0x000fe200078e0a04 */
[----:B------:R-:W-:Y:S01]  /*5a10*/  ISETP.GT.U32.AND P1, PT, R4, R17, PT ;  /* 0x000000110400720c */ /* 0x000fe20003f24070 */
[----:B0-----:R-:W-:Y:S01]  /*5a20*/  IMAD.MOV.U32 R0, RZ, RZ, R9 ;  /* 0x000000ffff007224 */ /* 0x001fe200078e0009 */
[----:B------:R-:W-:Y:S01]  /*5a30*/  ISETP.GE.AND P3, PT, R6, RZ, PT ;  /* 0x000000ff0600720c */ /* 0x000fe20003f66270 */
[----:B------:R-:W-:Y:S01]  /*5a40*/  IMAD.HI.U32 R9, R23, R7, RZ ;  /* 0x0000000717097227 */ /* 0x000fe200078e00ff */
[----:B------:R-:W-:-:S03]  /*5a50*/  LOP3.LUT R6, R21, 0xac, RZ, 0xfc, !PT ;  /* 0x000000ac15067812 */ /* 0x000fc600078efcff */
[----:B------:R-:W-:Y:S01]  /*5a60*/  @!P6 IMAD.MOV R0, RZ, RZ, -R0 ;  /* 0x000000ffff00e224 */ /* 0x000fe200078e0a00 */
[C---:B------:R-:W-:Y:S01]  /*5a70*/  ISETP.GT.U32.AND P6, PT, R4.reuse, R16, PT ;  /* 0x000000100400720c */ /* 0x040fe20003fc4070 */
[----:B------:R-:W-:Y:S01]  /*5a80*/  IMAD.HI.U32 R13, R23, R10, RZ ;  /* 0x0000000a170d7227 */ /* 0x000fe200078e00ff */
[----:B------:R-:W-:Y:S02]  /*5a90*/  IABS R20, R6 ;  /* 0x0000000600147213 */ /* 0x000fe40000000000 */
[----:B------:R0:W-:Y:S01]  /*5aa0*/  STL [R1+0xdc], R0 ;  /* 0x0000dc0001007387 */ /* 0x0001e20000100800 */
[----:B------:R-:W-:Y:S02]  /*5ab0*/  IMAD.MOV R9, RZ, RZ, -R9 ;  /* 0x000000ffff097224 */ /* 0x000fe400078e0a09 */
[----:B------:R-:W-:Y:S02]  /*5ac0*/  IMAD.MOV R13, RZ, RZ, -R13 ;  /* 0x000000ffff0d7224 */ /* 0x000fe400078e0a0d */
[C---:B------:R-:W-:Y:S01]  /*5ad0*/  IMAD R7, R4.reuse, R9, R7 ;  /* 0x0000000904077224 */ /* 0x040fe200078e0207 */
[C---:B------:R-:W-:Y:S01]  /*5ae0*/  LOP3.LUT R9, R21.reuse, 0xa4, RZ, 0xfc, !PT ;  /* 0x000000a415097812 */ /* 0x040fe200078efcff */
[----:B------:R-:W-:Y:S01]  /*5af0*/  IMAD R10, R4, R13, R10 ;  /* 0x0000000d040a7224 */ /* 0x000fe200078e020a */
[----:B------:R-:W-:Y:S01]  /*5b00*/  LOP3.LUT R13, R21, 0xa8, RZ, 0xfc, !PT ;  /* 0x000000a8150d7812 */ /* 0x000fe200078efcff */
[--C-:B------:R-:W-:Y:S01]  /*5b10*/  @!P4 IMAD.IADD R15, R15, 0x1, -R4.reuse ;  /* 0x000000010f0fc824 */ /* 0x100fe200078e0a04 */
[----:B------:R-:W-:Y:S01]  /*5b20*/  IABS R19, R9 ;  /* 0x0000000900137213 */ /* 0x000fe20000000000 */
[--C-:B------:R-:W-:Y:S01]  /*5b30*/  @!P6 IMAD.IADD R16, R16, 0x1, -R4.reuse ;  /* 0x000000011010e824 */ /* 0x100fe200078e0a04 */
[C---:B------:R-:W-:Y:S01]  /*5b40*/  ISETP.GT.U32.AND P6, PT, R4.reuse, R7, PT ;  /* 0x000000070400720c */ /* 0x040fe20003fc4070 */
[----:B------:R-:W-:Y:S01]  /*5b50*/  @!P1 IMAD.IADD R17, R17, 0x1, -R4 ;  /* 0x0000000111119824 */ /* 0x000fe200078e0a04 */
[C---:B------:R-:W-:Y:S01]  /*5b60*/  ISETP.GT.U32.AND P1, PT, R4.reuse, R10, PT ;  /* 0x0000000a0400720c */ /* 0x040fe20003f24070 */
[----:B------:R-:W-:Y:S01]  /*5b70*/  IMAD.HI.U32 R22, R23, R20, RZ ;  /* 0x0000001417167227 */ /* 0x000fe200078e00ff */
[----:B------:R-:W-:-:S02]  /*5b80*/  ISETP.GT.U32.AND P4, PT, R4, R15, PT ;  /* 0x0000000f0400720c */ /* 0x000fc40003f84070 */
[----:B------:R-:W-:Y:S01]  /*5b90*/  IABS R14, R13 ;  /* 0x0000000d000e7213 */ /* 0x000fe20000000000 */
[----:B------:R-:W-:Y:S02]  /*5ba0*/  IMAD.MOV R22, RZ, RZ, -R22 ;  /* 0x000000ffff167224 */ /* 0x000fe400078e0a16 */
[----:B0-----:R-:W-:Y:S02]  /*5bb0*/  IMAD.MOV.U32 R0, RZ, RZ, R11 ;  /* 0x000000ffff007224 */ /* 0x001fe400078e000b */
[----:B------:R-:W-:Y:S02]  /*5bc0*/  @!P2 IMAD.MOV R17, RZ, RZ, -R17 ;  /* 0x000000ffff11a224 */ /* 0x000fe400078e0a11 */
[--C-:B------:R-:W-:Y:S02]  /*5bd0*/  @!P6 IMAD.IADD R7, R7, 0x1, -R4.reuse ;  /* 0x000000010707e824 */ /* 0x100fe400078e0a04 */
[--C-:B------:R-:W-:Y:S01]  /*5be0*/  @!P1 IMAD.IADD R10, R10, 0x1, -R4.reuse ;  /* 0x000000010a0a9824 */ /* 0x100fe200078e0a04 */
[----:B------:R-:W-:Y:S01]  /*5bf0*/  ISETP.GE.AND P1, PT, R12, RZ, PT ;  /* 0x000000ff0c00720c */ /* 0x000fe20003f26270 */
[----:B------:R-:W-:Y:S01]  /*5c00*/  @!P4 IMAD.IADD R15, R15, 0x1, -R4 ;  /* 0x000000010f0fc824 */ /* 0x000fe200078e0a04 */
[----:B------:R-:W-:Y:S01]  /*5c10*/  ISETP.GE.AND P4, PT, R18, RZ, PT ;  /* 0x000000ff1200720c */ /* 0x000fe20003f86270 */
[C---:B------:R-:W-:Y:S01]  /*5c20*/  IMAD R12, R4.reuse, R22, R20 ;  /* 0x00000016040c7224 */ /* 0x040fe200078e0214 */
[C---:B------:R-:W-:Y:S01]  /*5c30*/  ISETP.GT.U32.AND P6, PT, R4.reuse, R10, PT ;  /* 0x0000000a0400720c */ /* 0x040fe20003fc4070 */
[----:B------:R-:W-:Y:S01]  /*5c40*/  @!P0 IMAD.MOV R0, RZ, RZ, -R0 ;  /* 0x000000ffff008224 */ /* 0x000fe200078e0a00 */
[C---:B------:R-:W-:Y:S01]  /*5c50*/  ISETP.GT.U32.AND P0, PT, R4.reuse, R7, PT ;  /* 0x000000070400720c */ /* 0x040fe20003f04070 */
[----:B------:R-:W-:Y:S01]  /*5c60*/  IMAD.HI.U32 R18, R23, R14, RZ ;  /* 0x0000000e17127227 */ /* 0x000fe200078e00ff */
[----:B------:R-:W-:-:S02]  /*5c70*/  ISETP.GT.U32.AND P2, PT, R4, R12, PT ;  /* 0x0000000c0400720c */ /* 0x000fc40003f44070 */
[----:B------:R0:W-:Y:S01]  /*5c80*/  STL [R1+0xd0], R0 ;  /* 0x0000d00001007387 */ /* 0x0001e20000100800 */
[----:B------:R-:W-:Y:S02]  /*5c90*/  IMAD.MOV R18, RZ, RZ, -R18 ;  /* 0x000000ffff127224 */ /* 0x000fe400078e0a12 */
[----:B------:R-:W-:Y:S01]  /*5ca0*/  @!P5 IMAD.MOV R16, RZ, RZ, -R16 ;  /* 0x000000ffff10d224 */ /* 0x000fe200078e0a10 */
[----:B------:R-:W-:Y:S01]  /*5cb0*/  ISETP.GE.AND P5, PT, R6, RZ, PT ;  /* 0x000000ff0600720c */ /* 0x000fe20003fa6270 */
[C---:B------:R-:W-:Y:S01]  /*5cc0*/  IMAD R6, R4.reuse, R18, R14 ;  /* 0x0000001204067224 */ /* 0x040fe200078e020e */
[----:B------:R-:W-:Y:S01]  /*5cd0*/  STL [R1+0xa4], R17 ;  /* 0x0000a41101007387 */ /* 0x000fe20000100800 */
[----:B------:R-:W-:Y:S02]  /*5ce0*/  IMAD.MOV.U32 R11, RZ, RZ, R19 ;  /* 0x000000ffff0b7224 */ /* 0x000fe400078e0013 */
[--C-:B------:R-:W-:Y:S01]  /*5cf0*/  @!P0 IMAD.IADD R7, R7, 0x1, -R4.reuse ;  /* 0x0000000107078824 */ /* 0x100fe200078e0a04 */
[----:B------:R-:W-:Y:S01]  /*5d00*/  ISETP.GT.U32.AND P0, PT, R4, R6, PT ;  /* 0x000000060400720c */ /* 0x000fe20003f04070 */
[----:B0-----:R-:W-:Y:S01]  /*5d10*/  IMAD.MOV.U32 R0, RZ, RZ, R15 ;  /* 0x000000ffff007224 */ /* 0x001fe200078e000f */
[----:B------:R0:W-:Y:S01]  /*5d20*/  STL [R1+0x9c], R16 ;  /* 0x00009c1001007387 */ /* 0x0001e20000100800 */
[----:B------:R-:W-:-:S02]  /*5d30*/  @!P2 IMAD.IADD R12, R12, 0x1, -R4 ;  /* 0x000000010c0ca824 */ /* 0x000fc400078e0a04 */
[----:B------:R-:W-:Y:S01]  /*5d40*/  @!P3 IMAD.MOV R0, RZ, RZ, -R0 ;  /* 0x000000ffff00b224 */ /* 0x000fe200078e0a00 */
[----:B------:R-:W-:Y:S01]  /*5d50*/  ISETP.GE.AND P3, PT, R13, RZ, PT ;  /* 0x000000ff0d00720c */ /* 0x000fe20003f66270 */
[----:B------:R-:W-:Y:S01]  /*5d60*/  IMAD.HI.U32 R15, R23, R11, RZ ;  /* 0x0000000b170f7227 */ /* 0x000fe200078e00ff */
[----:B------:R-:W-:Y:S02]  /*5d70*/  ISETP.GT.U32.AND P2, PT, R4, R12, PT ;  /* 0x0000000c0400720c */ /* 0x000fe40003f44070 */
[----:B------:R-:W-:Y:S01]  /*5d80*/  LOP3.LUT R13, R21, 0xa0, RZ, 0xfc, !PT ;  /* 0x000000a0150d7812 */ /* 0x000fe200078efcff */
[--C-:B------:R-:W-:Y:S01]  /*5d90*/  @!P6 IMAD.IADD R10, R10, 0x1, -R4.reuse ;  /* 0x000000010a0ae824 */ /* 0x100fe200078e0a04 */
[----:B------:R1:W-:Y:S01]  /*5da0*/  STL [R1+0x98], R0 ;  /* 0x0000980001007387 */ /* 0x0003e20000100800 */
[----:B------:R-:W-:Y:S01]  /*5db0*/  IMAD.MOV R15, RZ, RZ, -R15 ;  /* 0x000000ffff0f7224 */ /* 0x000fe200078e0a0f */
[----:B------:R-:W-:Y:S01]  /*5dc0*/  IABS R18, R13 ;  /* 0x0000000d00127213 */ /* 0x000fe20000000000 */
[----:B------:R-:W-:Y:S01]  /*5dd0*/  @!P0 IMAD.IADD R6, R6, 0x1, -R4 ;  /* 0x0000000106068824 */ /* 0x000fe200078e0a04 */
[----:B------:R-:W-:Y:S01]  /*5de0*/  ISETP.GE.AND P6, PT, R9, RZ, PT ;  /* 0x000000ff0900720c */ /* 0x000fe20003fc6270 */
[----:B0-----:R-:W-:Y:S01]  /*5df0*/  IMAD.MOV.U32 R16, RZ, RZ, R10 ;  /* 0x000000ffff107224 */ /* 0x001fe200078e000a */
[----:B------:R-:W-:Y:S01]  /*5e00*/  LOP3.LUT R10, R21, 0x98, RZ, 0xfc, !PT ;  /* 0x00000098150a7812 */ /* 0x000fe200078efcff */
[C---:B------:R-:W-:Y:S01]  /*5e10*/  IMAD R9, R4.reuse, R15, R11 ;  /* 0x0000000f04097224 */ /* 0x040fe200078e020b */
[----:B------:R-:W-:Y:S01]  /*5e20*/  ISETP.GT.U32.AND P0, PT, R4, R6, PT ;  /* 0x000000060400720c */ /* 0x000fe20003f04070 */
[----:B------:R-:W-:Y:S01]  /*5e30*/  @!P4 IMAD.MOV R16, RZ, RZ, -R16 ;  /* 0x000000ffff10c224 */ /* 0x000fe200078e0a10 */
[----:B------:R-:W-:Y:S01]  /*5e40*/  ISETP.GE.AND P4, PT, R13, RZ, PT ;  /* 0x000000ff0d00720c */ /* 0x000fe20003f86270 */
[----:B-1----:R-:W-:Y:S01]  /*5e50*/  IMAD.MOV.U32 R0, RZ, RZ, R7 ;  /* 0x000000ffff007224 */ /* 0x002fe200078e0007 */
[----:B------:R-:W-:Y:S01]  /*5e60*/  LOP3.LUT R7, R21, 0x9c, RZ, 0xfc, !PT ;  /* 0x0000009c15077812 */ /* 0x000fe200078efcff */
[----:B------:R-:W-:Y:S01]  /*5e70*/  IMAD.HI.U32 R11, R23, R18, RZ ;  /* 0x00000012170b7227 */ /* 0x000fe200078e00ff */
[----:B------:R-:W-:Y:S01]  /*5e80*/  STL [R1+0x90], R16 ;  /* 0x0000901001007387 */ /* 0x000fe20000100800 */
[----:B------:R-:W-:-:S02]  /*5e90*/  IABS R15, R10 ;  /* 0x0000000a000f7213 */ /* 0x000fc40000000000 */
[----:B------:R-:W-:Y:S01]  /*5ea0*/  @!P1 IMAD.MOV R0, RZ, RZ, -R0 ;  /* 0x000000ffff009224 */ /* 0x000fe200078e0a00 */
[----:B------:R-:W-:Y:S01]  /*5eb0*/  IABS R13, R7 ;  /* 0x00000007000d7213 */ /* 0x000fe20000000000 */
[--C-:B------:R-:W-:Y:S01]  /*5ec0*/  @!P2 IMAD.IADD R12, R12, 0x1, -R4.reuse ;  /* 0x000000010c0ca824 */ /* 0x100fe200078e0a04 */
[----:B------:R-:W-:Y:S01]  /*5ed0*/  ISETP.GT.U32.AND P1, PT, R4, R9, PT ;  /* 0x000000090400720c */ /* 0x000fe20003f24070 */
[----:B------:R-:W-:Y:S01]  /*5ee0*/  IMAD.MOV R11, RZ, RZ, -R11 ;  /* 0x000000ffff0b7224 */ /* 0x000fe200078e0a0b */
[----:B------:R0:W-:Y:S01]  /*5ef0*/  STL [R1+0x88], R0 ;  /* 0x0000880001007387 */ /* 0x0001e20000100800 */
[----:B------:R-:W-:Y:S01]  /*5f00*/  @!P0 IMAD.IADD R6, R6, 0x1, -R4 ;  /* 0x0000000106068824 */ /* 0x000fe200078e0a04 */
[----:B------:R-:W-:Y:S01]  /*5f10*/  ISETP.GE.AND P0, PT, R10, RZ, PT ;  /* 0x000000ff0a00720c */ /* 0x000fe20003f06270 */
[----:B------:R-:W-:Y:S01]  /*5f20*/  IMAD R18, R4, R11, R18 ;  /* 0x0000000b04127224 */ /* 0x000fe200078e0212 */
[----:B------:R-:W-:Y:S01]  /*5f30*/  ISETP.GE.AND P2, PT, R7, RZ, PT ;  /* 0x000000ff0700720c */ /* 0x000fe20003f46270 */
[----:B------:R-:W-:Y:S01]  /*5f40*/  IMAD.HI.U32 R11, R23, R13, RZ ;  /* 0x0000000d170b7227 */ /* 0x000fe200078e00ff */
[----:B------:R-:W-:-:S03]  /*5f50*/  LOP3.LUT R7, R21, 0x94, RZ, 0xfc, !PT ;  /* 0x0000009415077812 */ /* 0x000fc600078efcff */
[----:B------:R-:W-:Y:S02]  /*5f60*/  IMAD.MOV R11, RZ, RZ, -R11 ;  /* 0x000000ffff0b7224 */ /* 0x000fe400078e0a0b */
[----:B0-----:R-:W-:Y:S01]  /*5f70*/  IMAD.MOV.U32 R0, RZ, RZ, R12 ;  /* 0x000000ffff007224 */ /* 0x001fe200078e000c */
[----:B------:R-:W-:Y:S01]  /*5f80*/  IABS R12, R7 ;  /* 0x00000007000c7213 */ /* 0x000fe20000000000 */
[C---:B------:R-:W-:Y:S01]  /*5f90*/  IMAD R13, R4.reuse, R11, R13 ;  /* 0x0000000b040d7224 */ /* 0x040fe200078e020d */
[----:B------:R-:W-:Y:S01]  /*5fa0*/  LOP3.LUT R11, R21, 0x8c, RZ, 0xfc, !PT ;  /* 0x0000008c150b7812 */ /* 0x000fe200078efcff */
[----:B------:R-:W-:Y:S01]  /*5fb0*/  @!P5 IMAD.MOV R0, RZ, RZ, -R0 ;  /* 0x000000ffff00d224 */ /* 0x000fe200078e0a00 */
[C---:B------:R-:W-:Y:S01]  /*5fc0*/  ISETP.GT.U32.AND P5, PT, R4.reuse, R18, PT ;  /* 0x000000120400720c */ /* 0x040fe20003fa4070 */
[----:B------:R-:W-:Y:S01]  /*5fd0*/  @!P1 IMAD.IADD R9, R9, 0x1, -R4 ;  /* 0x0000000109099824 */ /* 0x000fe200078e0a04 */
[----:B------:R-:W-:Y:S01]  /*5fe0*/  IABS R24, R11 ;  /* 0x0000000b00187213 */ /* 0x000fe20000000000 */
[----:B------:R-:W-:Y:S01]  /*5ff0*/  IMAD.HI.U32 R10, R23, R15, RZ ;  /* 0x0000000f170a7227 */ /* 0x000fe200078e00ff */
[----:B------:R0:W-:Y:S02]  /*6000*/  STL [R1+0x80], R0 ;  /* 0x0000800001007387 */ /* 0x0001e40000100800 */
[----:B------:R-:W-:Y:S01]  /*6010*/  ISETP.GT.U32.AND P1, PT, R4, R9, PT ;  /* 0x000000090400720c */ /* 0x000fe20003f24070 */
[----:B------:R-:W-:-:S02]  /*6020*/  IMAD.MOV R10, RZ, RZ, -R10 ;  /* 0x000000ffff0a7224 */ /* 0x000fc400078e0a0a */
[----:B------:R-:W-:-:S04]  /*6030*/  IMAD.HI.U32 R17, R23, R24, RZ ;  /* 0x0000001817117227 */ /* 0x000fc800078e00ff */
[----:B------:R-:W-:Y:S02]  /*6040*/  @!P5 IMAD.IADD R18, R18, 0x1, -R4 ;  /* 0x000000011212d824 */ /* 0x000fe400078e0a04 */
[----:B0-----:R-:W-:Y:S01]  /*6050*/  IMAD.MOV.U32 R0, RZ, RZ, R6 ;  /* 0x000000ffff007224 */ /* 0x001fe200078e0006 */
[----:B------:R-:W-:Y:S01]  /*6060*/  LOP3.LUT R6, R21, 0x90, RZ, 0xfc, !PT ;  /* 0x0000009015067812 */ /* 0x000fe200078efcff */
[C---:B------:R-:W-:Y:S01]  /*6070*/  IMAD R15, R4.reuse, R10, R15 ;  /* 0x0000000a040f7224 */ /* 0x040fe200078e020f */
[C---:B------:R-:W-:Y:S01]  /*6080*/  ISETP.GT.U32.AND P5, PT, R4.reuse, R18, PT ;  /* 0x000000120400720c */ /* 0x040fe20003fa4070 */
[----:B------:R-:W-:Y:S01]  /*6090*/  @!P3 IMAD.MOV R0, RZ, RZ, -R0 ;  /* 0x000000ffff00b224 */ /* 0x000fe200078e0a00 */
[----:B------:R-:W-:Y:S01]  /*60a0*/  ISETP.GT.U32.AND P3, PT, R4, R13, PT ;  /* 0x0000000d0400720c */ /* 0x000fe20003f64070 */
[----:B------:R-:W-:Y:S01]  /*60b0*/  @!P1 IMAD.IADD R9, R9, 0x1, -R4 ;  /* 0x0000000109099824 */ /* 0x000fe200078e0a04 */
[----:B------:R-:W-:Y:S01]  /*60c0*/  IABS R10, R6 ;  /* 0x00000006000a7213 */ /* 0x000fe20000000000 */
[----:B------:R-:W-:Y:S01]  /*60d0*/  IMAD.MOV R17, RZ, RZ, -R17 ;  /* 0x000000ffff117224 */ /* 0x000fe200078e0a11 */
[----:B------:R0:W-:Y:S01]  /*60e0*/  STL [R1+0xb4], R0 ;  /* 0x0000b40001007387 */ /* 0x0001e20000100800 */
[----:B------:R-:W-:Y:S01]  /*60f0*/  ISETP.GE.AND P1, PT, R7, RZ, PT ;  /* 0x000000ff0700720c */ /* 0x000fe20003f26270 */
[----:B------:R-:W-:-:S04]  /*6100*/  IMAD.HI.U32 R7, R23, R12, RZ ;  /* 0x0000000c17077227 */ /* 0x000fc800078e00ff */
[----:B------:R-:W-:-:S04]  /*6110*/  IMAD.HI.U32 R14, R23, R10, RZ ;  /* 0x0000000a170e7227 */ /* 0x000fc800078e00ff */
[----:B------:R-:W-:Y:S02]  /*6120*/  @!P3 IMAD.IADD R13, R13, 0x1, -R4 ;  /* 0x000000010d0db824 */ /* 0x000fe400078e0a04 */
[----:B0-----:R-:W-:Y:S01]  /*6130*/  IMAD.MOV.U32 R0, RZ, RZ, R9 ;  /* 0x000000ffff007224 */ /* 0x001fe200078e0009 */
[----:B------:R-:W-:Y:S01]  /*6140*/  LOP3.LUT R9, R21, 0x88, RZ, 0xfc, !PT ;  /* 0x0000008815097812 */ /* 0x000fe200078efcff */
[----:B------:R-:W-:Y:S01]  /*6150*/  IMAD.MOV R14, RZ, RZ, -R14 ;  /* 0x000000ffff0e7224 */ /* 0x000fe200078e0a0e */
[C---:B------:R-:W-:Y:S01]  /*6160*/  ISETP.GT.U32.AND P3, PT, R4.reuse, R13, PT ;  /* 0x0000000d0400720c */ /* 0x040fe20003f64070 */
[----:B------:R-:W-:Y:S01]  /*6170*/  @!P6 IMAD.MOV R0, RZ, RZ, -R0 ;  /* 0x000000ffff00e224 */ /* 0x000fe200078e0a00 */
[C---:B------:R-:W-:Y:S01]  /*6180*/  ISETP.GT.U32.AND P6, PT, R4.reuse, R15, PT ;  /* 0x0000000f0400720c */ /* 0x040fe20003fc4070 */
[----:B------:R-:W-:Y:S01]  /*6190*/  IMAD R10, R4, R14, R10 ;  /* 0x0000000e040a7224 */ /* 0x000fe200078e020a */
[----:B------:R-:W-:Y:S01]  /*61a0*/  IABS R16, R9 ;  /* 0x0000000900107213 */ /* 0x000fe20000000000 */
[----:B------:R-:W-:Y:S01]  /*61b0*/  @!P5 IMAD.IADD R18, R18, 0x1, -R4 ;  /* 0x000000011212d824 */ /* 0x000fe200078e0a04 */
[----:B------:R0:W-:Y:S01]  /*61c0*/  STL [R1+0xb8], R0 ;  /* 0x0000b80001007387 */ /* 0x0001e20000100800 */
[----:B------:R-:W-:-:S02]  /*61d0*/  IMAD.MOV R7, RZ, RZ, -R7 ;  /* 0x000000ffff077224 */ /* 0x000fc400078e0a07 */
[C---:B------:R-:W-:Y:S02]  /*61e0*/  IMAD R24, R4.reuse, R17, R24 ;  /* 0x0000001104187224 */ /* 0x040fe400078e0218 */
[C---:B------:R-:W-:Y:S01]  /*61f0*/  IMAD R12, R4.reuse, R7, R12 ;  /* 0x00000007040c7224 */ /* 0x040fe200078e020c */
[----:B------:R-:W-:Y:S01]  /*6200*/  LOP3.LUT R7, R21, 0x84, RZ, 0xfc, !PT ;  /* 0x0000008415077812 */ /* 0x000fe200078efcff */
[--C-:B------:R-:W-:Y:S01]  /*6210*/  @!P3 IMAD.IADD R13, R13, 0x1, -R4.reuse ;  /* 0x000000010d0db824 */ /* 0x100fe200078e0a04 */
[C---:B------:R-:W-:Y:S01]  /*6220*/  ISETP.GT.U32.AND P3, PT, R4.reuse, R10, PT ;  /* 0x0000000a0400720c */ /* 0x040fe20003f64070 */
[----:B------:R-:W-:Y:S01]  /*6230*/  @!P6 IMAD.IADD R15, R15, 0x1, -R4 ;  /* 0x000000010f0fe824 */ /* 0x000fe200078e0a04 */
[C---:B------:R-:W-:Y:S01]  /*6240*/  ISETP.GT.U32.AND P5, PT, R4.reuse, R12, PT ;  /* 0x0000000c0400720c */ /* 0x040fe20003fa4070 */
[----:B0-----:R-:W-:Y:S01]  /*6250*/  IMAD.MOV.U32 R0, RZ, RZ, R18 ;  /* 0x000000ffff007224 */ /* 0x001fe200078e0012 */
[----:B------:R-:W-:Y:S02]  /*6260*/  IABS R14, R7 ;  /* 0x00000007000e7213 */ /* 0x000fe40000000000 */
[----:B------:R-:W-:Y:S01]  /*6270*/  ISETP.GT.U32.AND P6, PT, R4, R15, PT ;  /* 0x0000000f0400720c */ /* 0x000fe20003fc4070 */
[----:B------:R-:W-:Y:S01]  /*6280*/  @!P4 IMAD.MOV R0, RZ, RZ, -R0 ;  /* 0x000000ffff00c224 */ /* 0x000fe200078e0a00 */
[----:B------:R-:W-:Y:S01]  /*6290*/  ISETP.GE.AND P4, PT, R6, RZ, PT ;  /* 0x000000ff0600720c */ /* 0x000fe20003f86270 */
[----:B------:R-:W-:-:S03]  /*62a0*/  IMAD.HI.U32 R6, R23, R16, RZ ;  /* 0x0000001017067227 */ /* 0x000fc600078e00ff */
[----:B------:R0:W-:Y:S01]  /*62b0*/  STL [R1+0x7c], R0 ;  /* 0x00007c0001007387 */ /* 0x0001e20000100800 */
[--C-:B------:R-:W-:Y:S01]  /*62c0*/  @!P3 IMAD.IADD R10, R10, 0x1, -R4.reuse ;  /* 0x000000010a0ab824 */ /* 0x100fe200078e0a04 */
[----:B------:R-:W-:Y:S01]  /*62d0*/  ISETP.GE.AND P3, PT, R11, RZ, PT ;  /* 0x000000ff0b00720c */ /* 0x000fe20003f66270 */
[----:B------:R-:W-:Y:S02]  /*62e0*/  @!P5 IMAD.IADD R12, R12, 0x1, -R4 ;  /* 0x000000010c0cd824 */ /* 0x000fe400078e0a04 */
[----:B------:R-:W-:Y:S02]  /*62f0*/  IMAD.MOV R6, RZ, RZ, -R6 ;  /* 0x000000ffff067224 */ /* 0x000fe400078e0a06 */
[----:B------:R-:W-:Y:S01]  /*6300*/  @!P6 IMAD.IADD R15, R15, 0x1, -R4 ;  /* 0x000000010f0fe824 */ /* 0x000fe200078e0a04 */
[C---:B------:R-:W-:Y:S01]  /*6310*/  ISETP.GT.U32.AND P6, PT, R4.reuse, R24, PT ;  /* 0x000000180400720c */ /* 0x040fe20003fc4070 */
[C---:B------:R-:W-:Y:S01]  /*6320*/  IMAD R16, R4.reuse, R6, R16 ;  /* 0x0000000604107224 */ /* 0x040fe200078e0210 */
[----:B------:R-:W-:Y:S01]  /*6330*/  ISETP.GT.U32.AND P5, PT, R4, R12, PT ;  /* 0x0000000c0400720c */ /* 0x000fe20003fa4070 */
[----:B0-----:R-:W-:Y:S01]  /*6340*/  IMAD.MOV.U32 R0, RZ, RZ, R13 ;  /* 0x000000ffff007224 */ /* 0x001fe200078e000d */
[----:B------:R-:W-:Y:S01]  /*6350*/  LOP3.LUT R6, R21, 0x7c, RZ, 0xfc, !PT ;  /* 0x0000007c15067812 */ /* 0x000fe200078efcff */
[----:B------:R-:W-:-:S04]  /*6360*/  IMAD.HI.U32 R11, R23, R14, RZ ;  /* 0x0000000e170b7227 */ /* 0x000fc800078e00ff */
[----:B------:R-:W-:Y:S01]  /*6370*/  @!P2 IMAD.MOV R0, RZ, RZ, -R0 ;  /* 0x000000ffff00a224 */ /* 0x000fe200078e0a00 */
[----:B------:R-:W-:Y:S01]  /*6380*/  ISETP.GT.U32.AND P2, PT, R4, R10, PT ;  /* 0x0000000a0400720c */ /* 0x000fe20003f44070 */
[----:B------:R-:W-:Y:S02]  /*6390*/  IMAD.MOV R11, RZ, RZ, -R11 ;  /* 0x000000ffff0b7224 */ /* 0x000fe400078e0a0b */
[----:B------:R-:W-:Y:S01]  /*63a0*/  @!P6 IMAD.IADD R24, R24, 0x1, -R4 ;  /* 0x000000011818e824 */ /* 0x000fe200078e0a04 */
[----:B------:R0:W-:Y:S01]  /*63b0*/  STL [R1+0x78], R0 ;  /* 0x0000780001007387 */ /* 0x0001e20000100800 */
[----:B------:R-:W-:Y:S01]  /*63c0*/  IMAD R14, R4, R11, R14 ;  /* 0x0000000b040e7224 */ /* 0x000fe200078e020e */
[----:B------:R-:W-:Y:S01]  /*63d0*/  IABS R11, R6 ;  /* 0x00000006000b7213 */ /* 0x000fe20000000000 */
[----:B------:R-:W-:Y:S01]  /*63e0*/  @!P5 IMAD.IADD R12, R12, 0x1, -R4 ;  /* 0x000000010c0cd824 */ /* 0x000fe200078e0a04 */
[----:B------:R-:W-:Y:S01]  /*63f0*/  ISETP.GE.AND P5, PT, R9, RZ, PT ;  /* 0x000000ff0900720c */ /* 0x000fe20003fa6270 */
[----:B------:R-:W-:Y:S01]  /*6400*/  @!P0 IMAD.MOV R15, RZ, RZ, -R15 ;  /* 0x000000ffff0f8224 */ /* 0x000fe200078e0a0f */
[----:B------:R-:W-:Y:S01]  /*6410*/  ISETP.GT.U32.AND P6, PT, R4, R24, PT ;  /* 0x000000180400720c */ /* 0x000fe20003fc4070 */
[----:B------:R-:W-:Y:S01]  /*6420*/  IMAD.MOV.U32 R17, RZ, RZ, R12 ;  /* 0x000000ffff117224 */ /* 0x000fe200078e000c */
[----:B------:R-:W-:Y:S01]  /*6430*/  LOP3.LUT R9, R21, 0x80, RZ, 0xfc, !PT ;  /* 0x0000008015097812 */ /* 0x000fe200078efcff */
[----:B------:R-:W-:Y:S01]  /*6440*/  @!P2 IMAD.IADD R10, R10, 0x1, -R4 ;  /* 0x000000010a0aa824 */ /* 0x000fe200078e0a04 */
[C---:B------:R-:W-:Y:S01]  /*6450*/  ISETP.GT.U32.AND P2, PT, R4.reuse, R16, PT ;  /* 0x000000100400720c */ /* 0x040fe20003f44070 */
[----:B------:R-:W-:Y:S01]  /*6460*/  @!P1 IMAD.MOV R17, RZ, RZ, -R17 ;  /* 0x000000ffff119224 */ /* 0x000fe200078e0a11 */
[----:B------:R-:W-:Y:S01]  /*6470*/  ISETP.GT.U32.AND P0, PT, R4, R14, PT ;  /* 0x0000000e0400720c */ /* 0x000fe20003f04070 */
[----:B------:R1:W-:Y:S01]  /*6480*/  STL [R1+0x74], R15 ;  /* 0x0000740f01007387 */ /* 0x0003e20000100800 */
[----:B------:R-:W-:Y:S01]  /*6490*/  IABS R13, R9 ;  /* 0x00000009000d7213 */ /* 0x000fe20000000000 */
[----:B0-----:R-:W-:Y:S01]  /*64a0*/  IMAD.MOV.U32 R0, RZ, RZ, R10 ;  /* 0x000000ffff007224 */ /* 0x001fe200078e000a */
[----:B------:R-:W-:Y:S01]  /*64b0*/  ISETP.GE.AND P1, PT, R7, RZ, PT ;  /* 0x000000ff0700720c */ /* 0x000fe20003f26270 */
[----:B------:R-:W-:Y:S01]  /*64c0*/  STL [R1+0x70], R17 ;  /* 0x0000701101007387 */ /* 0x000fe20000100800 */
[----:B------:R-:W-:Y:S01]  /*64d0*/  LOP3.LUT R12, R21, 0x70, RZ, 0xfc, !PT ;  /* 0x00000070150c7812 */ /* 0x000fe200078efcff */
[----:B------:R-:W-:-:S03]  /*64e0*/  IMAD.HI.U32 R7, R23, R13, RZ ;  /* 0x0000000d17077227 */ /* 0x000fc600078e00ff */
[----:B------:R-:W-:Y:S01]  /*64f0*/  IABS R20, R12 ;  /* 0x0000000c00147213 */ /* 0x000fe20000000000 */
[--C-:B------:R-:W-:Y:S01]  /*6500*/  @!P2 IMAD.IADD R16, R16, 0x1, -R4.reuse ;  /* 0x000000011010a824 */ /* 0x100fe200078e0a04 */
[----:B-1----:R-:W-:Y:S01]  /*6510*/  LOP3.LUT R15, R21, 0x78, RZ, 0xfc, !PT ;  /* 0x00000078150f7812 */ /* 0x002fe200078efcff */
[--C-:B------:R-:W-:Y:S01]  /*6520*/  @!P6 IMAD.IADD R24, R24, 0x1, -R4.reuse ;  /* 0x000000011818e824 */ /* 0x100fe200078e0a04 */
[----:B------:R-:W-:Y:S01]  /*6530*/  ISETP.GE.AND P6, PT, R6, RZ, PT ;  /* 0x000000ff0600720c */ /* 0x000fe20003fc6270 */
[----:B------:R-:W-:Y:S01]  /*6540*/  IMAD.MOV R7, RZ, RZ, -R7 ;  /* 0x000000ffff077224 */ /* 0x000fe200078e0a07 */
[----:B------:R-:W-:Y:S01]  /*6550*/  ISETP.GT.U32.AND P2, PT, R4, R16, PT ;  /* 0x000000100400720c */ /* 0x000fe20003f44070 */
[----:B------:R-:W-:Y:S01]  /*6560*/  @!P0 IMAD.IADD R14, R14, 0x1, -R4 ;  /* 0x000000010e0e8824 */ /* 0x000fe200078e0a04 */
[----:B------:R-:W-:Y:S01]  /*6570*/  IABS R10, R15 ;  /* 0x0000000f000a7213 */ /* 0x000fe20000000000 */
[----:B------:R-:W-:-:S03]  /*6580*/  IMAD.HI.U32 R6, R23, R11, RZ ;  /* 0x0000000b17067227 */ /* 0x000fc600078e00ff */
[C---:B------:R-:W-:Y:S01]  /*6590*/  ISETP.GT.U32.AND P0, PT, R4.reuse, R14, PT ;  /* 0x0000000e0400720c */ /* 0x040fe20003f04070 */
[----:B------:R-:W-:Y:S01]  /*65a0*/  IMAD R13, R4, R7, R13 ;  /* 0x00000007040d7224 */ /* 0x000fe200078e020d */
[----:B------:R-:W-:Y:S01]  /*65b0*/  LOP3.LUT R7, R21, 0x74, RZ, 0xfc, !PT ;  /* 0x0000007415077812 */ /* 0x000fe200078efcff */
[----:B------:R-:W-:Y:S02]  /*65c0*/  IMAD.MOV R6, RZ, RZ, -R6 ;  /* 0x000000ffff067224 */ /* 0x000fe400078e0a06 */
[----:B------:R-:W-:Y:S01]  /*65d0*/  @!P4 IMAD.MOV R0, RZ, RZ, -R0 ;  /* 0x000000ffff00c224 */ /* 0x000fe200078e0a00 */
[----:B------:R-:W-:Y:S01]  /*65e0*/  IABS R22, R7 ;  /* 0x0000000700167213 */ /* 0x000fe20000000000 */
[----:B------:R-:W-:Y:S01]  /*65f0*/  @!P2 IMAD.IADD R16, R16, 0x1, -R4 ;  /* 0x000000011010a824 */ /* 0x000fe200078e0a04 */
[C---:B------:R-:W-:Y:S01]  /*6600*/  ISETP.GT.U32.AND P2, PT, R4.reuse, R13, PT ;  /* 0x0000000d0400720c */ /* 0x040fe20003f44070 */
[----:B------:R-:W-:Y:S01]  /*6610*/  IMAD R11, R4, R6, R11 ;  /* 0x00000006040b7224 */ /* 0x000fe200078e020b */
[----:B------:R0:W-:Y:S01]  /*6620*/  STL [R1+0x68], R0 ;  /* 0x0000680001007387 */ /* 0x0001e20000100800 */
[----:B------:R-:W-:Y:S01]  /*6630*/  IMAD.HI.U32 R6, R23, R10, RZ ;  /* 0x0000000a17067227 */ /* 0x000fe200078e00ff */
[----:B------:R-:W-:-:S02]  /*6640*/  ISETP.GE.AND P4, PT, R9, RZ, PT ;  /* 0x000000ff0900720c */ /* 0x000fc40003f86270 */
[----:B------:R-:W-:Y:S01]  /*6650*/  LOP3.LUT R9, R21, 0x6c, RZ, 0xfc, !PT ;  /* 0x0000006c15097812 */ /* 0x000fe200078efcff */
[----:B------:R-:W-:Y:S02]  /*6660*/  IMAD.MOV R6, RZ, RZ, -R6 ;  /* 0x000000ffff067224 */ /* 0x000fe400078e0a06 */
[----:B------:R-:W-:Y:S01]  /*6670*/  @!P0 IMAD.IADD R14, R14, 0x1, -R4 ;  /* 0x000000010e0e8824 */ /* 0x000fe200078e0a04 */
[C---:B------:R-:W-:Y:S01]  /*6680*/  ISETP.GT.U32.AND P0, PT, R4.reuse, R11, PT ;  /* 0x0000000b0400720c */ /* 0x040fe20003f04070 */
[C---:B------:R-:W-:Y:S01]  /*6690*/  IMAD R10, R4.reuse, R6, R10 ;  /* 0x00000006040a7224 */ /* 0x040fe200078e020a */
[----:B------:R-:W-:Y:S01]  /*66a0*/  IABS R19, R9 ;  /* 0x0000000900137213 */ /* 0x000fe20000000000 */
[----:B------:R-:W-:Y:S01]  /*66b0*/  @!P2 IMAD.IADD R13, R13, 0x1, -R4 ;  /* 0x000000010d0da824 */ /* 0x000fe200078e0a04 */
[----:B------:R-:W-:Y:S01]  /*66c0*/  LOP3.LUT R6, R21, 0x68, RZ, 0xfc, !PT ;  /* 0x0000006815067812 */ /* 0x000fe200078efcff */
[----:B0-----:R-:W-:Y:S01]  /*66d0*/  IMAD.MOV.U32 R0, RZ, RZ, R24 ;  /* 0x000000ffff007224 */ /* 0x001fe200078e0018 */
[----:B------:R-:W-:Y:S01]  /*66e0*/  ISETP.GT.U32.AND P2, PT, R4, R10, PT ;  /* 0x0000000a0400720c */ /* 0x000fe20003f44070 */
[----:B------:R-:W-:-:S04]  /*66f0*/  IMAD.HI.U32 R17, R23, R20, RZ ;  /* 0x0000001417117227 */ /* 0x000fc800078e00ff */
[----:B------:R-:W-:Y:S01]  /*6700*/  @!P3 IMAD.MOV R0, RZ, RZ, -R0 ;  /* 0x000000ffff00b224 */ /* 0x000fe200078e0a00 */
[----:B------:R-:W-:Y:S01]  /*6710*/  ISETP.GT.U32.AND P3, PT, R4, R13, PT ;  /* 0x0000000d0400720c */ /* 0x000fe20003f64070 */
[----:B------:R-:W-:-:S03]  /*6720*/  IMAD.HI.U32 R18, R23, R22, RZ ;  /* 0x0000001617127227 */ /* 0x000fc600078e00ff */
[----:B------:R0:W-:Y:S01]  /*6730*/  STL [R1+0x60], R0 ;  /* 0x0000600001007387 */ /* 0x0001e20000100800 */
[----:B------:R-:W-:Y:S01]  /*6740*/  @!P0 IMAD.IADD R11, R11, 0x1, -R4 ;  /* 0x000000010b0b8824 */ /* 0x000fe200078e0a04 */
[----:B------:R-:W-:Y:S01]  /*6750*/  ISETP.GE.AND P0, PT, R15, RZ, PT ;  /* 0x000000ff0f00720c */ /* 0x000fe20003f06270 */
[----:B------:R-:W-:Y:S02]  /*6760*/  IMAD.MOV R17, RZ, RZ, -R17 ;  /* 0x000000ffff117224 */ /* 0x000fe400078e0a11 */
[----:B------:R-:W-:Y:S02]  /*6770*/  IMAD.MOV R18, RZ, RZ, -R18 ;  /* 0x000000ffff127224 */ /* 0x000fe400078e0a12 */
[----:B------:R-:W-:Y:S01]  /*6780*/  @!P2 IMAD.IADD R10, R10, 0x1, -R4 ;  /* 0x000000010a0aa824 */ /* 0x000fe200078e0a04 */
[C---:B------:R-:W-:Y:S01]  /*6790*/  ISETP.GT.U32.AND P2, PT, R4.reuse, R11, PT ;  /* 0x0000000b0400720c */ /* 0x040fe20003f44070 */
[----:B------:R-:W-:Y:S02]  /*67a0*/  IMAD R20, R4, R17, R20 ;  /* 0x0000001104147224 */ /* 0x000fe400078e0214 */
[----:B0-----:R-:W-:-:S02]  /*67b0*/  IMAD.MOV.U32 R0, RZ, RZ, R16 ;  /* 0x000000ffff007224 */ /* 0x001fc400078e0010 */
[C---:B------:R-:W-:Y:S01]  /*67c0*/  IMAD R22, R4.reuse, R18, R22 ;  /* 0x0000001204167224 */ /* 0x040fe200078e0216 */
[----:B------:R-:W-:Y:S01]  /*67d0*/  IABS R18, R6 ;  /* 0x0000000600127213 */ /* 0x000fe20000000000 */
[----:B------:R-:W-:Y:S01]  /*67e0*/  @!P5 IMAD.MOV R0, RZ, RZ, -R0 ;  /* 0x000000ffff00d224 */ /* 0x000fe200078e0a00 */
[C---:B------:R-:W-:Y:S01]  /*67f0*/  ISETP.GT.U32.AND P5, PT, R4.reuse, R10, PT ;  /* 0x0000000a0400720c */ /* 0x040fe20003fa4070 */
[----:B------:R-:W-:Y:S01]  /*6800*/  @!P3 IMAD.IADD R13, R13, 0x1, -R4 ;  /* 0x000000010d0db824 */ /* 0x000fe200078e0a04 */
[C---:B------:R-:W-:Y:S01]  /*6810*/  ISETP.GT.U32.AND P3, PT, R4.reuse, R22, PT ;  /* 0x000000160400720c */ /* 0x040fe20003f64070 */
[----:B------:R-:W-:Y:S01]  /*6820*/  IMAD.HI.U32 R15, R23, R19, RZ ;  /* 0x00000013170f7227 */ /* 0x000fe200078e00ff */
[----:B------:R0:W-:Y:S03]  /*6830*/  STL [R1+0x58], R0 ;  /* 0x0000580001007387 */ /* 0x0001e60000100800 */
[----:B------:R-:W-:Y:S01]  /*6840*/  @!P1 IMAD.MOV R14, RZ, RZ, -R14 ;  /* 0x000000ffff0e9224 */ /* 0x000fe200078e0a0e */
[----:B------:R-:W-:Y:S01]  /*6850*/  ISETP.GT.U32.AND P1, PT, R4, R20, PT ;  /* 0x000000140400720c */ /* 0x000fe20003f24070 */
[----:B------:R-:W-:-:S02]  /*6860*/  IMAD.MOV R15, RZ, RZ, -R15 ;  /* 0x000000ffff0f7224 */ /* 0x000fc400078e0a0f */
[----:B------:R-:W-:Y:S01]  /*6870*/  @!P2 IMAD.IADD R11, R11, 0x1, -R4 ;  /* 0x000000010b0ba824 */ /* 0x000fe200078e0a04 */
[----:B------:R-:W-:Y:S01]  /*6880*/  STL [R1+0x54], R14 ;  /* 0x0000540e01007387 */ /* 0x000fe20000100800 */
[C---:B------:R-:W-:Y:S01]  /*6890*/  IMAD R19, R4.reuse, R15, R19 ;  /* 0x0000000f04137224 */ /* 0x040fe200078e0213 */
[----:B------:R-:W-:Y:S01]  /*68a0*/  LOP3.LUT R15, R21, 0x54, RZ, 0xfc, !PT ;  /* 0x00000054150f7812 */ /* 0x000fe200078efcff */
[----:B0-----:R-:W-:Y:S02]  /*68b0*/  IMAD.MOV.U32 R0, RZ, RZ, R13 ;  /* 0x000000ffff007224 */ /* 0x001fe400078e000d */
[----:B------:R-:W-:Y:S01]  /*68c0*/  IMAD.HI.U32 R13, R23, R18, RZ ;  /* 0x00000012170d7227 */ /* 0x000fe200078e00ff */
[----:B------:R-:W-:-:S03]  /*68d0*/  ISETP.GT.U32.AND P2, PT, R4, R19, PT ;  /* 0x000000130400720c */ /* 0x000fc60003f44070 */
[----:B------:R-:W-:Y:S01]  /*68e0*/  @!P4 IMAD.MOV R0, RZ, RZ, -R0 ;  /* 0x000000ffff00c224 */ /* 0x000fe200078e0a00 */
[----:B------:R-:W-:Y:S01]  /*68f0*/  ISETP.GE.AND P4, PT, R7, RZ, PT ;  /* 0x000000ff0700720c */ /* 0x000fe20003f86270 */
[--C-:B------:R-:W-:Y:S01]  /*6900*/  @!P1 IMAD.IADD R20, R20, 0x1, -R4.reuse ;  /* 0x0000000114149824 */ /* 0x100fe200078e0a04 */
[----:B------:R-:W-:Y:S01]  /*6910*/  LOP3.LUT R7, R21, 0x64, RZ, 0xfc, !PT ;  /* 0x0000006415077812 */ /* 0x000fe200078efcff */
[--C-:B------:R-:W-:Y:S01]  /*6920*/  @!P3 IMAD.IADD R22, R22, 0x1, -R4.reuse ;  /* 0x000000011616b824 */ /* 0x100fe200078e0a04 */
[----:B------:R0:W-:Y:S01]  /*6930*/  STL [R1+0x4c], R0 ;  /* 0x00004c0001007387 */ /* 0x0001e20000100800 */
[----:B------:R-:W-:Y:S01]  /*6940*/  IMAD.MOV R13, RZ, RZ, -R13 ;  /* 0x000000ffff0d7224 */ /* 0x000fe200078e0a0d */
[----:B------:R-:W-:Y:S01]  /*6950*/  ISETP.GE.AND P3, PT, R9, RZ, PT ;  /* 0x000000ff0900720c */ /* 0x000fe20003f66270 */
[----:B------:R-:W-:Y:S01]  /*6960*/  @!P5 IMAD.IADD R10, R10, 0x1, -R4 ;  /* 0x000000010a0ad824 */ /* 0x000fe200078e0a04 */
[----:B------:R-:W-:Y:S01]  /*6970*/  LOP3.LUT R9, R21, 0x60, RZ, 0xfc, !PT ;  /* 0x0000006015097812 */ /* 0x000fe200078efcff */
[C---:B------:R-:W-:Y:S01]  /*6980*/  IMAD R18, R4.reuse, R13, R18 ;  /* 0x0000000d04127224 */ /* 0x040fe200078e0212 */
[----:B------:R-:W-:Y:S01]  /*6990*/  ISETP.GT.U32.AND P1, PT, R4, R22, PT ;  /* 0x000000160400720c */ /* 0x000fe20003f24070 */
[----:B------:R-:W-:Y:S01]  /*69a0*/  @!P2 IMAD.IADD R19, R19, 0x1, -R4 ;  /* 0x000000011313a824 */ /* 0x000fe200078e0a04 */
[----:B------:R-:W-:Y:S01]  /*69b0*/  IABS R16, R9 ;  /* 0x0000000900107213 */ /* 0x000fe20000000000 */
[----:B0-----:R-:W-:Y:S01]  /*69c0*/  IMAD.MOV.U32 R0, RZ, RZ, R11 ;  /* 0x000000ffff007224 */ /* 0x001fe200078e000b */
[----:B------:R-:W-:-:S02]  /*69d0*/  ISETP.GE.AND P5, PT, R12, RZ, PT ;  /* 0x000000ff0c00720c */ /* 0x000fc40003fa6270 */
[----:B------:R-:W-:Y:S01]  /*69e0*/  IABS R14, R7 ;  /* 0x00000007000e7213 */ /* 0x000fe20000000000 */
[----:B------:R-:W-:Y:S01]  /*69f0*/  @!P6 IMAD.MOV R0, RZ, RZ, -R0 ;  /* 0x000000ffff00e224 */ /* 0x000fe200078e0a00 */
[C---:B------:R-:W-:Y:S02]  /*6a00*/  ISETP.GT.U32.AND P6, PT, R4.reuse, R20, PT ;  /* 0x000000140400720c */ /* 0x040fe40003fc4070 */
[----:B------:R-:W-:Y:S01]  /*6a10*/  ISETP.GT.U32.AND P2, PT, R4, R19, PT ;  /* 0x000000130400720c */ /* 0x000fe20003f44070 */
[----:B------:R-:W-:Y:S01]  /*6a20*/  IMAD.HI.U32 R11, R23, R14, RZ ;  /* 0x0000000e170b7227 */ /* 0x000fe200078e00ff */
[----:B------:R0:W-:Y:S01]  /*6a30*/  STL [R1+0x48], R0 ;  /* 0x0000480001007387 */ /* 0x0001e20000100800 */
[C---:B------:R-:W-:Y:S02]  /*6a40*/  LOP3.LUT R12, R21.reuse, 0x58, RZ, 0xfc, !PT ;  /* 0x00000058150c7812 */ /* 0x040fe400078efcff */
[----:B------:R-:W-:Y:S01]  /*6a50*/  @!P1 IMAD.IADD R22, R22, 0x1, -R4 ;  /* 0x0000000116169824 */ /* 0x000fe200078e0a04 */
[----:B------:R-:W-:Y:S01]  /*6a60*/  ISETP.GE.AND P1, PT, R6, RZ, PT ;  /* 0x000000ff0600720c */ /* 0x000fe20003f26270 */
[----:B------:R-:W-:Y:S01]  /*6a70*/  IMAD.MOV R11, RZ, RZ, -R11 ;  /* 0x000000ffff0b7224 */ /* 0x000fe200078e0a0b */
[----:B------:R-:W-:-:S03]  /*6a80*/  LOP3.LUT R6, R21, 0x5c, RZ, 0xfc, !PT ;  /* 0x0000005c15067812 */ /* 0x000fc600078efcff */
[----:B------:R-:W-:Y:S01]  /*6a90*/  @!P6 IMAD.IADD R20, R20, 0x1, -R4 ;  /* 0x000000011414e824 */ /* 0x000fe200078e0a04 */
[----:B------:R-:W-:Y:S01]  /*6aa0*/  IABS R13, R6 ;  /* 0x00000006000d7213 */ /* 0x000fe20000000000 */
[----:B0-----:R-:W-:Y:S01]  /*6ab0*/  IMAD.MOV.U32 R0, RZ, RZ, R10 ;  /* 0x000000ffff007224 */ /* 0x001fe200078e000a */
[----:B------:R-:W-:Y:S01]  /*6ac0*/  ISETP.GE.AND P6, PT, R7, RZ, PT ;  /* 0x000000ff0700720c */ /* 0x000fe20003fc6270 */
[----:B------:R-:W-:Y:S01]  /*6ad0*/  IMAD.HI.U32 R10, R23, R16, RZ ;  /* 0x00000010170a7227 */ /* 0x000fe200078e00ff */
[----:B------:R-:W-:-:S03]  /*6ae0*/  IABS R7, R12 ;  /* 0x0000000c00077213 */ /* 0x000fc60000000000 */
[----:B------:R-:W-:Y:S01]  /*6af0*/  @!P0 IMAD.MOV R0, RZ, RZ, -R0 ;  /* 0x000000ffff008224 */ /* 0x000fe200078e0a00 */
[C---:B------:R-:W-:Y:S01]  /*6b00*/  ISETP.GT.U32.AND P0, PT, R4.reuse, R18, PT ;  /* 0x000000120400720c */ /* 0x040fe20003f04070 */
[----:B------:R-:W-:Y:S02]  /*6b10*/  IMAD.MOV R10, RZ, RZ, -R10 ;  /* 0x000000ffff0a7224 */ /* 0x000fe400078e0a0a */
[----:B------:R-:W-:Y:S01]  /*6b20*/  IMAD.MOV.U32 R24, RZ, RZ, R20 ;  /* 0x000000ffff187224 */ /* 0x000fe200078e0014 */
[----:B------:R0:W-:Y:S01]  /*6b30*/  STL [R1+0x44], R0 ;  /* 0x0000440001007387 */ /* 0x0001e20000100800 */
[C---:B------:R-:W-:Y:S01]  /*6b40*/  IMAD R16, R4.reuse, R10, R16 ;  /* 0x0000000a04107224 */ /* 0x040fe200078e0210 */
[C---:B------:R-:W-:Y:S01]  /*6b50*/  LOP3.LUT R20, R21.reuse, 0x40, RZ, 0xfc, !PT ;  /* 0x0000004015147812 */ /* 0x040fe200078efcff */
[C---:B------:R-:W-:Y:S01]  /*6b60*/  IMAD R14, R4.reuse, R11, R14 ;  /* 0x0000000b040e7224 */ /* 0x040fe200078e020e */
[----:B------:R-:W-:Y:S01]  /*6b70*/  LOP3.LUT R11, R21, 0x50, RZ, 0xfc, !PT ;  /* 0x00000050150b7812 */ /* 0x000fe200078efcff */
[----:B------:R-:W-:Y:S01]  /*6b80*/  @!P5 IMAD.MOV R24, RZ, RZ, -R24 ;  /* 0x000000ffff18d224 */ /* 0x000fe200078e0a18 */
[C---:B------:R-:W-:Y:S01]  /*6b90*/  ISETP.GT.U32.AND P5, PT, R4.reuse, R16, PT ;  /* 0x000000100400720c */ /* 0x040fe20003fa4070 */
[--C-:B------:R-:W-:Y:S01]  /*6ba0*/  @!P2 IMAD.IADD R19, R19, 0x1, -R4.reuse ;  /* 0x000000011313a824 */ /* 0x100fe200078e0a04 */
[----:B------:R-:W-:Y:S01]  /*6bb0*/  ISETP.GT.U32.AND P2, PT, R4, R14, PT ;  /* 0x0000000e0400720c */ /* 0x000fe20003f44070 */
[----:B------:R-:W-:Y:S01]  /*6bc0*/  @!P0 IMAD.IADD R18, R18, 0x1, -R4 ;  /* 0x0000000112128824 */ /* 0x000fe200078e0a04 */
[----:B------:R-:W-:Y:S01]  /*6bd0*/  ISETP.GE.AND P0, PT, R9, RZ, PT ;  /* 0x000000ff0900720c */ /* 0x000fe20003f06270 */
[----:B0-----:R-:W-:Y:S01]  /*6be0*/  IMAD.MOV.U32 R0, RZ, RZ, R22 ;  /* 0x000000ffff007224 */ /* 0x001fe200078e0016 */
[----:B------:R-:W-:Y:S01]  /*6bf0*/  IABS R9, R15 ;  /* 0x0000000f00097213 */ /* 0x000fe20000000000 */
[----:B------:R-:W-:Y:S01]  /*6c00*/  IMAD.HI.U32 R17, R23, R13, RZ ;  /* 0x0000000d17117227 */ /* 0x000fe200078e00ff */
[----:B------:R-:W-:-:S03]  /*6c10*/  IABS R10, R11 ;  /* 0x0000000b000a7213 */ /* 0x000fc60000000000 */
[----:B------:R-:W-:Y:S01]  /*6c20*/  @!P4 IMAD.MOV R0, RZ, RZ, -R0 ;  /* 0x000000ffff00c224 */ /* 0x000fe200078e0a00 */
[----:B------:R-:W-:Y:S01]  /*6c30*/  ISETP.GT.U32.AND P4, PT, R4, R18, PT ;  /* 0x000000120400720c */ /* 0x000fe20003f84070 */
[----:B------:R-:W-:Y:S02]  /*6c40*/  IMAD.MOV R17, RZ, RZ, -R17 ;  /* 0x000000ffff117224 */ /* 0x000fe400078e0a11 */
[--C-:B------:R-:W-:Y:S01]  /*6c50*/  @!P5 IMAD.IADD R16, R16, 0x1, -R4.reuse ;  /* 0x000000011010d824 */ /* 0x100fe200078e0a04 */
[----:B------:R0:W-:Y:S01]  /*6c60*/  STL [R1+0x3c], R0 ;  /* 0x00003c0001007387 */ /* 0x0001e20000100800 */
[----:B------:R-:W-:-:S03]  /*6c70*/  @!P2 IMAD.IADD R14, R14, 0x1, -R4 ;  /* 0x000000010e0ea824 */ /* 0x000fc600078e0a04 */
[C---:B------:R-:W-:Y:S01]  /*6c80*/  ISETP.GT.U32.AND P5, PT, R4.reuse, R16, PT ;  /* 0x000000100400720c */ /* 0x040fe20003fa4070 */
[----:B------:R-:W-:Y:S01]  /*6c90*/  STL [R1+0x34], R24 ;  /* 0x0000341801007387 */ /* 0x000fe20000100800 */
[----:B------:R-:W-:-:S03]  /*6ca0*/  ISETP.GT.U32.AND P2, PT, R4, R14, PT ;  /* 0x0000000e0400720c */ /* 0x000fc60003f44070 */
        /* <DEDUP_REMOVED lines=13> */
[----:B0-----:R-:W-:Y:S01]  /*6d80*/  IMAD.MOV.U32 R0, RZ, RZ, R18 ;  /* 0x000000ffff007224 */ /* 0x001fe200078e0012 */
[C---:B------:R-:W-:Y:S01]  /*6d90*/  LOP3.LUT R18, R21.reuse, 0x48, RZ, 0xfc, !PT ;  /* 0x0000004815127812 */ /* 0x040fe200078efcff */
[C---:B------:R-:W-:Y:S02]  /*6da0*/  IMAD R9, R4.reuse, R13, R9 ;  /* 0x0000000d04097224 */ /* 0x040fe400078e0209 */
[----:B------:R-:W-:Y:S01]  /*6db0*/  @!P1 IMAD.MOV R0, RZ, RZ, -R0 ;  /* 0x000000ffff009224 */ /* 0x000fe200078e0a00 */
[----:B------:R-:W-:Y:S01]  /*6dc0*/  ISETP.GT.U32.AND P1, PT, R4, R7, PT ;  /* 0x000000070400720c */ /* 0x000fe20003f24070 */
[----:B------:R-:W-:Y:S02]  /*6dd0*/  IMAD.MOV R17, RZ, RZ, -R17 ;  /* 0x000000ffff117224 */ /* 0x000fe400078e0a11 */
[--C-:B------:R-:W-:Y:S01]  /*6de0*/  @!P4 IMAD.IADD R6, R6, 0x1, -R4.reuse ;  /* 0x000000010606c824 */ /* 0x100fe200078e0a04 */
[----:B------:R0:W-:Y:S01]  /*6df0*/  STL [R1+0x28], R0 ;  /* 0x0000280001007387 */ /* 0x0001e20000100800 */
[--C-:B------:R-:W-:Y:S01]  /*6e00*/  @!P5 IMAD.IADD R16, R16, 0x1, -R4.reuse ;  /* 0x000000011010d824 */ /* 0x100fe200078e0a04 */
[----:B------:R-:W-:Y:S01]  /*6e10*/  ISETP.GT.U32.AND P5, PT, R4, R9, PT ;  /* 0x000000090400720c */ /* 0x000fe20003fa4070 */
[----:B------:R-:W-:Y:S01]  /*6e20*/  @!P2 IMAD.IADD R14, R14, 0x1, -R4 ;  /* 0x000000010e0ea824 */ /* 0x000fe200078e0a04 */
[----:B------:R-:W-:Y:S01]  /*6e30*/  ISETP.GE.AND P2, PT, R12, RZ, PT ;  /* 0x000000ff0c00720c */ /* 0x000fe20003f46270 */
[C---:B------:R-:W-:Y:S01]  /*6e40*/  IMAD R10, R4.reuse, R17, R10 ;  /* 0x00000011040a7224 */ /* 0x040fe200078e020a */
[----:B------:R-:W-:Y:S01]  /*6e50*/  ISETP.GT.U32.AND P4, PT, R4, R6, PT ;  /* 0x000000060400720c */ /* 0x000fe20003f84070 */
[----:B------:R-:W-:Y:S01]  /*6e60*/  IMAD.MOV.U32 R17, RZ, RZ, R14 ;  /* 0x000000ffff117224 */ /* 0x000fe200078e000e */
[----:B------:R-:W-:Y:S01]  /*6e70*/  LOP3.LUT R12, R21, 0x4c, RZ, 0xfc, !PT ;  /* 0x0000004c150c7812 */ /* 0x000fe200078efcff */
[----:B------:R-:W-:-:S02]  /*6e80*/  @!P1 IMAD.IADD R7, R7, 0x1, -R4 ;  /* 0x0000000107079824 */ /* 0x000fc400078e0a04 */
[----:B0-----:R-:W-:Y:S01]  /*6e90*/  IMAD.MOV.U32 R0, RZ, RZ, R16 ;  /* 0x000000ffff007224 */ /* 0x001fe200078e0010 */
[----:B------:R-:W-:Y:S01]  /*6ea0*/  IABS R13, R12 ;  /* 0x0000000c000d7213 */ /* 0x000fe20000000000 */
[----:B------:R-:W-:Y:S01]  /*6eb0*/  @!P6 IMAD.MOV R17, RZ, RZ, -R17 ;  /* 0x000000ffff11e224 */ /* 0x000fe200078e0a11 */
[----:B------:R-:W-:Y:S01]  /*6ec0*/  ISETP.GE.AND P6, PT, R15, RZ, PT ;  /* 0x000000ff0f00720c */ /* 0x000fe20003fc6270 */
[----:B------:R-:W-:Y:S01]  /*6ed0*/  @!P0 IMAD.MOV R0, RZ, RZ, -R0 ;  /* 0x000000ffff008224 */ /* 0x000fe200078e0a00 */
[----:B------:R-:W-:Y:S01]  /*6ee0*/  ISETP.GT.U32.AND P0, PT, R4, R10, PT ;  /* 0x0000000a0400720c */ /* 0x000fe20003f04070 */
[----:B------:R-:W-:Y:S01]  /*6ef0*/  IMAD.HI.U32 R14, R23, R13, RZ ;  /* 0x0000000d170e7227 */ /* 0x000fe200078e00ff */
[----:B------:R-:W-:Y:S01]  /*6f00*/  IABS R15, R18 ;  /* 0x00000012000f7213 */ /* 0x000fe20000000000 */
[----:B------:R-:W-:Y:S01]  /*6f10*/  STL [R1+0x20], R17 ;  /* 0x0000201101007387 */ /* 0x000fe20000100800 */
[----:B------:R-:W-:Y:S01]  /*6f20*/  ISETP.GE.AND P1, PT, R12, RZ, PT ;  /* 0x000000ff0c00720c */ /* 0x000fe20003f26270 */
[--C-:B------:R-:W-:Y:S01]  /*6f30*/  @!P5 IMAD.IADD R9, R9, 0x1, -R4.reuse ;  /* 0x000000010909d824 */ /* 0x100fe200078e0a04 */
[----:B------:R-:W-:Y:S01]  /*6f40*/  ISETP.GT.U32.AND P5, PT, R4, R7, PT ;  /* 0x000000070400720c */ /* 0x000fe20003fa4070 */
[----:B------:R-:W-:Y:S01]  /*6f50*/  @!P4 IMAD.IADD R6, R6, 0x1, -R4 ;  /* 0x000000010606c824 */ /* 0x000fe200078e0a04 */
[----:B------:R-:W-:Y:S01]  /*6f60*/  ISETP.GE.AND P4, PT, R11, RZ, PT ;  /* 0x000000ff0b00720c */ /* 0x000fe20003f86270 */
[----:B------:R-:W-:Y:S01]  /*6f70*/  IMAD.MOV R14, RZ, RZ, -R14 ;  /* 0x000000ffff0e7224 */ /* 0x000fe200078e0a0e */
[----:B------:R-:W-:Y:S01]  /*6f80*/  LOP3.LUT R16, R21, 0x3c, RZ, 0xfc, !PT ;  /* 0x0000003c15107812 */ /* 0x000fe200078efcff */
[----:B------:R-:W-:Y:S01]  /*6f90*/  IMAD.MOV.U32 R12, RZ, RZ, R15 ;  /* 0x000000ffff0c7224 */ /* 0x000fe200078e000f */
[----:B------:R0:W-:Y:S01]  /*6fa0*/  STL [R1+0x13e4], R0 ;  /* 0x0013e40001007387 */ /* 0x0001e20000100800 */
[----:B------:R-:W-:Y:S01]  /*6fb0*/  @!P0 IMAD.IADD R10, R10, 0x1, -R4 ;  /* 0x000000010a0a8824 */ /* 0x000fe200078e0a04 */
[----:B------:R-:W-:Y:S01]  /*6fc0*/  IABS R15, R16 ;  /* 0x00000010000f7213 */ /* 0x000fe20000000000 */
[----:B------:R-:W-:Y:S01]  /*6fd0*/  @!P3 IMAD.MOV R6, RZ, RZ, -R6 ;  /* 0x000000ffff06b224 */ /* 0x000fe200078e0a06 */
[C---:B------:R-:W-:Y:S01]  /*6fe0*/  ISETP.GT.U32.AND P3, PT, R4.reuse, R9, PT ;  /* 0x000000090400720c */ /* 0x040fe20003f64070 */
[C---:B------:R-:W-:Y:S01]  /*6ff0*/  IMAD R11, R4.reuse, R14, R13 ;  /* 0x0000000e040b7224 */ /* 0x040fe200078e020d */
[C---:B------:R-:W-:Y:S01]  /*7000*/  ISETP.GT.U32.AND P0, PT, R4.reuse, R10, PT ;  /* 0x0000000a0400720c */ /* 0x040fe20003f04070 */
[----:B------:R-:W-:Y:S01]  /*7010*/  IMAD.HI.U32 R14, R23, R12, RZ ;  /* 0x0000000c170e7227 */ /* 0x000fe200078e00ff */
[----:B------:R-:W-:Y:S01]  /*7020*/  LOP3.LUT R13, R21, 0x44, RZ, 0xfc, !PT ;  /* 0x00000044150d7812 */ /* 0x000fe200078efcff */
[----:B------:R-:W-:Y:S01]  /*7030*/  STL [R1+0x13e8], R6 ;  /* 0x0013e80601007387 */ /* 0x000fe20000100800 */
[----:B0-----:R-:W-:Y:S01]  /*7040*/  SHF.R.U32.HI R0, RZ, 0x8, R29 ;  /* 0x00000008ff007819 */ /* 0x001fe2000001161d */
[----:B------:R-:W-:Y:S01]  /*7050*/  IMAD.MOV R14, RZ, RZ, -R14 ;  /* 0x000000ffff0e7224 */ /* 0x000fe200078e0a0e */
[----:B------:R-:W-:Y:S01]  /*7060*/  IABS R17, R13 ;  /* 0x0000000d00117213 */ /* 0x000fe20000000000 */
[----:B------:R-:W-:Y:S01]  /*7070*/  @!P5 IMAD.IADD R7, R7, 0x1, -R4 ;  /* 0x000000010707d824 */ /* 0x000fe200078e0a04 */
[C---:B------:R-:W-:Y:S01]  /*7080*/  ISETP.GT.U32.AND P5, PT, R4.reuse, R11, PT ;  /* 0x0000000b0400720c */ /* 0x040fe20003fa4070 */
[----:B------:R-:W-:Y:S01]  /*7090*/  IMAD R12, R4, R14, R12 ;  /* 0x0000000e040c7224 */ /* 0x000fe200078e020c */
[----:B------:R-:W-:Y:S01]  /*70a0*/  IABS R14, R20 ;  /* 0x00000014000e7213 */ /* 0x000fe20000000000 */
[----:B------:R-:W-:Y:S01]  /*70b0*/  @!P3 IMAD.IADD R9, R9, 0x1, -R4 ;  /* 0x000000010909b824 */ /* 0x000fe200078e0a04 */
[----:B------:R-:W-:Y:S01]  /*70c0*/  SGXT.U32 R0, R0, 0x1 ;  /* 0x000000010000781a */ /* 0x000fe20000000000 */
[----:B------:R-:W-:Y:S01]  /*70d0*/  IMAD.HI.U32 R19, R23, R17, RZ ;  /* 0x0000001117137227 */ /* 0x000fe200078e00ff */
[----:B------:R-:W-:-:S02]  /*70e0*/  ISETP.GT.U32.AND P3, PT, R4, R12, PT ;  /* 0x0000000c0400720c */ /* 0x000fc40003f64070 */
[----:B------:R-:W-:Y:S01]  /*70f0*/  LOP3.LUT R0, R0, 0x7e, RZ, 0xfc, !PT ;  /* 0x0000007e00007812 */ /* 0x000fe200078efcff */
[----:B------:R-:W-:Y:S01]  /*7100*/  @!P0 IMAD.IADD R10, R10, 0x1, -R4 ;  /* 0x000000010a0a8824 */ /* 0x000fe200078e0a04 */
[----:B------:R-:W-:Y:S01]  /*7110*/  ISETP.GE.AND P0, PT, R18, RZ, PT ;  /* 0x000000ff1200720c */ /* 0x000fe20003f06270 */
[----:B------:R-:W-:Y:S02]  /*7120*/  IMAD.MOV R19, RZ, RZ, -R19 ;  /* 0x000000ffff137224 */ /* 0x000fe400078e0a13 */
[----:B------:R-:W-:-:S04]  /*7130*/  IMAD.HI.U32 R18, R23, R14, RZ ;  /* 0x0000000e17127227 */ /* 0x000fc800078e00ff */
[----:B------:R-:W-:Y:S01]  /*7140*/  @!P5 IMAD.IADD R11, R11, 0x1, -R4 ;  /* 0x000000010b0bd824 */ /* 0x000fe200078e0a04 */
[----:B------:R-:W-:Y:S01]  /*7150*/  ISETP.GE.AND P5, PT, R13, RZ, PT ;  /* 0x000000ff0d00720c */ /* 0x000fe20003fa6270 */
[----:B------:R-:W-:Y:S01]  /*7160*/  IMAD R13, R4, R19, R17 ;  /* 0x00000013040d7224 */ /* 0x000fe200078e0211 */
[C---:B------:R-:W-:Y:S01]  /*7170*/  LOP3.LUT R19, R21.reuse, 0x38, RZ, 0xfc, !PT ;  /* 0x0000003815137812 */ /* 0x040fe200078efcff */
[----:B------:R-:W-:Y:S02]  /*7180*/  IMAD.MOV R18, RZ, RZ, -R18 ;  /* 0x000000ffff127224 */ /* 0x000fe400078e0a12 */
[----:B------:R-:W-:Y:S01]  /*7190*/  @!P3 IMAD.IADD R12, R12, 0x1, -R4 ;  /* 0x000000010c0cb824 */ /* 0x000fe200078e0a04 */
[C---:B------:R-:W-:Y:S01]  /*71a0*/  ISETP.GT.U32.AND P3, PT, R4.reuse, R13, PT ;  /* 0x0000000d0400720c */ /* 0x040fe20003f64070 */
[----:B------:R-:W-:Y:S01]  /*71b0*/  IMAD R14, R4, R18, R14 ;  /* 0x00000012040e7224 */ /* 0x000fe200078e020e */
[----:B------:R-:W-:Y:S01]  /*71c0*/  LOP3.LUT R18, R21, 0x34, RZ, 0xfc, !PT ;  /* 0x0000003415127812 */ /* 0x000fe200078efcff */
[----:B------:R-:W-:-:S04]  /*71d0*/  IMAD.HI.U32 R17, R23, R15, RZ ;  /* 0x0000000f17117227 */ /* 0x000fc800078e00ff */
[----:B------:R-:W-:Y:S01]  /*71e0*/  @!P4 IMAD.MOV R10, RZ, RZ, -R10 ;  /* 0x000000ffff0ac224 */ /* 0x000fe200078e0a0a */
[C---:B------:R-:W-:Y:S01]  /*71f0*/  ISETP.GT.U32.AND P4, PT, R4.reuse, R14, PT ;  /* 0x0000000e0400720c */ /* 0x040fe20003f84070 */
[----:B------:R-:W-:Y:S02]  /*7200*/  IMAD.MOV R17, RZ, RZ, -R17 ;  /* 0x000000ffff117224 */ /* 0x000fe400078e0a11 */
[----:B------:R-:W-:Y:S01]  /*7210*/  @!P2 IMAD.MOV R7, RZ, RZ, -R7 ;  /* 0x000000ffff07a224 */ /* 0x000fe200078e0a07 */
[C---:B------:R-:W-:Y:S01]  /*7220*/  ISETP.GT.U32.AND P2, PT, R4.reuse, R11, PT ;  /* 0x0000000b0400720c */ /* 0x040fe20003f44070 */
[----:B------:R-:W-:Y:S01]  /*7230*/  @!P6 IMAD.MOV R9, RZ, RZ, -R9 ;  /* 0x000000ffff09e224 */ /* 0x000fe200078e0a09 */
[C---:B------:R-:W-:Y:S01]  /*7240*/  ISETP.GT.U32.AND P6, PT, R4.reuse, R12, PT ;  /* 0x0000000c0400720c */ /* 0x040fe20003fc4070 */
[----:B------:R-:W-:Y:S01]  /*7250*/  IMAD R15, R4, R17, R15 ;  /* 0x00000011040f7224 */ /* 0x000fe200078e020f */
[----:B------:R-:W-:Y:S01]  /*7260*/  IABS R17, R19 ;  /* 0x0000001300117213 */ /* 0x000fe20000000000 */
[----:B------:R-:W-:Y:S01]  /*7270*/  @!P3 IMAD.IADD R13, R13, 0x1, -R4 ;  /* 0x000000010d0db824 */ /* 0x000fe200078e0a04 */
[----:B------:R-:W-:Y:S01]  /*7280*/  ISETP.GE.AND P3, PT, R16, RZ, PT ;  /* 0x000000ff1000720c */ /* 0x000fe20003f66270 */
[----:B------:R-:W-:Y:S01]  /*7290*/  STL [R1+0x13ec], R7 ;  /* 0x0013ec0701007387 */ /* 0x000fe20000100800 */
[----:B------:R-:W-:Y:S01]  /*72a0*/  LOP3.LUT R16, R21, 0x30, RZ, 0xfc, !PT ;  /* 0x0000003015107812 */ /* 0x000fe200078efcff */
[----:B------:R-:W-:-:S02]  /*72b0*/  IMAD.HI.U32 R24, R23, R17, RZ ;  /* 0x0000001117187227 */ /* 0x000fc400078e00ff */
[----:B------:R0:W-:Y:S02]  /*72c0*/  STL [R1+0x13f0], R9 ;  /* 0x0013f00901007387 */ /* 0x0001e40000100800 */
[----:B------:R-:W-:Y:S01]  /*72d0*/  @!P4 IMAD.IADD R14, R14, 0x1, -R4 ;  /* 0x000000010e0ec824 */ /* 0x000fe200078e0a04 */
[----:B------:R-:W-:Y:S01]  /*72e0*/  ISETP.GT.U32.AND P4, PT, R4, R13, PT ;  /* 0x0000000d0400720c */ /* 0x000fe20003f84070 */
[----:B------:R-:W-:Y:S01]  /*72f0*/  IMAD.MOV R24, RZ, RZ, -R24 ;  /* 0x000000ffff187224 */ /* 0x000fe200078e0a18 */
[----:B------:R1:W-:Y:S01]  /*7300*/  STL [R1+0x13f4], R10 ;  /* 0x0013f40a01007387 */ /* 0x0003e20000100800 */
[--C-:B------:R-:W-:Y:S01]  /*7310*/  @!P2 IMAD.IADD R11, R11, 0x1, -R4.reuse ;  /* 0x000000010b0ba824 */ /* 0x100fe200078e0a04 */
[----:B------:R-:W-:Y:S01]  /*7320*/  ISETP.GE.AND P2, PT, R20, RZ, PT ;  /* 0x000000ff1400720c */ /* 0x000fe20003f46270 */
[----:B------:R-:W-:Y:S01]  /*7330*/  @!P6 IMAD.IADD R12, R12, 0x1, -R4 ;  /* 0x000000010c0ce824 */ /* 0x000fe200078e0a04 */
[----:B------:R-:W-:Y:S01]  /*7340*/  IABS R20, R18 ;  /* 0x0000001200147213 */ /* 0x000fe20000000000 */
[C---:B------:R-:W-:Y:S01]  /*7350*/  IMAD R17, R4.reuse, R24, R17 ;  /* 0x0000001804117224 */ /* 0x040fe200078e0211 */
[----:B------:R-:W-:Y:S01]  /*7360*/  IABS R24, R16 ;  /* 0x0000001000187213 */ /* 0x000fe20000000000 */
[----:B------:R-:W-:Y:S01]  /*7370*/  @!P1 IMAD.MOV R11, RZ, RZ, -R11 ;  /* 0x000000ffff0b9224 */ /* 0x000fe200078e0a0b */
[C---:B------:R-:W-:Y:S01]  /*7380*/  ISETP.GT.U32.AND P1, PT, R4.reuse, R14, PT ;  /* 0x0000000e0400720c */ /* 0x040fe20003f24070 */
[----:B------:R-:W-:Y:S01]  /*7390*/  @!P0 IMAD.MOV R12, RZ, RZ, -R12 ;  /* 0x000000ffff0c8224 */ /* 0x000fe200078e0a0c */
[C---:B------:R-:W-:Y:S01]  /*73a0*/  ISETP.GT.U32.AND P0, PT, R4.reuse, R17, PT ;  /* 0x000000110400720c */ /* 0x040fe20003f04070 */
[----:B------:R-:W-:Y:S01]  /*73b0*/  @!P4 IMAD.IADD R13, R13, 0x1, -R4 ;  /* 0x000000010d0dc824 */ /* 0x000fe200078e0a04 */
[----:B------:R-:W-:Y:S01]  /*73c0*/  ISETP.GT.U32.AND P6, PT, R4, R15, PT ;  /* 0x0000000f0400720c */ /* 0x000fe20003fc4070 */
[----:B------:R-:W-:Y:S01]  /*73d0*/  IMAD.HI.U32 R22, R23, R20, RZ ;  /* 0x0000001417167227 */ /* 0x000fe200078e00ff */
[----:B------:R-:W-:Y:S01]  /*73e0*/  ISETP.GE.AND P4, PT, R19, RZ, PT ;  /* 0x000000ff1300720c */ /* 0x000fe20003f86270 */
[----:B------:R2:W-:Y:S01]  /*73f0*/  STL [R1+0x13f8], R11 ;  /* 0x0013f80b01007387 */ /* 0x0005e20000100800 */
[C---:B0-----:R-:W-:Y:S01]  /*7400*/  LOP3.LUT R9, R21.reuse, 0xc, RZ, 0xfc, !PT ;  /* 0x0000000c15097812 */ /* 0x041fe200078efcff */
[----:B------:R-:W-:Y:S01]  /*7410*/  IMAD.MOV.U32 R19, RZ, RZ, R24 ;  /* 0x000000ffff137224 */ /* 0x000fe200078e0018 */
[----:B------:R-:W-:Y:S01]  /*7420*/  LOP3.LUT R24, R21, 0x2c, RZ, 0xfc, !PT ;  /* 0x0000002c15187812 */ /* 0x000fe200078efcff */
[----:B------:R-:W-:Y:S01]  /*7430*/  IMAD.MOV R22, RZ, RZ, -R22 ;  /* 0x000000ffff167224 */ /* 0x000fe200078e0a16 */
[----:B------:R0:W-:Y:S01]  /*7440*/  STL [R1+0x13fc], R12 ;  /* 0x0013fc0c01007387 */ /* 0x0001e20000100800 */
[----:B------:R-:W-:Y:S01]  /*7450*/  IMAD.HI.U32 R25, R23, R19, RZ ;  /* 0x0000001317197227 */ /* 0x000fe200078e00ff */
[----:B-1----:R-:W-:-:S02]  /*7460*/  LOP3.LUT R10, R21, 0x10, RZ, 0xfc, !PT ;  /* 0x00000010150a7812 */ /* 0x002fc400078efcff */
[----:B------:R-:W-:Y:S01]  /*7470*/  LOP3.LUT R7, R21, 0x4, RZ, 0xfc, !PT ;  /* 0x0000000415077812 */ /* 0x000fe200078efcff */
[----:B------:R-:W-:Y:S01]  /*7480*/  @!P1 IMAD.IADD R14, R14, 0x1, -R4 ;  /* 0x000000010e0e9824 */ /* 0x000fe200078e0a04 */
[----:B------:R-:W-:Y:S01]  /*7490*/  ISETP.GE.AND P1, PT, R18, RZ, PT ;  /* 0x000000ff1200720c */ /* 0x000fe20003f26270 */
[----:B------:R-:W-:Y:S01]  /*74a0*/  IMAD R18, R4, R22, R20 ;  /* 0x0000001604127224 */ /* 0x000fe200078e0214 */
[----:B------:R-:W-:Y:S01]  /*74b0*/  IABS R20, R24 ;  /* 0x0000001800147213 */ /* 0x000fe20000000000 */
[--C-:B------:R-:W-:Y:S01]  /*74c0*/  @!P0 IMAD.IADD R17, R17, 0x1, -R4.reuse ;  /* 0x0000000111118824 */ /* 0x100fe200078e0a04 */
[----:B------:R-:W-:Y:S01]  /*74d0*/  ISETP.GE.AND P0, PT, R16, RZ, PT ;  /* 0x000000ff1000720c */ /* 0x000fe20003f06270 */
[----:B------:R-:W-:Y:S01]  /*74e0*/  IMAD.MOV R25, RZ, RZ, -R25 ;  /* 0x000000ffff197224 */ /* 0x000fe200078e0a19 */
[----:B------:R-:W-:Y:S01]  /*74f0*/  LOP3.LUT R16, R21, 0x24, RZ, 0xfc, !PT ;  /* 0x0000002415107812 */ /* 0x000fe200078efcff */
[----:B------:R-:W-:Y:S01]  /*7500*/  @!P6 IMAD.IADD R15, R15, 0x1, -R4 ;  /* 0x000000010f0fe824 */ /* 0x000fe200078e0a04 */
[----:B------:R-:W-:Y:S01]  /*7510*/  IABS R22, R26 ;  /* 0x0000001a00167213 */ /* 0x000fe20000000000 */
[----:B------:R-:W-:Y:S01]  /*7520*/  @!P5 IMAD.MOV R13, RZ, RZ, -R13 ;  /* 0x000000ffff0dd224 */ /* 0x000fe200078e0a0d */
[C---:B------:R-:W-:Y:S01]  /*7530*/  ISETP.GT.U32.AND P5, PT, R4.reuse, R17, PT ;  /* 0x000000110400720c */ /* 0x040fe20003fa4070 */
[C---:B------:R-:W-:Y:S01]  /*7540*/  IMAD R19, R4.reuse, R25, R19 ;  /* 0x0000001904137224 */ /* 0x040fe200078e0213 */
[C---:B------:R-:W-:Y:S01]  /*7550*/  ISETP.GT.U32.AND P6, PT, R4.reuse, R15, PT ;  /* 0x0000000f0400720c */ /* 0x040fe20003fc4070 */
[----:B------:R-:W-:Y:S01]  /*7560*/  IMAD.HI.U32 R25, R23, R20, RZ ;  /* 0x0000001417197227 */ /* 0x000fe200078e00ff */
[----:B------:R-:W-:Y:S01]  /*7570*/  IABS R28, R16 ;  /* 0x00000010001c7213 */ /* 0x000fe20000000000 */
[----:B------:R-:W-:Y:S01]  /*7580*/  STL [R1+0x1400], R13 ;  /* 0x0014000d01007387 */ /* 0x000fe20000100800 */
[----:B--2---:R-:W-:Y:S01]  /*7590*/  LOP3.LUT R11, R21, 0x14, RZ, 0xfc, !PT ;  /* 0x00000014150b7812 */ /* 0x004fe200078efcff */
[----:B------:R-:W-:Y:S01]  /*75a0*/  IMAD.MOV R25, RZ, RZ, -R25 ;  /* 0x000000ffff197224 */ /* 0x000fe200078e0a19 */
[----:B0-----:R-:W-:Y:S01]  /*75b0*/  IABS R12, R7 ;  /* 0x00000007000c7213 */ /* 0x001fe20000000000 */
[----:B------:R-:W-:Y:S01]  /*75c0*/  @!P2 IMAD.MOV R14, RZ, RZ, -R14 ;  /* 0x000000ffff0ea224 */ /* 0x000fe200078e0a0e */
[C---:B------:R-:W-:Y:S01]  /*75d0*/  ISETP.GT.U32.AND P2, PT, R4.reuse, R19, PT ;  /* 0x000000130400720c */ /* 0x040fe20003f44070 */
[C---:B------:R-:W-:Y:S01]  /*75e0*/  IMAD R20, R4.reuse, R25, R20 ;  /* 0x0000001904147224 */ /* 0x040fe200078e0214 */
[----:B------:R-:W-:Y:S01]  /*75f0*/  IABS R27, R11 ;  /* 0x0000000b001b7213 */ /* 0x000fe20000000000 */
[--C-:B------:R-:W-:Y:S01]  /*7600*/  @!P5 IMAD.IADD R17, R17, 0x1, -R4.reuse ;  /* 0x000000011111d824 */ /* 0x100fe200078e0a04 */
[----:B------:R0:W-:Y:S01]  /*7610*/  STL [R1+0x1404], R14 ;  /* 0x0014040e01007387 */ /* 0x0001e20000100800 */
[----:B------:R-:W-:Y:S01]  /*7620*/  @!P6 IMAD.IADD R15, R15, 0x1, -R4 ;  /* 0x000000010f0fe824 */ /* 0x000fe200078e0a04 */
[C---:B------:R-:W-:Y:S01]  /*7630*/  ISETP.GT.U32.AND P5, PT, R4.reuse, R20, PT ;  /* 0x000000140400720c */ /* 0x040fe20003fa4070 */
[----:B------:R-:W-:Y:S01]  /*7640*/  IMAD.HI.U32 R25, R23, R28, RZ ;  /* 0x0000001c17197227 */ /* 0x000fe200078e00ff */
[----:B------:R-:W-:-:S03]  /*7650*/  ISETP.GT.U32.AND P6, PT, R4, R18, PT ;  /* 0x000000120400720c */ /* 0x000fc60003fc4070 */
[----:B------:R-:W-:Y:S01]  /*7660*/  @!P3 IMAD.MOV R15, RZ, RZ, -R15 ;  /* 0x000000ffff0fb224 */ /* 0x000fe200078e0a0f */
[----:B------:R-:W-:Y:S01]  /*7670*/  ISETP.GE.AND P3, PT, R24, RZ, PT ;  /* 0x000000ff1800720c */ /* 0x000fe20003f66270 */
[--C-:B------:R-:W-:Y:S02]  /*7680*/  @!P2 IMAD.IADD R19, R19, 0x1, -R4.reuse ;  /* 0x000000011313a824 */ /* 0x100fe400078e0a04 */
[----:B------:R-:W-:Y:S01]  /*7690*/  IMAD.HI.U32 R24, R23, R22, RZ ;  /* 0x0000001617187227 */ /* 0x000fe200078e00ff */
[----:B------:R1:W-:Y:S02]  /*76a0*/  STL [R1+0x1408], R15 ;  /* 0x0014080f01007387 */ /* 0x0003e40000100800 */
[----:B------:R-:W-:Y:S01]  /*76b0*/  ISETP.GT.U32.AND P2, PT, R4, R19, PT ;  /* 0x000000130400720c */ /* 0x000fe20003f44070 */
[--C-:B------:R-:W-:Y:S02]  /*76c0*/  @!P5 IMAD.IADD R20, R20, 0x1, -R4.reuse ;  /* 0x000000011414d824 */ /* 0x100fe400078e0a04 */
[----:B------:R-:W-:-:S02]  /*76d0*/  @!P6 IMAD.IADD R18, R18, 0x1, -R4 ;  /* 0x000000011212e824 */ /* 0x000fc400078e0a04 */
[----:B------:R-:W-:Y:S01]  /*76e0*/  IMAD.MOV R24, RZ, RZ, -R24 ;  /* 0x000000ffff187224 */ /* 0x000fe200078e0a18 */
[C---:B------:R-:W-:Y:S01]  /*76f0*/  ISETP.GT.U32.AND P5, PT, R4.reuse, R20, PT ;  /* 0x000000140400720c */ /* 0x040fe20003fa4070 */
[----:B------:R-:W-:Y:S01]  /*7700*/  IMAD.MOV R25, RZ, RZ, -R25 ;  /* 0x000000ffff197224 */ /* 0x000fe200078e0a19 */
[C---:B------:R-:W-:Y:S01]  /*7710*/  ISETP.GT.U32.AND P6, PT, R4.reuse, R18, PT ;  /* 0x000000120400720c */ /* 0x040fe20003fc4070 */
[C---:B------:R-:W-:Y:S01]  /*7720*/  IMAD R22, R4.reuse, R24, R22 ;  /* 0x0000001804167224 */ /* 0x040fe200078e0216 */
[C---:B------:R-:W-:Y:S01]  /*7730*/  LOP3.LUT R24, R21.reuse, 0x18, RZ, 0xfc, !PT ;  /* 0x0000001815187812 */ /* 0x040fe200078efcff */
[----:B------:R-:W-:Y:S01]  /*7740*/  IMAD R28, R4, R25, R28 ;  /* 0x00000019041c7224 */ /* 0x000fe200078e021c */
[----:B------:R-:W-:Y:S01]  /*7750*/  LOP3.LUT R25, R21, 0x20, RZ, 0xfc, !PT ;  /* 0x0000002015197812 */ /* 0x000fe200078efcff */
[--C-:B------:R-:W-:Y:S02]  /*7760*/  @!P2 IMAD.IADD R19, R19, 0x1, -R4.reuse ;  /* 0x000000011313a824 */ /* 0x100fe400078e0a04 */
[----:B------:R-:W-:Y:S01]  /*7770*/  @!P4 IMAD.MOV R17, RZ, RZ, -R17 ;  /* 0x000000ffff11c224 */ /* 0x000fe200078e0a11 */
[----:B------:R-:W-:Y:S01]  /*7780*/  ISETP.GE.AND P4, PT, R16, RZ, PT ;  /* 0x000000ff1000720c */ /* 0x000fe20003f86270 */
[----:B------:R-:W-:Y:S01]  /*7790*/  @!P0 IMAD.MOV R19, RZ, RZ, -R19 ;  /* 0x000000ffff138224 */ /* 0x000fe200078e0a13 */
[----:B------:R-:W-:Y:S01]  /*77a0*/  ISETP.GT.U32.AND P0, PT, R4, R28, PT ;  /* 0x0000001c0400720c */ /* 0x000fe20003f04070 */
[--C-:B------:R-:W-:Y:S01]  /*77b0*/  @!P5 IMAD.IADD R20, R20, 0x1, -R4.reuse ;  /* 0x000000011414d824 */ /* 0x100fe200078e0a04 */
[----:B------:R-:W-:Y:S01]  /*77c0*/  ISETP.GT.U32.AND P5, PT, R4, R22, PT ;  /* 0x000000160400720c */ /* 0x000fe20003fa4070 */
[----:B------:R-:W-:Y:S01]  /*77d0*/  @!P6 IMAD.IADD R18, R18, 0x1, -R4 ;  /* 0x000000011212e824 */ /* 0x000fe200078e0a04 */
[----:B------:R-:W-:Y:S01]  /*77e0*/  ISETP.GE.AND P6, PT, R26, RZ, PT ;  /* 0x000000ff1a00720c */ /* 0x000fe20003fc6270 */
[----:B------:R-:W-:Y:S01]  /*77f0*/  @!P3 IMAD.MOV R20, RZ, RZ, -R20 ;  /* 0x000000ffff14b224 */ /* 0x000fe200078e0a14 */
[----:B------:R-:W-:Y:S01]  /*7800*/  IABS R26, R24 ;  /* 0x00000018001a7213 */ /* 0x000fe20000000000 */
[----:B------:R-:W-:Y:S01]  /*7810*/  @!P1 IMAD.MOV R18, RZ, RZ, -R18 ;  /* 0x000000ffff129224 */ /* 0x000fe200078e0a12 */
[----:B------:R-:W-:Y:S01]  /*7820*/  ISETP.GE.AND P1, PT, R25, RZ, PT ;  /* 0x000000ff1900720c */ /* 0x000fe20003f26270 */
[----:B------:R-:W-:Y:S01]  /*7830*/  IMAD R0, R0, UR6, RZ ;  /* 0x0000000600007c24 */ /* 0x000fe2000f8e02ff */
[----:B------:R-:W-:Y:S01]  /*7840*/  IABS R25, R25 ;  /* 0x0000001900197213 */ /* 0x000fe20000000000 */
[----:B------:R-:W-:Y:S01]  /*7850*/  IMAD.MOV.U32 R6, RZ, RZ, R26 ;  /* 0x000000ffff067224 */ /* 0x000fe200078e001a */
[----:B------:R-:W-:Y:S01]  /*7860*/  LOP3.LUT R16, R21, 0x1c, RZ, 0xfc, !PT ;  /* 0x0000001c15107812 */ /* 0x000fe200078efcff */
[--C-:B------:R-:W-:Y:S01]  /*7870*/  @!P0 IMAD.IADD R28, R28, 0x1, -R4.reuse ;  /* 0x000000011c1c8824 */ /* 0x100fe200078e0a04 */
[----:B------:R-:W-:Y:S01]  /*7880*/  ISETP.GE.AND P3, PT, R24, RZ, PT ;  /* 0x000000ff1800720c */ /* 0x000fe20003f66270 */
[----:B------:R-:W-:Y:S01]  /*7890*/  @!P5 IMAD.IADD R22, R22, 0x1, -R4 ;  /* 0x000000011616d824 */ /* 0x000fe200078e0a04 */
[----:B------:R-:W-:Y:S01]  /*78a0*/  ISETP.GE.AND P2, PT, R16, RZ, PT ;  /* 0x000000ff1000720c */ /* 0x000fe20003f46270 */
[C---:B------:R-:W-:Y:S01]  /*78b0*/  IMAD.HI.U32 R26, R23.reuse, R25, RZ ;  /* 0x00000019171a7227 */ /* 0x040fe200078e00ff */
[----:B------:R-:W-:Y:S01]  /*78c0*/  IABS R16, R16 ;  /* 0x0000001000107213 */ /* 0x000fe20000000000 */
[----:B------:R2:W-:Y:S01]  /*78d0*/  STL [R1+0x140c], R17 ;  /* 0x00140c1101007387 */ /* 0x0005e20000100800 */
[C---:B------:R-:W-:Y:S01]  /*78e0*/  ISETP.GT.U32.AND P5, PT, R4.reuse, R22, PT ;  /* 0x000000160400720c */ /* 0x040fe20003fa4070 */
[----:B------:R-:W-:Y:S01]  /*78f0*/  IMAD.MOV R26, RZ, RZ, -R26 ;  /* 0x000000ffff1a7224 */ /* 0x000fe200078e0a1a */
[C---:B------:R-:W-:Y:S01]  /*7900*/  ISETP.GT.U32.AND P0, PT, R4.reuse, R28, PT ;  /* 0x0000001c0400720c */ /* 0x040fe20003f04070 */
[C---:B------:R-:W-:Y:S01]  /*7910*/  IMAD.HI.U32 R29, R23.reuse, R6, RZ ;  /* 0x00000006171d7227 */ /* 0x040fe200078e00ff */
[----:B------:R-:W-:Y:S03]  /*7920*/  STL [R1+0x1410], R18 ;  /* 0x0014101201007387 */ /* 0x000fe60000100800 */
[----:B------:R-:W-:Y:S01]  /*7930*/  IMAD R24, R4, R26, R25 ;  /* 0x0000001a04187224 */ /* 0x000fe200078e0219 */
[----:B------:R-:W-:Y:S01]  /*7940*/  STL [R1+0x1414], R19 ;  /* 0x0014141301007387 */ /* 0x000fe20000100800 */
[----:B------:R-:W-:-:S03]  /*7950*/  IMAD.HI.U32 R25, R23, R16, RZ ;  /* 0x0000001017197227 */ /* 0x000fc600078e00ff */
[----:B------:R-:W-:Y:S01]  /*7960*/  STL [R1+0x1418], R20 ;  /* 0x0014181401007387 */ /* 0x000fe20000100800 */
[----:B------:R-:W-:Y:S02]  /*7970*/  IMAD.MOV R25, RZ, RZ, -R25 ;  /* 0x000000ffff197224 */ /* 0x000fe400078e0a19 */
[----:B------:R-:W-:Y:S01]  /*7980*/  @!P5 IMAD.IADD R22, R22, 0x1, -R4 ;  /* 0x000000011616d824 */ /* 0x000fe200078e0a04 */
[C---:B------:R-:W-:Y:S01]  /*7990*/  ISETP.GT.U32.AND P5, PT, R4.reuse, R24, PT ;  /* 0x000000180400720c */ /* 0x040fe20003fa4070 */
[----:B------:R-:W-:Y:S02]  /*79a0*/  IMAD R25, R4, R25, R16 ;  /* 0x0000001904197224 */ /* 0x000fe400078e0210 */
[----:B------:R-:W-:Y:S02]  /*79b0*/  @!P0 IMAD.IADD R28, R28, 0x1, -R4 ;  /* 0x000000011c1c8824 */ /* 0x000fe400078e0a04 */
[----:B------:R-:W-:Y:S01]  /*79c0*/  IMAD.HI.U32 R26, R23, R27, RZ ;  /* 0x0000001b171a7227 */ /* 0x000fe200078e00ff */
[----:B------:R-:W-:-:S03]  /*79d0*/  ISETP.GT.U32.AND P0, PT, R4, R25, PT ;  /* 0x000000190400720c */ /* 0x000fc60003f04070 */
[----:B------:R-:W-:Y:S02]  /*79e0*/  IMAD.MOV R29, RZ, RZ, -R29 ;  /* 0x000000ffff1d7224 */ /* 0x000fe400078e0a1d */
[----:B------:R-:W-:Y:S02]  /*79f0*/  IMAD.MOV R26, RZ, RZ, -R26 ;  /* 0x000000ffff1a7224 */ /* 0x000fe400078e0a1a */
[----:B------:R-:W-:Y:S02]  /*7a00*/  @!P5 IMAD.IADD R24, R24, 0x1, -R4 ;  /* 0x000000011818d824 */ /* 0x000fe400078e0a04 */
[C---:B------:R-:W-:Y:S01]  /*7a10*/  IMAD R29, R4.reuse, R29, R6 ;  /* 0x0000001d041d7224 */ /* 0x040fe200078e0206 */
[----:B------:R-:W-:Y:S01]  /*7a20*/  LOP3.LUT R6, R21, 0x8, RZ, 0xfc, !PT ;  /* 0x0000000815067812 */ /* 0x000fe200078efcff */
[C---:B------:R-:W-:Y:S01]  /*7a30*/  IMAD R16, R4.reuse, R26, R27 ;  /* 0x0000001a04107224 */ /* 0x040fe200078e021b */
[----:B------:R-:W-:Y:S01]  /*7a40*/  IABS R26, R9 ;  /* 0x00000009001a7213 */ /* 0x000fe20000000000 */
[----:B------:R-:W-:Y:S01]  /*7a50*/  @!P0 IMAD.IADD R25, R25, 0x1, -R4 ;  /* 0x0000000119198824 */ /* 0x000fe200078e0a04 */
[C---:B------:R-:W-:Y:S01]  /*7a60*/  ISETP.GT.U32.AND P0, PT, R4.reuse, R24, PT ;  /* 0x000000180400720c */ /* 0x040fe20003f04070 */
[----:B0-----:R-:W-:Y:S01]  /*7a70*/  IMAD R14, RZ, RZ, -UR6 ;  /* 0x80000006ff0e7e24 */ /* 0x001fe2000f8e02ff */
[----:B------:R-:W-:Y:S01]  /*7a80*/  IABS R27, R6 ;  /* 0x00000006001b7213 */ /* 0x000fe20000000000 */
[----:B-1----:R-:W-:Y:S01]  /*7a90*/  IMAD.HI.U32 R15, R23, R26, RZ ;  /* 0x0000001a170f7227 */ /* 0x002fe200078e00ff */
[----:B------:R-:W-:-:S02]  /*7aa0*/  ISETP.GT.U32.AND P5, PT, R4, R29, PT ;  /* 0x0000001d0400720c */ /* 0x000fc40003fa4070 */
[----:B------:R-:W-:Y:S01]  /*7ab0*/  IABS R21, R10 ;  /* 0x0000000a00157213 */ /* 0x000fe20000000000 */
[----:B------:R-:W-:Y:S01]  /*7ac0*/  @!P6 IMAD.MOV R22, RZ, RZ, -R22 ;  /* 0x000000ffff16e224 */ /* 0x000fe200078e0a16 */
[----:B------:R-:W-:Y:S01]  /*7ad0*/  ISETP.GT.U32.AND P6, PT, R4, R25, PT ;  /* 0x000000190400720c */ /* 0x000fe20003fc4070 */
[----:B------:R-:W-:-:S04]  /*7ae0*/  IMAD.HI.U32 R13, R23, R27, RZ ;  /* 0x0000001b170d7227 */ /* 0x000fc800078e00ff */
[----:B------:R-:W-:Y:S02]  /*7af0*/  IMAD.MOV R15, RZ, RZ, -R15 ;  /* 0x000000ffff0f7224 */ /* 0x000fe400078e0a0f */
[----:B------:R-:W-:Y:S02]  /*7b00*/  IMAD R0, R14, 0x2, R0 ;  /* 0x000000020e007824 */ /* 0x000fe400078e0200 */
[----:B------:R-:W-:Y:S02]  /*7b10*/  IMAD.MOV R13, RZ, RZ, -R13 ;  /* 0x000000ffff0d7224 */ /* 0x000fe400078e0a0d */
[----:B------:R-:W-:Y:S01]  /*7b20*/  IMAD R26, R4, R15, R26 ;  /* 0x0000000f041a7224 */ /* 0x000fe200078e021a */
[----:B------:R0:W-:Y:S01]  /*7b30*/  STL [R1+0x254], R0 ;  /* 0x0002540001007387 */ /* 0x0001e20000100800 */
[----:B------:R-:W-:Y:S01]  /*7b40*/  @!P0 IMAD.IADD R24, R24, 0x1, -R4 ;  /* 0x0000000118188824 */ /* 0x000fe200078e0a04 */
[C---:B------:R-:W-:Y:S01]  /*7b50*/  ISETP.GT.U32.AND P0, PT, R4.reuse, R16, PT ;  /* 0x000000100400720c */ /* 0x040fe20003f04070 */
[----:B------:R-:W-:-:S02]  /*7b60*/  IMAD R27, R4, R13, R27 ;  /* 0x0000000d041b7224 */ /* 0x000fc400078e021b */
[----:B------:R-:W-:Y:S01]  /*7b70*/  @!P1 IMAD.MOV R24, RZ, RZ, -R24 ;  /* 0x000000ffff189224 */ /* 0x000fe200078e0a18 */
[C---:B------:R-:W-:Y:S01]  /*7b80*/  ISETP.GT.U32.AND P1, PT, R4.reuse, R26, PT ;  /* 0x0000001a0400720c */ /* 0x040fe20003f24070 */
[----:B------:R-:W-:Y:S01]  /*7b90*/  @!P6 IMAD.IADD R25, R25, 0x1, -R4 ;  /* 0x000000011919e824 */ /* 0x000fe200078e0a04 */
[----:B------:R-:W-:Y:S01]  /*7ba0*/  ISETP.GT.U32.AND P6, PT, R4, R27, PT ;  /* 0x0000001b0400720c */ /* 0x000fe20003fc4070 */
[----:B--2---:R-:W-:-:S04]  /*7bb0*/  IMAD.HI.U32 R17, R23, R21, RZ ;  /* 0x0000001517117227 */ /* 0x004fc800078e00ff */
[----:B0-----:R-:W-:Y:S02]  /*7bc0*/  IMAD R0, R14, 0x2, R0 ;  /* 0x000000020e007824 */ /* 0x001fe400078e0200 */
[----:B------:R-:W-:-:S03]  /*7bd0*/  IMAD.HI.U32 R13, R23, R12, RZ ;  /* 0x0000000c170d7227 */ /* 0x000fc600078e00ff */
[----:B------:R0:W-:Y:S01]  /*7be0*/  STL [R1+0x258], R0 ;  /* 0x0002580001007387 */ /* 0x0001e20000100800 */
[----:B------:R-:W-:Y:S02]  /*7bf0*/  IMAD.MOV.U32 R23, RZ, RZ, R28 ;  /* 0x000000ffff177224 */ /* 0x000fe400078e001c */
[--C-:B------:R-:W-:Y:S02]  /*7c00*/  @!P5 IMAD.IADD R29, R29, 0x1, -R4.reuse ;  /* 0x000000011d1dd824 */ /* 0x100fe400078e0a04 */
[----:B------:R-:W-:Y:S02]  /*7c10*/  @!P4 IMAD.MOV R23, RZ, RZ, -R23 ;  /* 0x000000ffff17c224 */ /* 0x000fe400078e0a17 */
[--C-:B------:R-:W-:Y:S01]  /*7c20*/  @!P1 IMAD.IADD R26, R26, 0x1, -R4.reuse ;  /* 0x000000011a1a9824 */ /* 0x100fe200078e0a04 */
[----:B------:R-:W-:Y:S01]  /*7c30*/  ISETP.GT.U32.AND P5, PT, R4, R29, PT ;  /* 0x0000001d0400720c */ /* 0x000fe20003fa4070 */
[----:B------:R-:W-:Y:S02]  /*7c40*/  @!P6 IMAD.IADD R27, R27, 0x1, -R4 ;  /* 0x000000011b1be824 */ /* 0x000fe400078e0a04 */
[----:B0-----:R-:W-:Y:S01]  /*7c50*/  IMAD R0, R14, 0x2, R0 ;  /* 0x000000020e007824 */ /* 0x001fe200078e0200 */
[----:B------:R-:W-:Y:S01]  /*7c60*/  ISETP.GT.U32.AND P6, PT, R4, R26, PT ;  /* 0x0000001a0400720c */ /* 0x000fe20003fc4070 */
[----:B------:R-:W-:-:S02]  /*7c70*/  IMAD.MOV R17, RZ, RZ, -R17 ;  /* 0x000000ffff117224 */ /* 0x000fc400078e0a11 */
[----:B------:R-:W-:Y:S01]  /*7c80*/  IMAD.MOV R28, RZ, RZ, -R13 ;  /* 0x000000ffff1c7224 */ /* 0x000fe200078e0a0d */
[----:B------:R0:W-:Y:S01]  /*7c90*/  STL [R1+0x224], R0 ;  /* 0x0002240001007387 */ /* 0x0001e20000100800 */
[C---:B------:R-:W-:Y:S02]  /*7ca0*/  IMAD R21, R4.reuse, R17, R21 ;  /* 0x0000001104157224 */ /* 0x040fe400078e0215 */
[C---:B------:R-:W-:Y:S01]  /*7cb0*/  IMAD R28, R4.reuse, R28, R12 ;  /* 0x0000001c041c7224 */ /* 0x040fe200078e020c */
[----:B------:R-:W-:Y:S01]  /*7cc0*/  STL [R1+0x141c], R22 ;  /* 0x00141c1601007387 */ /* 0x000fe20000100800 */
[----:B------:R-:W-:Y:S01]  /*7cd0*/  @!P5 IMAD.IADD R29, R29, 0x1, -R4 ;  /* 0x000000011d1dd824 */ /* 0x000fe200078e0a04 */
[C---:B------:R-:W-:Y:S01]  /*7ce0*/  ISETP.GT.U32.AND P4, PT, R4.reuse, R21, PT ;  /* 0x000000150400720c */ /* 0x040fe20003f84070 */
[----:B------:R-:W-:Y:S01]  /*7cf0*/  @!P2 IMAD.MOV R25, RZ, RZ, -R25 ;  /* 0x000000ffff19a224 */ /* 0x000fe200078e0a19 */
[----:B------:R-:W-:Y:S01]  /*7d00*/  STL [R1+0x1420], R23 ;  /* 0x0014201701007387 */ /* 0x000fe20000100800 */
[----:B------:R-:W-:Y:S01]  /*7d10*/  ISETP.GT.U32.AND P5, PT, R4, R28, PT ;  /* 0x0000001c0400720c */ /* 0x000fe20003fa4070 */
[----:B0-----:R-:W-:-:S02]  /*7d20*/  IMAD R0, R14, 0x2, R0 ;  /* 0x000000020e007824 */ /* 0x001fc400078e0200 */
[----:B------:R-:W-:Y:S01]  /*7d30*/  STL [R1+0x1424], R24 ;  /* 0x0014241801007387 */ /* 0x000fe20000100800 */
[--C-:B------:R-:W-:Y:S01]  /*7d40*/  @!P6 IMAD.IADD R26, R26, 0x1, -R4.reuse ;  /* 0x000000011a1ae824 */ /* 0x100fe200078e0a04 */
[----:B------:R-:W-:Y:S01]  /*7d50*/  ISETP.GE.AND P6, PT, R6, RZ, PT ;  /* 0x000000ff0600720c */ /* 0x000fe20003fc6270 */
[--C-:B------:R-:W-:Y:S01]  /*7d60*/  @!P0 IMAD.IADD R16, R16, 0x1, -R4.reuse ;  /* 0x0000000110108824 */ /* 0x100fe200078e0a04 */
[----:B------:R0:W-:Y:S01]  /*7d70*/  STL [R1+0x21c], R0 ;  /* 0x00021c0001007387 */ /* 0x0001e20000100800 */
[----:B------:R-:W-:Y:S02]  /*7d80*/  ISETP.GE.AND P0, PT, R11, RZ, PT ;  /* 0x000000ff0b00720c */ /* 0x000fe40003f06270 */
[--C-:B------:R-:W-:Y:S01]  /*7d90*/  @!P4 IMAD.IADD R21, R21, 0x1, -R4.reuse ;  /* 0x000000011515c824 */ /* 0x100fe200078e0a04 */
[----:B------:R-:W1:Y:S01]  /*7da0*/  S2R R6, SR_TID.X ;  /* 0x0000000000067919 */ /* 0x000e620000002100 */
[----:B------:R-:W-:Y:S01]  /*7db0*/  ISETP.GT.U32.AND P4, PT, R4, R16, PT ;  /* 0x000000100400720c */ /* 0x000fe20003f84070 */
[----:B------:R-:W-:Y:S01]  /*7dc0*/  @!P5 IMAD.IADD R28, R28, 0x1, -R4 ;  /* 0x000000011c1cd824 */ /* 0x000fe200078e0a04 */
[----:B------:R-:W-:-:S02]  /*7dd0*/  ISETP.GT.U32.AND P5, PT, R4, R27, PT ;  /* 0x0000001b0400720c */ /* 0x000fc40003fa4070 */
[----:B------:R-:W-:Y:S01]  /*7de0*/  ISETP.GT.U32.AND P1, PT, R4, R21, PT ;  /* 0x000000150400720c */ /* 0x000fe20003f24070 */
[----:B0-----:R-:W-:Y:S01]  /*7df0*/  IMAD R0, R14, 0x2, R0 ;  /* 0x000000020e007824 */ /* 0x001fe200078e0200 */
[----:B------:R-:W-:-:S04]  /*7e00*/  ISETP.GT.U32.AND P2, PT, R4, R28, PT ;  /* 0x0000001c0400720c */ /* 0x000fc80003f44070 */
[----:B------:R0:W-:Y:S03]  /*7e10*/  STL [R1+0x220], R0 ;  /* 0x0002200001007387 */ /* 0x0001e60000100800 */
[--C-:B------:R-:W-:Y:S01]  /*7e20*/  @!P4 IMAD.IADD R16, R16, 0x1, -R4.reuse ;  /* 0x000000011010c824 */ /* 0x100fe200078e0a04 */
[----:B------:R-:W-:Y:S01]  /*7e30*/  ISETP.GE.AND P4, PT, R10, RZ, PT ;  /* 0x000000ff0a00720c */ /* 0x000fe20003f86270 */
[--C-:B------:R-:W-:Y:S01]  /*7e40*/  @!P5 IMAD.IADD R27, R27, 0x1, -R4.reuse ;  /* 0x000000011b1bd824 */ /* 0x100fe200078e0a04 */
[----:B------:R-:W-:Y:S01]  /*7e50*/  ISETP.GE.AND P5, PT, R7, RZ, PT ;  /* 0x000000ff0700720c */ /* 0x000fe20003fa6270 */
[--C-:B------:R-:W-:Y:S01]  /*7e60*/  @!P1 IMAD.IADD R21, R21, 0x1, -R4.reuse ;  /* 0x0000000115159824 */ /* 0x100fe200078e0a04 */
[----:B------:R-:W-:Y:S01]  /*7e70*/  ISETP.GE.AND P1, PT, R9, RZ, PT ;  /* 0x000000ff0900720c */ /* 0x000fe20003f26270 */
[----:B------:R-:W-:Y:S02]  /*7e80*/  @!P2 IMAD.IADD R28, R28, 0x1, -R4 ;  /* 0x000000011c1ca824 */ /* 0x000fe400078e0a04 */
[----:B0-----:R-:W-:-:S02]  /*7e90*/  IMAD R0, R14, 0x2, R0 ;  /* 0x000000020e007824 */ /* 0x001fc400078e0200 */
[----:B------:R-:W-:-:S03]  /*7ea0*/  IMAD.MOV.U32 R4, RZ, RZ, R29 ;  /* 0x000000ffff047224 */ /* 0x000fc600078e001d */
[----:B------:R0:W-:Y:S01]  /*7eb0*/  STL [R1+0x228], R0 ;  /* 0x0002280001007387 */ /* 0x0001e20000100800 */
[----:B------:R-:W-:Y:S01]  /*7ec0*/  @!P3 IMAD.MOV R4, RZ, RZ, -R4 ;  /* 0x000000ffff04b224 */ /* 0x000fe200078e0a04 */
[----:B------:R-:W-:Y:S02]  /*7ed0*/  ISETP.NE.AND P3, PT, R3, RZ, PT ;  /* 0x000000ff0300720c */ /* 0x000fe40003f65270 */
[----:B-1----:R-:W-:Y:S01]  /*7ee0*/  LOP3.LUT R6, R6, 0x7f, RZ, 0xc0, !PT ;  /* 0x0000007f06067812 */ /* 0x002fe200078ec0ff */
[----:B0-----:R-:W-:-:S04]  /*7ef0*/  IMAD R0, R14, 0x2, R0 ;  /* 0x000000020e007824 */ /* 0x001fc800078e0200 */
[----:B------:R-:W-:Y:S01]  /*7f00*/  IMAD R6, R6, UR5, RZ ;  /* 0x0000000506067c24 */ /* 0x000fe2000f8e02ff */
[----:B------:R-:W-:Y:S01]  /*7f10*/  LOP3.LUT R29, RZ, R3, RZ, 0x33, !PT ;  /* 0x00000003ff1d7212 */ /* 0x000fe200078e33ff */
[----:B------:R-:W-:Y:S01]  /*7f20*/  @!P0 IMAD.MOV R16, RZ, RZ, -R16 ;  /* 0x000000ffff108224 */ /* 0x000fe200078e0a10 */
[----:B------:R0:W-:Y:S01]  /*7f30*/  STL [R1+0x22c], R0 ;  /* 0x00022c0001007387 */ /* 0x0001e20000100800 */
[----:B------:R-:W-:Y:S01]  /*7f40*/  @!P4 IMAD.MOV R21, RZ, RZ, -R21 ;  /* 0x000000ffff15c224 */ /* 0x000fe200078e0a15 */
[----:B------:R-:W1:Y:S01]  /*7f50*/  LDCU UR5, c[0x0][0x3b0] ;  /* 0x00007600ff0577ac */ /* 0x000e620008000800 */
[----:B0-----:R-:W-:-:S05]  /*7f60*/  IMAD R0, R14, 0x2, R0 ;  /* 0x000000020e007824 */ /* 0x001fca00078e0200 */
[----:B------:R0:W-:Y:S04]  /*7f70*/  STL [R1+0x230], R0 ;  /* 0x0002300001007387 */ /* 0x0001e80000100800 */
[----:B------:R-:W-:Y:S01]  /*7f80*/  STL [R1+0x1428], R25 ;  /* 0x0014281901007387 */ /* 0x000fe20000100800 */
[----:B0-----:R-:W-:-:S05]  /*7f90*/  IMAD R0, R14, 0x2, R0 ;  /* 0x000000020e007824 */ /* 0x001fca00078e0200 */
[----:B------:R0:W-:Y:S02]  /*7fa0*/  STL [R1+0x234], R0 ;  /* 0x0002340001007387 */ /* 0x0001e40000100800 */
[----:B0-----:R-:W-:-:S05]  /*7fb0*/  IMAD R0, R14, 0x2, R0 ;  /* 0x000000020e007824 */ /* 0x001fca00078e0200 */
[----:B------:R0:W-:Y:S02]  /*7fc0*/  STL [R1+0x238], R0 ;  /* 0x0002380001007387 */ /* 0x0001e40000100800 */
[----:B0-----:R-:W-:-:S05]  /*7fd0*/  IMAD R0, R14, 0x2, R0 ;  /* 0x000000020e007824 */ /* 0x001fca00078e0200 */
[----:B------:R0:W-:Y:S02]  /*7fe0*/  STL [R1+0x23c], R0 ;  /* 0x00023c0001007387 */ /* 0x0001e40000100800 */
[----:B0-----:R-:W-:-:S05]  /*7ff0*/  IMAD R0, R14, 0x2, R0 ;  /* 0x000000020e007824 */ /* 0x001fca00078e0200 */
[----:B------:R0:W-:Y:S04]  /*8000*/  STL [R1+0x240], R0 ;  /* 0x0002400001007387 */ /* 0x0001e80000100800 */
[----:B------:R-:W-:Y:S01]  /*8010*/  STL [R1+0x142c], R4 ;  /* 0x00142c0401007387 */ /* 0x000fe20000100800 */
[----:B0-----:R-:W-:-:S05]  /*8020*/  IMAD R0, R14, 0x2, R0 ;  /* 0x000000020e007824 */ /* 0x001fca00078e0200 */
[----:B------:R0:W-:Y:S01]  /*8030*/  STL [R1+0x244], R0 ;  /* 0x0002440001007387 */ /* 0x0001e20000100800 */
[----:B----4-:R-:W-:-:S03]  /*8040*/  IADD3 R3, P2, PT, R6, UR14, RZ ;  /* 0x0000000e06037c10 */ /* 0x010fc6000ff5e0ff */
[----:B------:R-:W2:Y:S01]  /*8050*/  LDL.LU R13, [R1] ;  /* 0x00000000010d7983 */ /* 0x000ea20000300800 */
[----:B0-----:R-:W-:-:S05]  /*8060*/  IMAD R0, R14, 0x2, R0 ;  /* 0x000000020e007824 */ /* 0x001fca00078e0200 */
[----:B------:R-:W-:Y:S04]  /*8070*/  STL [R1+0x24c], R0 ;  /* 0x00024c0001007387 */ /* 0x000fe80000100800 */
[----:B------:R-:W4:Y:S04]  /*8080*/  LDL.LU R12, [R1+0x40] ;  /* 0x00004000010c7983 */ /* 0x000f280000300800 */
[----:B------:R-:W5:Y:S04]  /*8090*/  LDL.LU R11, [R1+0x50] ;  /* 0x00005000010b7983 */ /* 0x000f680000300800 */
[----:B------:R-:W3:Y:S04]  /*80a0*/  LDL.LU R10, [R1+0x5c] ;  /* 0x00005c00010a7983 */ /* 0x000ee80000300800 */
[----:B------:R0:W-:Y:S04]  /*80b0*/  STL [R1+0x13a0], R3 ;  /* 0x0013a00301007387 */ /* 0x0001e80000100800 */
[----:B------:R-:W3:Y:S04]  /*80c0*/  LDL.LU R9, [R1+0x64] ;  /* 0x0000640001097983 */ /* 0x000ee80000300800 */
[----:B------:R-:W3:Y:S01]  /*80d0*/  LDL.LU R7, [R1+0x17c] ;  /* 0x00017c0001077983 */ /* 0x000ee20000300800 */
[----:B------:R-:W-:-:S02]  /*80e0*/  IMAD R4, R14, 0x2, R0 ;  /* 0x000000020e047824 */ /* 0x000fc400078e0200 */
[----:B------:R-:W-:Y:S01]  /*80f0*/  @!P1 IMAD.MOV R26, RZ, RZ, -R26 ;  /* 0x000000ffff1a9224 */ /* 0x000fe200078e0a1a */
[----:B------:R-:W3:Y:S01]  /*8100*/  LDL.LU R6, [R1+0x188] ;  /* 0x0001880001067983 */ /* 0x000ee20000300800 */
[----:B0-----:R-:W-:-:S03]  /*8110*/  IMAD R3, R14, 0x2, R4 ;  /* 0x000000020e037824 */ /* 0x001fc600078e0204 */
[----:B------:R0:W-:Y:S04]  /*8120*/  STL [R1+0x250], R4 ;  /* 0x0002500401007387 */ /* 0x0001e80000100800 */
[----:B------:R-:W3:Y:S01]  /*8130*/  LDL.LU R0, [R1+0x1a0] ;  /* 0x0001a00001007983 */ /* 0x000ee20000300800 */
[----:B------:R-:W-:-:S03]  /*8140*/  @!P6 IMAD.MOV R27, RZ, RZ, -R27 ;  /* 0x000000ffff1be224 */ /* 0x000fc600078e0a1b */
[----:B------:R-:W-:Y:S01]  /*8150*/  STL [R1+0x1430], R16 ;  /* 0x0014301001007387 */ /* 0x000fe20000100800 */
[----:B------:R-:W-:-:S03]  /*8160*/  @!P5 IMAD.MOV R28, RZ, RZ, -R28 ;  /* 0x000000ffff1cd224 */ /* 0x000fc600078e0a1c */
[----:B------:R-:W-:Y:S04]  /*8170*/  STL [R1+0x1434], R21 ;  /* 0x0014341501007387 */ /* 0x000fe80000100800 */
[----:B------:R-:W-:Y:S04]  /*8180*/  STL [R1+0x1438], R26 ;  /* 0x0014381a01007387 */ /* 0x000fe80000100800 */
[----:B------:R-:W-:Y:S04]  /*8190*/  STL [R1+0x248], R3 ;  /* 0x0002480301007387 */ /* 0x000fe80000100800 */
[----:B------:R1:W-:Y:S01]  /*81a0*/  STL [R1+0x143c], R3 ;  /* 0x00143c0301007387 */ /* 0x0003e20000100800 */
[----:B0-----:R-:W-:-:S03]  /*81b0*/  SEL R4, R29, R5, !P3 ;  /* 0x000000051d047207 */ /* 0x001fc60005800000 */
[----:B------:R-:W-:Y:S01]  /*81c0*/  STL [R1+0x1440], R27 ;  /* 0x0014401b01007387 */ /* 0x000fe20000100800 */
[----:B-1----:R-:W-:-:S03]  /*81d0*/  SEL R3, R29, R2, !P3 ;  /* 0x000000021d037207 */ /* 0x002fc60005800000 */
[----:B------:R-:W-:Y:S04]  /*81e0*/  STL [R1+0x1444], R28 ;  /* 0x0014441c01007387 */ /* 0x000fe80000100800 */
[----:B------:R0:W-:Y:S02]  /*81f0*/  STL [R1+0x14], R3 ;  /* 0x0000140301007387 */ /* 0x0001e40000100800 */
[C---:B0-----:R-:W-:Y:S02]  /*8200*/  SEL R3, R29.reuse, R8, !P3 ;  /* 0x000000081d037207 */ /* 0x041fe40005800000 */
[----:B--2---:R-:W-:-:S05]  /*8210*/  SEL R2, R29, R13, !P3 ;  /* 0x0000000d1d027207 */ /* 0x004fca0005800000 */
[----:B------:R4:W-:Y:S04]  /*8220*/  STL [R1+0x10], R2 ;  /* 0x0000100201007387 */ /* 0x0009e80000100800 */
[----:B------:R0:W-:Y:S04]  /*8230*/  STL [R1+0xc], R4 ;  /* 0x00000c0401007387 */ /* 0x0001e80000100800 */
[----:B------:R1:W-:Y:S01]  /*8240*/  STL [R1+0x8], R3 ;  /* 0x0000080301007387 */ /* 0x0003e20000100800 */
[C---:B----4-:R-:W-:Y:S02]  /*8250*/  SEL R2, R29.reuse, R12, !P3 ;  /* 0x0000000c1d027207 */ /* 0x050fe40005800000 */
[----:B-----5:R-:W-:-:S02]  /*8260*/  SEL R8, R29, R11, !P3 ;  /* 0x0000000b1d087207 */ /* 0x020fc40005800000 */
[----:B---3--:R-:W-:-:S03]  /*8270*/  SEL R5, R29, R10, !P3 ;  /* 0x0000000a1d057207 */ /* 0x008fc60005800000 */
[----:B------:R-:W-:Y:S04]  /*8280*/  STL [R1+0x1448], R8 ;  /* 0x0014480801007387 */ /* 0x000fe80000100800 */
[----:B------:R-:W-:Y:S01]  /*8290*/  STL [R1], R2 ;  /* 0x0000000201007387 */ /* 0x000fe20000100800 */
[----:B0-----:R-:W-:-:S03]  /*82a0*/  SEL R4, R29, R9, !P3 ;  /* 0x000000091d047207 */ /* 0x001fc60005800000 */
[----:B------:R0:W-:Y:S01]  /*82b0*/  STL [R1+0x144c], R5 ;  /* 0x00144c0501007387 */ /* 0x0001e20000100800 */
[----:B-1----:R-:W-:-:S03]  /*82c0*/  SEL R3, R29, R7, !P3 ;  /* 0x000000071d037207 */ /* 0x002fc60005800000 */
[----:B------:R-:W-:Y:S04]  /*82d0*/  STL [R1+0x1c], R4 ;  /* 0x00001c0401007387 */ /* 0x000fe80000100800 */
[----:B------:R-:W-:Y:S04]  /*82e0*/  STL [R1+0x24], R3 ;  /* 0x0000240301007387 */ /* 0x000fe80000100800 */
[----:B0-----:R-:W2:Y:S01]  /*82f0*/  LDL.LU R5, [R1+0x178] ;  /* 0x0001780001057983 */ /* 0x001ea20000300800 */
[C---:B------:R-:W-:Y:S02]  /*8300*/  SEL R2, R29.reuse, R6, !P3 ;  /* 0x000000061d027207 */ /* 0x040fe40005800000 */
[----:B------:R-:W-:-:S03]  /*8310*/  SEL R0, R29, R0, !P3 ;  /* 0x000000001d007207 */ /* 0x000fc60005800000 */
[----:B------:R-:W-:Y:S04]  /*8320*/  STL [R1+0x2c], R2 ;  /* 0x00002c0201007387 */ /* 0x000fe80000100800 */
[----:B--2---:R0:W-:Y:S04]  /*8330*/  STL [R1+0x1468], R5 ;  /* 0x0014680501007387 */ /* 0x0041e80000100800 */
[----:B------:R-:W-:Y:S04]  /*8340*/  STL [R1+0x38], R0 ;  /* 0x0000380001007387 */ /* 0x000fe80000100800 */
[----:B0-----:R-:W2:Y:S04]  /*8350*/  LDL.LU R5, [R1+0x19c] ;  /* 0x00019c0001057983 */ /* 0x001ea80000300800 */
[----:B--2---:R0:W-:Y:S04]  /*8360*/  STL [R1+0x146c], R5 ;  /* 0x00146c0501007387 */ /* 0x0041e80000100800 */
[----:B0-----:R-:W2:Y:S04]  /*8370*/  LDL.LU R5, [R1+0x1b8] ;  /* 0x0001b80001057983 */ /* 0x001ea80000300800 */
[----:B--2---:R0:W-:Y:S04]  /*8380*/  STL [R1+0x1470], R5 ;  /* 0x0014700501007387 */ /* 0x0041e80000100800 */
[----:B0-----:R-:W2:Y:S04]  /*8390*/  LDL.LU R5, [R1+0x1b0] ;  /* 0x0001b00001057983 */ /* 0x001ea80000300800 */
[----:B------:R-:W3:Y:S04]  /*83a0*/  LDL.LU R8, [R1+0x6c] ;  /* 0x00006c0001087983 */ /* 0x000ee80000300800 */
[----:B------:R-:W4:Y:S04]  /*83b0*/  LDL.LU R2, [R1+0x84] ;  /* 0x0000840001027983 */ /* 0x000f280000300800 */
[----:B------:R-:W5:Y:S04]  /*83c0*/  LDL.LU R28, [R1+0x8c] ;  /* 0x00008c00011c7983 */ /* 0x000f680000300800 */
[----:B------:R-:W3:Y:S04]  /*83d0*/  LDL.LU R27, [R1+0x94] ;  /* 0x00009400011b7983 */ /* 0x000ee80000300800 */
        /* <DEDUP_REMOVED lines=22> */
[----:B------:R-:W3:Y:S01]  /*8540*/  LDL.LU R0, [R1+0x164] ;  /* 0x0001640001007983 */ /* 0x000ee20000300800 */
[----:B--2---:R-:W-:-:S05]  /*8550*/  SEL R5, R29, R5, !P3 ;  /* 0x000000051d057207 */ /* 0x004fca0005800000 */
[----:B------:R0:W-:Y:S04]  /*8560*/  STL [R1+0x40], R5 ;  /* 0x0000400501007387 */ /* 0x0001e80000100800 */
[----:B0-----:R-:W2:Y:S02]  /*8570*/  LDL.LU R5, [R1+0x1470] ;  /* 0x0014700001057983 */ /* 0x001ea40000300800 */
[----:B--2---:R-:W-:-:S05]  /*8580*/  SEL R5, R29, R5, !P3 ;  /* 0x000000051d057207 */ /* 0x004fca0005800000 */
[----:B------:R0:W-:Y:S04]  /*8590*/  STL [R1+0x50], R5 ;  /* 0x0000500501007387 */ /* 0x0001e80000100800 */
[----:B0-----:R-:W2:Y:S02]  /*85a0*/  LDL.LU R5, [R1+0x146c] ;  /* 0x00146c0001057983 */ /* 0x001ea40000300800 */
[----:B--2---:R-:W-:-:S05]  /*85b0*/  SEL R5, R29, R5, !P3 ;  /* 0x000000051d057207 */ /* 0x004fca0005800000 */
[----:B------:R0:W-:Y:S04]  /*85c0*/  STL [R1+0x5c], R5 ;  /* 0x00005c0501007387 */ /* 0x0001e80000100800 */
[----:B0-----:R-:W2:Y:S01]  /*85d0*/  LDL.LU R5, [R1+0x1468] ;  /* 0x0014680001057983 */ /* 0x001ea20000300800 */
[C---:B---3--:R-:W-:Y:S02]  /*85e0*/  SEL R8, R29.reuse, R8, !P3 ;  /* 0x000000081d087207 */ /* 0x048fe40005800000 */
[C---:B----4-:R-:W-:Y:S02]  /*85f0*/  SEL R2, R29.reuse, R2, !P3 ;  /* 0x000000021d027207 */ /* 0x050fe40005800000 */
[C---:B------:R-:W-:Y:S02]  /*8600*/  SEL R4, R29.reuse, R4, !P3 ;  /* 0x000000041d047207 */ /* 0x040fe40005800000 */
[----:B--2---:R-:W-:-:S05]  /*8610*/  SEL R5, R29, R5, !P3 ;  /* 0x000000051d057207 */ /* 0x004fca0005800000 */
[----:B------:R5:W-:Y:S04]  /*8620*/  STL [R1+0x64], R5 ;  /* 0x0000640501007387 */ /* 0x000be80000100800 */
[----:B------:R0:W-:Y:S01]  /*8630*/  STL [R1+0x6c], R8 ;  /* 0x00006c0801007387 */ /* 0x0001e20000100800 */
[----:B-----5:R-:W-:-:S03]  /*8640*/  SEL R5, R29, R28, !P3 ;  /* 0x0000001c1d057207 */ /* 0x020fc60005800000 */
[----:B------:R1:W-:Y:S01]  /*8650*/  STL [R1+0x84], R2 ;  /* 0x0000840201007387 */ /* 0x0003e20000100800 */
[----:B0-----:R-:W-:-:S03]  /*8660*/  SEL R8, R29, R27, !P3 ;  /* 0x0000001b1d087207 */ /* 0x001fc60005800000 */
[----:B------:R0:W-:Y:S01]  /*8670*/  STL [R1+0x8c], R5 ;  /* 0x00008c0501007387 */ /* 0x0001e20000100800 */
[C---:B-1----:R-:W-:Y:S02]  /*8680*/  SEL R2, R29.reuse, R3, !P3 ;  /* 0x000000031d027207 */ /* 0x042fe40005800000 */
[C---:B------:R-:W-:Y:S02]  /*8690*/  SEL R3, R29.reuse, R21, !P3 ;  /* 0x000000151d037207 */ /* 0x040fe40005800000 */
[C---:B0-----:R-:W-:Y:S01]  /*86a0*/  SEL R5, R29.reuse, R26, !P3 ;  /* 0x0000001a1d057207 */ /* 0x041fe20005800000 */
[----:B------:R-:W-:Y:S04]  /*86b0*/  STL [R1+0x94], R8 ;  /* 0x0000940801007387 */ /* 0x000fe80000100800 */
[----:B------:R0:W-:Y:S04]  /*86c0*/  STL [R1+0xa0], R2 ;  /* 0x0000a00201007387 */ /* 0x0001e80000100800 */
[----:B------:R-:W-:Y:S04]  /*86d0*/  STL [R1+0xbc], R5 ;  /* 0x0000bc0501007387 */ /* 0x000fe80000100800 */
[----:B------:R1:W-:Y:S01]  /*86e0*/  STL [R1+0xc4], R3 ;  /* 0x0000c40301007387 */ /* 0x0003e20000100800 */
[----:B0-----:R-:W-:-:S05]  /*86f0*/  SEL R2, R29, R16, !P3 ;  /* 0x000000101d027207 */ /* 0x001fca0005800000 */
[----:B------:R0:W-:Y:S01]  /*8700*/  STL [R1+0xcc], R2 ;  /* 0x0000cc0201007387 */ /* 0x0001e20000100800 */
[----:B-1----:R-:W-:-:S03]  /*8710*/  SEL R3, R29, R25, !P3 ;  /* 0x000000191d037207 */ /* 0x002fc60005800000 */
[----:B------:R1:W-:Y:S04]  /*8720*/  STL [R1+0xf0], R4 ;  /* 0x0000f00401007387 */ /* 0x0003e80000100800 */
[----:B------:R2:W-:Y:S01]  /*8730*/  STL [R1+0xf8], R3 ;  /* 0x0000f80301007387 */ /* 0x0005e20000100800 */
[C---:B0-----:R-:W-:Y:S02]  /*8740*/  SEL R2, R29.reuse, R24, !P3 ;  /* 0x000000181d027207 */ /* 0x041fe40005800000 */
[----:B-1----:R-:W-:-:S03]  /*8750*/  SEL R4, R29, R23, !P3 ;  /* 0x000000171d047207 */ /* 0x002fc60005800000 */
[----:B------:R0:W-:Y:S01]  /*8760*/  STL [R1+0x100], R2 ;  /* 0x0001000201007387 */ /* 0x0001e20000100800 */
[----:B--2---:R-:W-:-:S03]  /*8770*/  SEL R3, R29, R22, !P3 ;  /* 0x000000161d037207 */ /* 0x004fc60005800000 */
        /* <DEDUP_REMOVED lines=24> */
[----:B------:R-:W-:Y:S04]  /*8900*/  STL [R1+0x190], R4 ;  /* 0x0001900401007387 */ /* 0x000fe80000100800 */
[----:B------:R-:W-:Y:S04]  /*8910*/  STL [R1+0x194], R3 ;  /* 0x0001940301007387 */ /* 0x000fe80000100800 */
[----:B------:R-:W2:Y:S01]  /*8920*/  LDL.LU R5, [R1+0x1a4] ;  /* 0x0001a40001057983 */ /* 0x000ea20000300800 */
[C---:B0-----:R-:W-:Y:S02]  /*8930*/  SEL R2, R29.reuse, R6, !P3 ;  /* 0x000000061d027207 */ /* 0x041fe40005800000 */
        /* <DEDUP_REMOVED lines=146> */
[C---:B-----5:R-:W-:Y:S02]  /*9260*/  SEL R27, R29.reuse, R27, !P3 ;  /* 0x0000001b1d1b7207 */ /* 0x060fe40005800000 */
[----:B------:R-:W-:-:S02]  /*9270*/  SEL R3, R29, R3, !P3 ;  /* 0x000000031d037207 */ /* 0x000fc40005800000 */
[C---:B------:R-:W-:Y:S02]  /*9280*/  SEL R26, R29.reuse, R26, !P3 ;  /* 0x0000001a1d1a7207 */ /* 0x040fe40005800000 */
[C---:B------:R-:W-:Y:S02]  /*9290*/  SEL R21, R29.reuse, R21, !P3 ;  /* 0x000000151d157207 */ /* 0x040fe40005800000 */
[C---:B------:R-:W-:Y:S02]  /*92a0*/  SEL R16, R29.reuse, R16, !P3 ;  /* 0x000000101d107207 */ /* 0x040fe40005800000 */
[C---:B------:R-:W-:Y:S02]  /*92b0*/  SEL R4, R29.reuse, R4, !P3 ;  /* 0x000000041d047207 */ /* 0x040fe40005800000 */
[C---:B------:R-:W-:Y:S02]  /*92c0*/  SEL R25, R29.reuse, R25, !P3 ;  /* 0x000000191d197207 */ /* 0x040fe40005800000 */
        /* <DEDUP_REMOVED lines=17> */
[----:B--2---:R-:W-:-:S05]  /*93e0*/  SEL R5, R29, R5, !P3 ;  /* 0x000000051d057207 */ /* 0x004fca0005800000 */
[----:B------:R0:W-:Y:S04]  /*93f0*/  STL [R1+0x150], R5 ;  /* 0x0001500501007387 */ /* 0x0001e80000100800 */
[----:B0-----:R-:W2:Y:S04]  /*9400*/  LDL.LU R5, [R1+0x144c] ;  /* 0x00144c0001057983 */ /* 0x001ea80000300800 */
[----:B------:R0:W-:Y:S04]  /*9410*/  STL [R1+0x14c], R8 ;  /* 0x00014c0801007387 */ /* 0x0001e80000100800 */
[----:B0-----:R-:W3:Y:S04]  /*9420*/  LDL.LU R8, [R1+0x1448] ;  /* 0x0014480001087983 */ /* 0x001ee80000300800 */
[----:B------:R0:W-:Y:S04]  /*9430*/  STL [R1+0x148], R28 ;  /* 0x0001481c01007387 */ /* 0x0001e80000100800 */
[----:B0-----:R-:W4:Y:S04]  /*9440*/  LDL.LU R28, [R1+0x1444] ;  /* 0x00144400011c7983 */ /* 0x001f280000300800 */
[----:B------:R0:W-:Y:S04]  /*9450*/  STL [R1+0x144], R27 ;  /* 0x0001441b01007387 */ /* 0x0001e80000100800 */
[----:B0-----:R-:W5:Y:S04]  /*9460*/  LDL.LU R27, [R1+0x1440] ;  /* 0x00144000011b7983 */ /* 0x001f680000300800 */
[----:B------:R0:W-:Y:S04]  /*9470*/  STL [R1+0x140], R3 ;  /* 0x0001400301007387 */ /* 0x0001e80000100800 */
[----:B0-----:R-:W2:Y:S04]  /*9480*/  LDL.LU R3, [R1+0x143c] ;  /* 0x00143c0001037983 */ /* 0x001ea80000300800 */
        /* <DEDUP_REMOVED lines=43> */
[----:B0-----:R-:W2:Y:S01]  /*9740*/  LDL.LU R0, [R1+0x13e4] ;  /* 0x0013e40001007983 */ /* 0x001ea20000300800 */
[----:B------:R-:W-:-:S05]  /*9750*/  SEL R2, R29, R2, !P3 ;  /* 0x000000021d027207 */ /* 0x000fca0005800000 */
[----:B------:R2:W-:Y:S02]  /*9760*/  STL [R1+0xc0], R2 ;  /* 0x0000c00201007387 */ /* 0x0005e40000100800 */
[C---:B--2---:R-:W-:Y:S02]  /*9770*/  SEL R2, R29.reuse, R0, !P3 ;  /* 0x000000001d027207 */ /* 0x044fe40005800000 */
[----:B------:R-:W2:Y:S01]  /*9780*/  LDL.LU R0, [R1+0x13e0] ;  /* 0x0013e00001007983 */ /* 0x000ea20000300800 */
[----:B------:R-:W-:-:S03]  /*9790*/  SEL R6, R29, R6, !P3 ;  /* 0x000000061d067207 */ /* 0x000fc60005800000 */
[----:B------:R0:W-:Y:S04]  /*97a0*/  STL [R1+0xb8], R2 ;  /* 0x0000b80201007387 */ /* 0x0001e80000100800 */
[----:B------:R1:W-:Y:S01]  /*97b0*/  STL [R1+0xb4], R6 ;  /* 0x0000b40601007387 */ /* 0x0003e20000100800 */
[C---:B0-----:R-:W-:Y:S02]  /*97c0*/  SEL R2, R29.reuse, R7, !P3 ;  /* 0x000000071d027207 */ /* 0x041fe40005800000 */
[C---:B------:R-:W-:Y:S02]  /*97d0*/  SEL R7, R29.reuse, R9, !P3 ;  /* 0x000000091d077207 */ /* 0x040fe40005800000 */
[C---:B-1----:R-:W-:Y:S01]  /*97e0*/  SEL R6, R29.reuse, R10, !P3 ;  /* 0x0000000a1d067207 */ /* 0x042fe20005800000 */
[----:B------:R0:W-:Y:S04]  /*97f0*/  STL [R1+0xb0], R2 ;  /* 0x0000b00201007387 */ /* 0x0001e80000100800 */
[----:B------:R1:W-:Y:S04]  /*9800*/  STL [R1+0xac], R7 ;  /* 0x0000ac0701007387 */ /* 0x0003e80000100800 */
[----:B------:R3:W-:Y:S01]  /*9810*/  STL [R1+0xa8], R6 ;  /* 0x0000a80601007387 */ /* 0x0007e20000100800 */
[----:B0-----:R-:W-:-:S02]  /*9820*/  SEL R2, R29, R11, !P3 ;  /* 0x0000000b1d027207 */ /* 0x001fc40005800000 */
[----:B-1----:R-:W-:-:S03]  /*9830*/  SEL R7, R29, R12, !P3 ;  /* 0x0000000c1d077207 */ /* 0x002fc60005800000 */
[----:B------:R0:W-:Y:S01]  /*9840*/  STL [R1+0xa4], R2 ;  /* 0x0000a40201007387 */ /* 0x0001e20000100800 */
[----:B---3--:R-:W-:-:S03]  /*9850*/  SEL R6, R29, R13, !P3 ;  /* 0x0000000d1d067207 */ /* 0x008fc60005800000 */
[----:B------:R1:W-:Y:S04]  /*9860*/  STL [R1+0x9c], R7 ;  /* 0x00009c0701007387 */ /* 0x0003e80000100800 */
[----:B------:R3:W-:Y:S01]  /*9870*/  STL [R1+0x98], R6 ;  /* 0x0000980601007387 */ /* 0x0007e20000100800 */
[C---:B0-----:R-:W-:Y:S02]  /*9880*/  SEL R2, R29.reuse, R14, !P3 ;  /* 0x0000000e1d027207 */ /* 0x041fe40005800000 */
        /* <DEDUP_REMOVED lines=15> */
[----:B------:R-:W-:Y:S01]  /*9980*/  STL [R1+0x68], R7 ;  /* 0x0000680701007387 */ /* 0x000fe20000100800 */
[----:B------:R-:W-:-:S03]  /*9990*/  SEL R4, R29, R4, !P3 ;  /* 0x000000041d047207 */ /* 0x000fc60005800000 */
[----:B------:R1:W-:Y:S01]  /*99a0*/  STL [R1+0x60], R6 ;  /* 0x0000600601007387 */ /* 0x0003e20000100800 */
[----:B0-----:R-:W-:-:S03]  /*99b0*/  SEL R2, R29, R25, !P3 ;  /* 0x000000191d027207 */ /* 0x001fc60005800000 */
[----:B------:R-:W3:Y:S01]  /*99c0*/  LDL.LU R10, [R1+0x14] ;  /* 0x00001400010a7983 */ /* 0x000ee20000300800 */
[----:B-1----:R-:W0:Y:S03]  /*99d0*/  S2R R6, SR_TID.X ;  /* 0x0000000000067919 */ /* 0x002e260000002100 */
[----:B------:R-:W-:Y:S04]  /*99e0*/  STL [R1+0x58], R2 ;  /* 0x0000580201007387 */ /* 0x000fe80000100800 */
[----:B------:R1:W-:Y:S04]  /*99f0*/  STL [R1+0x54], R4 ;  /* 0x0000540401007387 */ /* 0x0003e80000100800 */
[----:B------:R-:W3:Y:S01]  /*9a00*/  LDL.LU R11, [R1+0x10] ;  /* 0x00001000010b7983 */ /* 0x000ee20000300800 */
[----:B-1----:R-:W-:-:S05]  /*9a10*/  SEL R4, R29, R16, !P3 ;  /* 0x000000101d047207 */ /* 0x002fca0005800000 */
[----:B------:R1:W-:Y:S04]  /*9a20*/  STL [R1+0x4c], R4 ;  /* 0x00004c0401007387 */ /* 0x0003e80000100800 */
[----:B------:R-:W3:Y:S01]  /*9a30*/  LDL.LU R12, [R1+0xc] ;  /* 0x00000c00010c7983 */ /* 0x000ee20000300800 */
[----:B-1----:R-:W-:Y:S02]  /*9a40*/  SEL R4, R29, R26, !P3 ;  /* 0x0000001a1d047207 */ /* 0x002fe40005800000 */
[----:B0-----:R-:W-:-:S05]  /*9a50*/  LOP3.LUT R6, R6, 0x7f, RZ, 0xc0, !PT ;  /* 0x0000007f06067812 */ /* 0x001fca00078ec0ff */
[----:B------:R-:W-:Y:S02]  /*9a60*/  IMAD R6, R6, UR7, RZ ;  /* 0x0000000706067c24 */ /* 0x000fe4000f8e02ff */
[----:B--2---:R-:W-:Y:S01]  /*9a70*/  IMAD R2, R0, UR4, RZ ;  /* 0x0000000400027c24 */ /* 0x004fe2000f8e02ff */
[C---:B------:R-:W-:Y:S01]  /*9a80*/  SEL R0, R29.reuse, R21, !P3 ;  /* 0x000000151d007207 */ /* 0x040fe20005800000 */
[----:B------:R-:W0:Y:S04]  /*9a90*/  LDCU UR4, c[0x0][0x3a8] ;  /* 0x00007500ff0477ac */ /* 0x000e280008000800 */
[----:B------:R5:W-:Y:S04]  /*9aa0*/  STL [R1+0x48], R0 ;  /* 0x0000480001007387 */ /* 0x000be80000100800 */
[----:B------:R-:W-:Y:S04]  /*9ab0*/  STL [R1+0x44], R4 ;  /* 0x0000440401007387 */ /* 0x000fe80000100800 */
[----:B------:R-:W2:Y:S01]  /*9ac0*/  LDL.LU R13, [R1+0x8] ;  /* 0x00000800010d7983 */ /* 0x000ea20000300800 */
[----:B-----5:R-:W-:-:S05]  /*9ad0*/  SEL R0, R29, R27, !P3 ;  /* 0x0000001b1d007207 */ /* 0x020fca0005800000 */
[----:B------:R1:W-:Y:S04]  /*9ae0*/  STL [R1+0x3c], R0 ;  /* 0x00003c0001007387 */ /* 0x0003e80000100800 */
[----:B------:R-:W5:Y:S01]  /*9af0*/  LDL.LU R14, [R1] ;  /* 0x00000000010e7983 */ /* 0x000f620000300800 */
[----:B-1----:R-:W-:Y:S01]  /*9b00*/  IADD3 R0, P0, PT, R2, UR12, RZ ;  /* 0x0000000c02007c10 */ /* 0x002fe2000ff1e0ff */
[----:B------:R-:W1:Y:S04]  /*9b10*/  LDCU UR12, c[0x0][0x3ac] ;  /* 0x00007580ff0c77ac */ /* 0x000e680008000800 */
[----:B------:R4:W-:Y:S04]  /*9b20*/  STL [R1+0x1370], R0 ;  /* 0x0013700001007387 */ /* 0x0009e80000100800 */
[----:B------:R-:W5:Y:S01]  /*9b30*/  LDL.LU R22, [R1+0x1c] ;  /* 0x00001c0001167983 */ /* 0x000f620000300800 */
[----:B----4-:R-:W-:-:S05]  /*9b40*/  SEL R0, R29, R28, !P3 ;  /* 0x0000001c1d007207 */ /* 0x010fca0005800000 */
[----:B------:R-:W-:Y:S04]  /*9b50*/  STL [R1+0x34], R0 ;  /* 0x0000340001007387 */ /* 0x000fe80000100800 */
[----:B------:R-:W4:Y:S01]  /*9b60*/  LDL.LU R15, [R1+0x24] ;  /* 0x00002400010f7983 */ /* 0x000f220000300800 */
[----:B------:R-:W-:-:S03]  /*9b70*/  LEA.HI.X.SX32 R4, R6, UR15, 0x1, P2 ;  /* 0x0000000f06047c11 */ /* 0x000fc600090f0eff */
[----:B------:R-:W4:Y:S04]  /*9b80*/  LDL.LU R20, [R1+0x2c] ;  /* 0x00002c0001147983 */ /* 0x000f280000300800 */
[----:B------:R-:W4:Y:S04]  /*9b90*/  LDL.LU R19, [R1+0x38] ;  /* 0x0000380001137983 */ /* 0x000f280000300800 */
[----:B------:R0:W-:Y:S04]  /*9ba0*/  STL [R1+0x139c], R4 ;  /* 0x00139c0401007387 */ /* 0x0001e80000100800 */
[----:B------:R-:W4:Y:S01]  /*9bb0*/  LDL.LU R17, [R1+0x40] ;  /* 0x0000400001117983 */ /* 0x000f220000300800 */
[----:B------:R-:W-:-:S03]  /*9bc0*/  LEA.HI.X.SX32 R2, R2, UR13, 0x1, P0 ;  /* 0x0000000d02027c11 */ /* 0x000fc600080f0eff */
[----:B------:R-:W4:Y:S01]  /*9bd0*/  LDL.LU R6, [R1+0x50] ;  /* 0x0000500001067983 */ /* 0x000f220000300800 */
[----:B0-----:R-:W-:Y:S01]  /*9be0*/  IMAD R4, RZ, RZ, -UR6 ;  /* 0x80000006ff047e24 */ /* 0x001fe2000f8e02ff */
[----:B------:R-:W0:Y:S03]  /*9bf0*/  LDCU UR6, c[0x0][0x3a8] ;  /* 0x00007500ff0677ac */ /* 0x000e260008000800 */
[----:B------:R-:W-:-:S04]  /*9c00*/  IMAD R0, R4, 0x2, R3 ;  /* 0x0000000204007824 */ /* 0x000fc800078e0203 */
[----:B------:R-:W-:Y:S01]  /*9c10*/  IMAD R3, R4, 0x2, R0 ;  /* 0x0000000204037824 */ /* 0x000fe200078e0200 */
[----:B------:R3:W-:Y:S04]  /*9c20*/  STL [R1+0x1e4], R0 ;  /* 0x0001e40001007387 */ /* 0x0007e80000100800 */
[----:B------:R0:W-:Y:S04]  /*9c30*/  STL [R1+0x136c], R2 ;  /* 0x00136c0201007387 */ /* 0x0001e80000100800 */
[----:B------:R-:W4:Y:S01]  /*9c40*/  LDL.LU R7, [R1+0x5c] ;  /* 0x00005c0001077983 */ /* 0x000f220000300800 */
[----:B---3--:R-:W-:-:S03]  /*9c50*/  IMAD R0, R10, UR5, RZ ;  /* 0x000000050a007c24 */ /* 0x008fc6000f8e02ff */
[----:B------:R-:W3:Y:S04]  /*9c60*/  LDL.LU R18, [R1+0x64] ;  /* 0x0000640001127983 */ /* 0x000ee80000300800 */
[----:B------:R-:W3:Y:S04]  /*9c70*/  LDL.LU R9, [R1+0x6c] ;  /* 0x00006c0001097983 */ /* 0x000ee80000300800 */
[----:B------:R-:W-:Y:S01]  /*9c80*/  STL [R1+0x13a4], R4 ;  /* 0x0013a40401007387 */ /* 0x000fe20000100800 */
[----:B0-----:R-:W-:-:S03]  /*9c90*/  IMAD R2, R11, UR5, RZ ;  /* 0x000000050b027c24 */ /* 0x001fc6000f8e02ff */
[----:B------:R-:W3:Y:S04]  /*9ca0*/  LDL.LU R10, [R1+0x84] ;  /* 0x00008400010a7983 */ /* 0x000ee80000300800 */
[----:B------:R0:W-:Y:S04]  /*9cb0*/  STL [R1+0x30], R0 ;  /* 0x0000300001007387 */ /* 0x0001e80000100800 */
[----:B------:R-:W3:Y:S04]  /*9cc0*/  LDL.LU R11, [R1+0x8c] ;  /* 0x00008c00010b7983 */ /* 0x000ee80000300800 */
[----:B------:R-:W-:Y:S01]  /*9cd0*/  STL [R1+0x28], R2 ;  /* 0x0000280201007387 */ /* 0x000fe20000100800 */
[----:B0-----:R-:W-:-:S03]  /*9ce0*/  IMAD R0, R12, UR5, RZ ;  /* 0x000000050c007c24 */ /* 0x001fc6000f8e02ff */
[----:B------:R-:W3:Y:S04]  /*9cf0*/  LDL.LU R12, [R1+0x94] ;  /* 0x00009400010c7983 */ /* 0x000ee80000300800 */
[----:B------:R-:W-:Y:S04]  /*9d00*/  STL [R1+0x1e0], R3 ;  /* 0x0001e00301007387 */ /* 0x000fe80000100800 */
[----:B------:R-:W-:Y:S04]  /*9d10*/  STL [R1+0x20], R0 ;  /* 0x0000200001007387 */ /* 0x000fe80000100800 */
[----:B------:R0:W-:Y:S02]  /*9d20*/  STL [R1+0x13a8], R3 ;  /* 0x0013a80301007387 */ /* 0x0001e40000100800 */
[----:B0-----:R-:W-:-:S02]  /*9d30*/  IMAD R3, R5, UR5, RZ ;  /* 0x0000000505037c24 */ /* 0x001fc4000f8e02ff */
[----:B--2---:R-:W-:Y:S02]  /*9d40*/  IMAD R0, R13, UR5, RZ ;  /* 0x000000050d007c24 */ /* 0x004fe4000f8e02ff */
[----:B------:R-:W2:Y:S04]  /*9d50*/  LDL.LU R13, [R1+0xa0] ;  /* 0x0000a000010d7983 */ /* 0x000ea80000300800 */
[----:B------:R0:W-:Y:S01]  /*9d60*/  STL [R1+0x18], R0 ;  /* 0x0000180001007387 */ /* 0x0001e20000100800 */
[----:B-----5:R-:W-:-:S03]  /*9d70*/  IMAD R2, R14, UR5, RZ ;  /* 0x000000050e027c24 */ /* 0x020fc6000f8e02ff */
[----:B------:R-:W5:Y:S01]  /*9d80*/  LDL.LU R14, [R1+0xbc] ;  /* 0x0000bc00010e7983 */ /* 0x000f620000300800 */
[----:B0-----:R-:W-:-:S03]  /*9d90*/  IMAD R0, R8, UR5, RZ ;  /* 0x0000000508007c24 */ /* 0x001fc6000f8e02ff */
[----:B------:R-:W-:Y:S04]  /*9da0*/  STL [R1+0x14], R2 ;  /* 0x0000140201007387 */ /* 0x000fe80000100800 */
[----:B------:R0:W-:Y:S04]  /*9db0*/  STL [R1+0x10], R0 ;  /* 0x0000100001007387 */ /* 0x0001e80000100800 */
[----:B------:R-:W-:Y:S01]  /*9dc0*/  STL [R1+0xc], R3 ;  /* 0x00000c0301007387 */ /* 0x000fe20000100800 */
[----:B0-----:R-:W-:Y:S02]  /*9dd0*/  IMAD R0, R22, UR5, RZ ;  /* 0x0000000516007c24 */ /* 0x001fe4000f8e02ff */
[----:B----4-:R-:W-:-:S02]  /*9de0*/  IMAD R2, R15, UR5, RZ ;  /* 0x000000050f027c24 */ /* 0x010fc4000f8e02ff */
[----:B------:R-:W4:Y:S04]  /*9df0*/  LDL.LU R15, [R1+0xc4] ;  /* 0x0000c400010f7983 */ /* 0x000f280000300800 */
[----:B------:R0:W-:Y:S04]  /*9e00*/  STL [R1+0x8], R0 ;  /* 0x0000080001007387 */ /* 0x0001e80000100800 */
[----:B------:R-:W-:Y:S04]  /*9e10*/  STL [R1+0x4], R2 ;  /* 0x0000040201007387 */ /* 0x000fe80000100800 */
[----:B------:R-:W4:Y:S01]  /*9e20*/  LDL.LU R25, [R1+0xcc] ;  /* 0x0000cc0001197983 */ /* 0x000f220000300800 */
[----:B------:R-:W-:-:S02]  /*9e30*/  IMAD R29, R19, UR5, RZ ;  /* 0x00000005131d7c24 */ /* 0x000fc4000f8e02ff */
[----:B0-----:R-:W-:Y:S02]  /*9e40*/  IMAD R0, R20, UR5, RZ ;  /* 0x0000000514007c24 */ /* 0x001fe4000f8e02ff */
[----:B------:R-:W-:-:S03]  /*9e50*/  IMAD R5, R17, UR5, RZ ;  /* 0x0000000511057c24 */ /* 0x000fc6000f8e02ff */
[----:B------:R-:W-:Y:S04]  /*9e60*/  STL [R1], R0 ;  /* 0x0000000001007387 */ /* 0x000fe80000100800 */
[----:B------:R-:W-:Y:S04]  /*9e70*/  STL [R1+0x1390], R29 ;  /* 0x0013901d01007387 */ /* 0x000fe80000100800 */
[----:B------:R-:W-:Y:S04]  /*9e80*/  STL [R1+0x138c], R5 ;  /* 0x00138c0501007387 */ /* 0x000fe80000100800 */
[----:B------:R-:W4:Y:S01]  /*9e90*/  LDL.LU R17, [R1+0xf0] ;  /* 0x0000f00001117983 */ /* 0x000f220000300800 */
[----:B------:R-:W-:-:S02]  /*9ea0*/  IMAD R6, R6, UR5, RZ ;  /* 0x0000000506067c24 */ /* 0x000fc4000f8e02ff */
[----:B------:R-:W-:-:S03]  /*9eb0*/  IMAD R7, R7, UR5, RZ ;  /* 0x0000000507077c24 */ /* 0x000fc6000f8e02ff */
[----:B------:R-:W-:Y:S01]  /*9ec0*/  STL [R1+0x1388], R6 ;  /* 0x0013880601007387 */ /* 0x000fe20000100800 */
[----:B---3--:R-:W-:-:S03]  /*9ed0*/  IMAD R8, R18, UR5, RZ ;  /* 0x0000000512087c24 */ /* 0x008fc6000f8e02ff */
[----:B------:R-:W-:Y:S01]  /*9ee0*/  STL [R1+0x1384], R7 ;  /* 0x0013840701007387 */ /* 0x000fe20000100800 */
[----:B------:R-:W-:-:S03]  /*9ef0*/  IMAD R9, R9, UR5, RZ ;  /* 0x0000000509097c24 */ /* 0x000fc6000f8e02ff */
[----:B------:R-:W-:Y:S01]  /*9f00*/  STL [R1+0x1380], R8 ;  /* 0x0013800801007387 */ /* 0x000fe20000100800 */
[----:B------:R-:W-:-:S03]  /*9f10*/  IMAD R10, R10, UR5, RZ ;  /* 0x000000050a0a7c24 */ /* 0x000fc6000f8e02ff */
[----:B------:R-:W-:Y:S04]  /*9f20*/  STL [R1+0x137c], R9 ;  /* 0x00137c0901007387 */ /* 0x000fe80000100800 */
[----:B------:R0:W-:Y:S04]  /*9f30*/  STL [R1+0x1378], R10 ;  /* 0x0013780a01007387 */ /* 0x0001e80000100800 */
[----:B------:R-:W3:Y:S01]  /*9f40*/  LDL.LU R18, [R1+0xf8] ;  /* 0x0000f80001127983 */ /* 0x000ee20000300800 */
[----:B------:R-:W-:Y:S02]  /*9f50*/  IMAD R11, R11, UR5, RZ ;  /* 0x000000050b0b7c24 */ /* 0x000fe4000f8e02ff */
[----:B------:R-:W-:-:S03]  /*9f60*/  IMAD R12, R12, UR5, RZ ;  /* 0x000000050c0c7c24 */ /* 0x000fc6000f8e02ff */
[----:B------:R0:W-:Y:S04]  /*9f70*/  STL [R1+0x1374], R11 ;  /* 0x0013740b01007387 */ /* 0x0001e80000100800 */
[----:B------:R-:W3:Y:S04]  /*9f80*/  LDL.LU R19, [R1+0x100] ;  /* 0x0001000001137983 */ /* 0x000ee80000300800 */
[----:B------:R-:W-:Y:S04]  /*9f90*/  STL [R1+0x1394], R12 ;  /* 0x0013940c01007387 */ /* 0x000fe80000100800 */
[----:B------:R-:W3:Y:S01]  /*9fa0*/  LDL.LU R20, [R1+0x108] ;  /* 0x0001080001147983 */ /* 0x000ee20000300800 */
[----:B--2---:R-:W-:-:S05]  /*9fb0*/  IMAD R13, R13, UR5, RZ ;  /* 0x000000050d0d7c24 */ /* 0x004fca000f8e02ff */
[----:B------:R-:W-:Y:S04]  /*9fc0*/  STL [R1+0x1398], R13 ;  /* 0x0013980d01007387 */ /* 0x000fe80000100800 */
[----:B------:R-:W2:Y:S01]  /*9fd0*/  LDL.LU R21, [R1+0x128] ;  /* 0x0001280001157983 */ /* 0x000ea20000300800 */
[----:B-----5:R-:W-:-:S03]  /*9fe0*/  IMAD R14, R14, UR5, RZ ;  /* 0x000000050e0e7c24 */ /* 0x020fc6000f8e02ff */
[----:B------:R-:W5:Y:S04]  /*9ff0*/  LDL.LU R22, [R1+0x130] ;  /* 0x0001300001167983 */ /* 0x000f680000300800 */
[----:B------:R-:W-:Y:S04]  /*a000*/  STL [R1+0x13ac], R14 ;  /* 0x0013ac0e01007387 */ /* 0x000fe80000100800 */
[----:B------:R-:W5:Y:S04]  /*a010*/  LDL.LU R23, [R1+0x138] ;  /* 0x0001380001177983 */ /* 0x000f680000300800 */
[----:B------:R-:W5:Y:S01]  /*a020*/  LDL.LU R24, [R1+0x168] ;  /* 0x0001680001187983 */ /* 0x000f620000300800 */
[----:B----4-:R-:W-:-:S05]  /*a030*/  IMAD R15, R15, UR5, RZ ;  /* 0x000000050f0f7c24 */ /* 0x010fca000f8e02ff */
[----:B------:R-:W-:Y:S01]  /*a040*/  STL [R1+0x13b0], R15 ;  /* 0x0013b00f01007387 */ /* 0x000fe20000100800 */
[----:B------:R-:W-:-:S03]  /*a050*/  IMAD R16, R25, UR5, RZ ;  /* 0x0000000519107c24 */ /* 0x000fc6000f8e02ff */
[----:B------:R-:W4:Y:S04]  /*a060*/  LDL.LU R25, [R1+0x16c] ;  /* 0x00016c0001197983 */ /* 0x000f280000300800 */
[----:B------:R-:W4:Y:S04]  /*a070*/  LDL.LU R26, [R1+0x170] ;  /* 0x00017000011a7983 */ /* 0x000f280000300800 */
[----:B------:R-:W-:Y:S04]  /*a080*/  STL [R1+0x13b4], R16 ;  /* 0x0013b41001007387 */ /* 0x000fe80000100800 */
[----:B------:R-:W4:Y:S04]  /*a090*/  LDL.LU R27, [R1+0x174] ;  /* 0x00017400011b7983 */ /* 0x000f280000300800 */
[----:B------:R-:W4:Y:S04]  /*a0a0*/  LDL.LU R28, [R1+0x178] ;  /* 0x00017800011c7983 */ /* 0x000f280000300800 */
[----:B0-----:R-:W4:Y:S04]  /*a0b0*/  LDL.LU R10, [R1+0x17c] ;  /* 0x00017c00010a7983 */ /* 0x001f280000300800 */
[----:B------:R-:W4:Y:S04]  /*a0c0*/  LDL.LU R9, [R1+0x188] ;  /* 0x0001880001097983 */ /* 0x000f280000300800 */
[----:B------:R-:W4:Y:S04]  /*a0d0*/  LDL.LU R8, [R1+0x18c] ;  /* 0x00018c0001087983 */ /* 0x000f280000300800 */
[----:B------:R-:W4:Y:S04]  /*a0e0*/  LDL.LU R7, [R1+0x190] ;  /* 0x0001900001077983 */ /* 0x000f280000300800 */
[----:B------:R-:W4:Y:S01]  /*a0f0*/  LDL.LU R6, [R1+0x194] ;  /* 0x0001940001067983 */ /* 0x000f220000300800 */
[----:B------:R-:W-:-:S03]  /*a100*/  IMAD R17, R17, UR5, RZ ;  /* 0x0000000511117c24 */ /* 0x000fc6000f8e02ff */
[----:B------:R-:W4:Y:S04]  /*a110*/  LDL.LU R5, [R1+0x198] ;  /* 0x0001980001057983 */ /* 0x000f280000300800 */
[----:B------:R-:W4:Y:S04]  /*a120*/  LDL.LU R2, [R1+0x19c] ;  /* 0x00019c0001027983 */ /* 0x000f280000300800 */
[----:B------:R-:W-:Y:S04]  /*a130*/  STL [R1+0x13b8], R17 ;  /* 0x0013b81101007387 */ /* 0x000fe80000100800 */
[----:B------:R-:W4:Y:S01]  /*a140*/  LDL.LU R0, [R1+0x1a0] ;  /* 0x0001a00001007983 */ /* 0x000f220000300800 */
[----:B---3--:R-:W-:-:S03]  /*a150*/  IMAD R18, R18, UR5, RZ ;  /* 0x0000000512127c24 */ /* 0x008fc6000f8e02ff */
[----:B------:R-:W3:Y:S04]  /*a160*/  LDL.LU R29, [R1+0x1a8] ;  /* 0x0001a800011d7983 */ /* 0x000ee80000300800 */
[----:B------:R-:W-:Y:S04]  /*a170*/  STL [R1+0x13bc], R18 ;  /* 0x0013bc1201007387 */ /* 0x000fe80000100800 */
[----:B------:R-:W3:Y:S01]  /*a180*/  LDL.LU R3, [R1+0x1ac] ;  /* 0x0001ac0001037983 */ /* 0x000ee20000300800 */
[----:B------:R-:W-:Y:S02]  /*a190*/  IMAD R19, R19, UR5, RZ ;  /* 0x0000000513137c24 */ /* 0x000fe4000f8e02ff */
[----:B------:R-:W-:-:S03]  /*a1a0*/  IMAD R20, R20, UR5, RZ ;  /* 0x0000000514147c24 */ /* 0x000fc6000f8e02ff */
[----:B------:R-:W-:Y:S04]  /*a1b0*/  STL [R1+0x13c0], R19 ;  /* 0x0013c01301007387 */ /* 0x000fe80000100800 */
[----:B------:R-:W-:Y:S01]  /*a1c0*/  STL [R1+0x13c4], R20 ;  /* 0x0013c41401007387 */ /* 0x000fe20000100800 */
[----:B--2---:R-:W-:Y:S02]  /*a1d0*/  IMAD R21, R21, UR5, RZ ;  /* 0x0000000515157c24 */ /* 0x004fe4000f8e02ff */
[----:B-----5:R-:W-:-:S03]  /*a1e0*/  IMAD R22, R22, UR5, RZ ;  /* 0x0000000516167c24 */ /* 0x020fc6000f8e02ff */
[----:B------:R-:W-:Y:S01]  /*a1f0*/  STL [R1+0x13c8], R21 ;  /* 0x0013c81501007387 */ /* 0x000fe20000100800 */
[----:B------:R-:W-:-:S03]  /*a200*/  IMAD R23, R23, UR5, RZ ;  /* 0x0000000517177c24 */ /* 0x000fc6000f8e02ff */
[----:B------:R-:W-:Y:S01]  /*a210*/  STL [R1+0x13cc], R22 ;  /* 0x0013cc1601007387 */ /* 0x000fe20000100800 */
[----:B------:R-:W-:-:S03]  /*a220*/  IMAD R24, R24, UR5, RZ ;  /* 0x0000000518187c24 */ /* 0x000fc6000f8e02ff */
[----:B------:R-:W-:Y:S04]  /*a230*/  STL [R1+0x13d0], R23 ;  /* 0x0013d01701007387 */ /* 0x000fe80000100800 */
[----:B------:R-:W-:Y:S01]  /*a240*/  STL [R1+0x13d4], R24 ;  /* 0x0013d41801007387 */ /* 0x000fe20000100800 */
[----:B----4-:R-:W-:Y:S02]  /*a250*/  IMAD R25, R25, UR5, RZ ;  /* 0x0000000519197c24 */ /* 0x010fe4000f8e02ff */
[----:B------:R-:W-:-:S03]  /*a260*/  IMAD R26, R26, UR5, RZ ;  /* 0x000000051a1a7c24 */ /* 0x000fc6000f8e02ff */
[----:B------:R-:W-:Y:S04]  /*a270*/  STL [R1+0x13d8], R25 ;  /* 0x0013d81901007387 */ /* 0x000fe80000100800 */
[----:B------:R-:W-:Y:S04]  /*a280*/  STL [R1+0x13dc], R26 ;  /* 0x0013dc1a01007387 */ /* 0x000fe80000100800 */
[----:B------:R-:W2:Y:S01]  /*a290*/  LDL.LU R4, [R1+0x1b0] ;  /* 0x0001b00001047983 */ /* 0x000ea20000300800 */
[----:B------:R-:W-:Y:S02]  /*a2a0*/  IMAD R11, R10, UR5, RZ ;  /* 0x000000050a0b7c24 */ /* 0x000fe4000f8e02ff */
[----:B------:R-:W-:-:S03]  /*a2b0*/  IMAD R10, R9, UR5, RZ ;  /* 0x00000005090a7c24 */ /* 0x000fc6000f8e02ff */
[----:B------:R-:W-:Y:S01]  /*a2c0*/  STL [R1+0x24], R11 ;  /* 0x0000240b01007387 */ /* 0x000fe20000100800 */
        /* <DEDUP_REMOVED lines=9> */
[----:B------:R-:W4:Y:S04]  /*a360*/  LDL.LU R2, [R1+0x1b8] ;  /* 0x0001b80001027983 */ /* 0x000f280000300800 */
[----:B------:R0:W-:Y:S04]  /*a370*/  STL [R1+0x5c], R6 ;  /* 0x00005c0601007387 */ /* 0x0001e80000100800 */
[----:B------:R3:W-:Y:S01]  /*a380*/  STL [R1+0x64], R5 ;  /* 0x0000640501007387 */ /* 0x0007e20000100800 */
[----:B0-----:R-:W-:-:S03]  /*a390*/  IMAD R6, R0, UR5, RZ ;  /* 0x0000000500067c24 */ /* 0x001fc6000f8e02ff */
[----:B------:R-:W5:Y:S01]  /*a3a0*/  LDL.LU R0, [R1+0x1c0] ;  /* 0x0001c00001007983 */ /* 0x000f620000300800 */
[----:B---3--:R-:W-:-:S03]  /*a3b0*/  IMAD R5, R29, UR5, RZ ;  /* 0x000000051d057c24 */ /* 0x008fc6000f8e02ff */
[----:B------:R-:W-:Y:S01]  /*a3c0*/  STL [R1+0x6c], R6 ;  /* 0x00006c0601007387 */ /* 0x000fe20000100800 */
[----:B------:R-:W-:-:S03]  /*a3d0*/  IMAD R3, R3, UR5, RZ ;  /* 0x0000000503037c24 */ /* 0x000fc6000f8e02ff */
[----:B------:R-:W3:Y:S04]  /*a3e0*/  LDL.LU R29, [R1+0x1cc] ;  /* 0x0001cc00011d7983 */ /* 0x000ee80000300800 */
[----:B------:R-:W-:Y:S04]  /*a3f0*/  STL [R1+0x84], R5 ;  /* 0x0000840501007387 */ /* 0x000fe80000100800 */
[----:B------:R-:W3:Y:S04]  /*a400*/  LDL.LU R26, [R1+0x1d4] ;  /* 0x0001d400011a7983 */ /* 0x000ee80000300800 */
[----:B------:R-:W3:Y:S04]  /*a410*/  LDL.LU R25, [R1+0x1ec] ;  /* 0x0001ec0001197983 */ /* 0x000ee80000300800 */
[----:B------:R0:W-:Y:S04]  /*a420*/  STL [R1+0x8c], R3 ;  /* 0x00008c0301007387 */ /* 0x0001e80000100800 */
        /* <DEDUP_REMOVED lines=14> */
[----:B0-----:R-:W3:Y:S04]  /*a510*/  LDL.LU R3, [R1+0x1c4] ;  /* 0x0001c40001037983 */ /* 0x001ee80000300800 */
[----:B------:R-:W3:Y:S04]  /*a520*/  LDL.LU R10, [R1+0x1bc] ;  /* 0x0001bc00010a7983 */ /* 0x000ee80000300800 */
[----:B------:R-:W3:Y:S01]  /*a530*/  LDL.LU R9, [R1+0x1b4] ;  /* 0x0001b40001097983 */ /* 0x000ee20000300800 */
[----:B--2---:R-:W-:-:S05]  /*a540*/  IMAD R4, R4, UR5, RZ ;  /* 0x0000000504047c24 */ /* 0x004fca000f8e02ff */
[----:B------:R0:W-:Y:S04]  /*a550*/  STL [R1+0x94], R4 ;  /* 0x0000940401007387 */ /* 0x0001e80000100800 */
[----:B------:R-:W2:Y:S04]  /*a560*/  LDL.LU R8, [R1+0x1a4] ;  /* 0x0001a40001087983 */ /* 0x000ea80000300800 */
[----:B------:R-:W2:Y:S04]  /*a570*/  LDL.LU R7, [R1+0x184] ;  /* 0x0001840001077983 */ /* 0x000ea80000300800 */
[----:B------:R-:W2:Y:S04]  /*a580*/  LDL.LU R6, [R1+0x180] ;  /* 0x0001800001067983 */ /* 0x000ea80000300800 */
[----:B------:R-:W2:Y:S04]  /*a590*/  LDL.LU R5, [R1+0x164] ;  /* 0x0001640001057983 */ /* 0x000ea80000300800 */
[----:B0-----:R-:W2:Y:S01]  /*a5a0*/  LDL.LU R4, [R1+0x160] ;  /* 0x0001600001047983 */ /* 0x001ea20000300800 */
[----:B----4-:R-:W-:-:S05]  /*a5b0*/  IMAD R2, R2, UR5, RZ ;  /* 0x0000000502027c24 */ /* 0x010fca000f8e02ff */
[----:B------:R0:W-:Y:S04]  /*a5c0*/  STL [R1+0xa0], R2 ;  /* 0x0000a00201007387 */ /* 0x0001e80000100800 */
[----:B0-----:R-:W4:Y:S01]  /*a5d0*/  LDL.LU R2, [R1+0x15c] ;  /* 0x00015c0001027983 */ /* 0x001f220000300800 */
[----:B-----5:R-:W-:-:S05]  /*a5e0*/  IMAD R0, R0, UR5, RZ ;  /* 0x0000000500007c24 */ /* 0x020fca000f8e02ff */
[----:B------:R0:W-:Y:S04]  /*a5f0*/  STL [R1+0xbc], R0 ;  /* 0x0000bc0001007387 */ /* 0x0001e80000100800 */
[----:B0-----:R-:W5:Y:S01]  /*a600*/  LDL.LU R0, [R1+0x158] ;  /* 0x0001580001007983 */ /* 0x001f620000300800 */
[----:B---3--:R-:W-:Y:S02]  /*a610*/  IMAD R29, R29, UR5, RZ ;  /* 0x000000051d1d7c24 */ /* 0x008fe4000f8e02ff */
[----:B------:R-:W-:-:S03]  /*a620*/  IMAD R26, R26, UR5, RZ ;  /* 0x000000051a1a7c24 */ /* 0x000fc6000f8e02ff */
[----:B------:R0:W-:Y:S04]  /*a630*/  STL [R1+0xc4], R29 ;  /* 0x0000c41d01007387 */ /* 0x0001e80000100800 */
[----:B0-----:R-:W3:Y:S04]  /*a640*/  LDL.LU R29, [R1+0x154] ;  /* 0x00015400011d7983 */ /* 0x001ee80000300800 */
[----:B------:R0:W-:Y:S02]  /*a650*/  STL [R1+0xcc], R26 ;  /* 0x0000cc1a01007387 */ /* 0x0001e40000100800 */
[----:B0-----:R-:W-:-:S02]  /*a660*/  IMAD R26, R25, UR5, RZ ;  /* 0x00000005191a7c24 */ /* 0x001fc4000f8e02ff */
[----:B------:R-:W-:Y:S02]  /*a670*/  IMAD R25, R24, UR5, RZ ;  /* 0x0000000518197c24 */ /* 0x000fe4000f8e02ff */
[----:B------:R-:W-:Y:S02]  /*a680*/  IMAD R24, R23, UR5, RZ ;  /* 0x0000000517187c24 */ /* 0x000fe4000f8e02ff */
[----:B------:R-:W-:Y:S01]  /*a690*/  IMAD R23, R22, UR5, RZ ;  /* 0x0000000516177c24 */ /* 0x000fe2000f8e02ff */
[----:B------:R-:W-:Y:S01]  /*a6a0*/  STL [R1+0xf0], R26 ;  /* 0x0000f01a01007387 */ /* 0x000fe20000100800 */
[----:B------:R-:W-:Y:S02]  /*a6b0*/  IMAD R22, R21, UR5, RZ ;  /* 0x0000000515167c24 */ /* 0x000fe4000f8e02ff */
[----:B------:R-:W-:Y:S01]  /*a6c0*/  IMAD R21, R20, UR5, RZ ;  /* 0x0000000514157c24 */ /* 0x000fe2000f8e02ff */
[----:B------:R-:W-:Y:S01]  /*a6d0*/  STL [R1+0xf8], R25 ;  /* 0x0000f81901007387 */ /* 0x000fe20000100800 */
[----:B------:R-:W-:-:S02]  /*a6e0*/  IMAD R20, R19, UR5, RZ ;  /* 0x0000000513147c24 */ /* 0x000fc4000f8e02ff */
[----:B------:R-:W-:Y:S01]  /*a6f0*/  IMAD R19, R18, UR5, RZ ;  /* 0x0000000512137c24 */ /* 0x000fe2000f8e02ff */
[----:B------:R-:W-:Y:S01]  /*a700*/  STL [R1+0x100], R24 ;  /* 0x0001001801007387 */ /* 0x000fe20000100800 */
[----:B------:R-:W-:Y:S02]  /*a710*/  IMAD R18, R17, UR5, RZ ;  /* 0x0000000511127c24 */ /* 0x000fe4000f8e02ff */
[----:B------:R-:W-:Y:S01]  /*a720*/  IMAD R17, R16, UR5, RZ ;  /* 0x0000000510117c24 */ /* 0x000fe2000f8e02ff */
        /* <DEDUP_REMOVED lines=10> */
[----:B------:R-:W-:Y:S04]  /*a7d0*/  STL [R1+0x16c], R18 ;  /* 0x00016c1201007387 */ /* 0x000fe80000100800 */
[----:B------:R-:W-:Y:S01]  /*a7e0*/  STL [R1+0x170], R17 ;  /* 0x0001701101007387 */ /* 0x000fe20000100800 */
[----:B------:R-:W-:-:S03]  /*a7f0*/  IMAD R12, R3, UR5, RZ ;  /* 0x00000005030c7c24 */ /* 0x000fc6000f8e02ff */
[----:B------:R-:W-:Y:S04]  /*a800*/  STL [R1+0x174], R16 ;  /* 0x0001741001007387 */ /* 0x000fe80000100800 */
[----:B------:R-:W-:Y:S04]  /*a810*/  STL [R1+0x178], R15 ;  /* 0x0001780f01007387 */ /* 0x000fe80000100800 */
[----:B------:R-:W-:Y:S04]  /*a820*/  STL [R1+0x17c], R14 ;  /* 0x00017c0e01007387 */ /* 0x000fe80000100800 */
[----:B------:R-:W-:Y:S04]  /*a830*/  STL [R1+0x188], R13 ;  /* 0x0001880d01007387 */ /* 0x000fe80000100800 */
[----:B------:R-:W3:Y:S04]  /*a840*/  LDL.LU R3, [R1+0x150] ;  /* 0x0001500001037983 */ /* 0x000ee80000300800 */
[----:B------:R0:W-:Y:S04]  /*a850*/  STL [R1+0x18c], R11 ;  /* 0x00018c0b01007387 */ /* 0x0001e80000100800 */
[----:B------:R-:W-:Y:S01]  /*a860*/  STL [R1+0x190], R12 ;  /* 0x0001900c01007387 */ /* 0x000fe20000100800 */
[----:B0-----:R-:W-:-:S02]  /*a870*/  IMAD R11, R10, UR5, RZ ;  /* 0x000000050a0b7c24 */ /* 0x001fc4000f8e02ff */
[----:B------:R-:W-:-:S03]  /*a880*/  IMAD R10, R9, UR5, RZ ;  /* 0x00000005090a7c24 */ /* 0x000fc6000f8e02ff */
[----:B------:R-:W-:Y:S04]  /*a890*/  STL [R1+0x194], R11 ;  /* 0x0001940b01007387 */ /* 0x000fe80000100800 */
[----:B------:R-:W-:Y:S01]  /*a8a0*/  STL [R1+0x198], R10 ;  /* 0x0001980a01007387 */ /* 0x000fe20000100800 */
[----:B--2---:R-:W-:Y:S02]  /*a8b0*/  IMAD R9, R8, UR5, RZ ;  /* 0x0000000508097c24 */ /* 0x004fe4000f8e02ff */
[----:B------:R-:W-:-:S03]  /*a8c0*/  IMAD R8, R7, UR5, RZ ;  /* 0x0000000507087c24 */ /* 0x000fc6000f8e02ff */
[----:B------:R-:W-:Y:S01]  /*a8d0*/  STL [R1+0x19c], R9 ;  /* 0x00019c0901007387 */ /* 0x000fe20000100800 */
[----:B------:R-:W-:-:S03]  /*a8e0*/  IMAD R7, R6, UR5, RZ ;  /* 0x0000000506077c24 */ /* 0x000fc6000f8e02ff */
[----:B------:R-:W-:Y:S01]  /*a8f0*/  STL [R1+0x184], R8 ;  /* 0x0001840801007387 */ /* 0x000fe20000100800 */
[----:B------:R-:W-:-:S03]  /*a900*/  IMAD R5, R5, UR5, RZ ;  /* 0x0000000505057c24 */ /* 0x000fc6000f8e02ff */
[----:B------:R-:W-:Y:S01]  /*a910*/  STL [R1+0x180], R7 ;  /* 0x0001800701007387 */ /* 0x000fe20000100800 */
[----:B------:R-:W-:-:S03]  /*a920*/  IMAD R6, R4, UR5, RZ ;  /* 0x0000000504067c24 */ /* 0x000fc6000f8e02ff */
[----:B------:R-:W2:Y:S04]  /*a930*/  LDL.LU R4, [R1+0x14c] ;  /* 0x00014c0001047983 */ /* 0x000ea80000300800 */
[----:B------:R4:W-:Y:S04]  /*a940*/  STL [R1+0x164], R5 ;  /* 0x0001640501007387 */ /* 0x0009e80000100800 */
[----:B------:R5:W-:Y:S01]  /*a950*/  STL [R1+0x160], R6 ;  /* 0x0001600601007387 */ /* 0x000be20000100800 */
[----:B----4-:R-:W-:-:S03]  /*a960*/  IMAD R5, R2, UR5, RZ ;  /* 0x0000000502057c24 */ /* 0x010fc6000f8e02ff */
[----:B------:R-:W4:Y:S04]  /*a970*/  LDL.LU R2, [R1+0x148] ;  /* 0x0001480001027983 */ /* 0x000f280000300800 */
[----:B------:R3:W-:Y:S01]  /*a980*/  STL [R1+0x15c], R5 ;  /* 0x00015c0501007387 */ /* 0x0007e20000100800 */
[----:B-----5:R-:W-:-:S03]  /*a990*/  IMAD R6, R0, UR5, RZ ;  /* 0x0000000500067c24 */ /* 0x020fc6000f8e02ff */
[----:B------:R-:W5:Y:S04]  /*a9a0*/  LDL.LU R0, [R1+0x144] ;  /* 0x0001440001007983 */ /* 0x000f680000300800 */
[----:B------:R0:W-:Y:S04]  /*a9b0*/  STL [R1+0x158], R6 ;  /* 0x0001580601007387 */ /* 0x0001e80000100800 */
[----:B------:R-:W5:Y:S04]  /*a9c0*/  LDL.LU R26, [R1+0x140] ;  /* 0x00014000011a7983 */ /* 0x000f680000300800 */
[----:B------:R-:W5:Y:S01]  /*a9d0*/  LDL.LU R25, [R1+0x13c] ;  /* 0x00013c0001197983 */ /* 0x000f620000300800 */
[----:B---3--:R-:W-:-:S05]  /*a9e0*/  IMAD R5, R29, UR5, RZ ;  /* 0x000000051d057c24 */ /* 0x008fca000f8e02ff */
[----:B------:R3:W-:Y:S04]  /*a9f0*/  STL [R1+0x154], R5 ;  /* 0x0001540501007387 */ /* 0x0007e80000100800 */
[----:B------:R-:W5:Y:S04]  /*aa00*/  LDL.LU R24, [R1+0x134] ;  /* 0x0001340001187983 */ /* 0x000f680000300800 */
        /* <DEDUP_REMOVED lines=15> */
[----:B------:R-:W5:Y:S01]  /*ab00*/  LDL.LU R9, [R1+0xdc] ;  /* 0x0000dc0001097983 */ /* 0x000f620000300800 */
[----:B------:R-:W-:-:S05]  /*ab10*/  IMAD R3, R3, UR5, RZ ;  /* 0x0000000503037c24 */ /* 0x000fca000f8e02ff */
[----:B------:R0:W-:Y:S04]  /*ab20*/  STL [R1+0x150], R3 ;  /* 0x0001500301007387 */ /* 0x0001e80000100800 */
[----:B------:R-:W5:Y:S04]  /*ab30*/  LDL.LU R8, [R1+0xd8] ;  /* 0x0000d80001087983 */ /* 0x000f680000300800 */
[----:B------:R-:W5:Y:S04]  /*ab40*/  LDL.LU R7, [R1+0xd4] ;  /* 0x0000d40001077983 */ /* 0x000f680000300800 */
[----:B0-----:R-:W5:Y:S04]  /*ab50*/  LDL.LU R6, [R1+0xd0] ;  /* 0x0000d00001067983 */ /* 0x001f680000300800 */
[----:B---3--:R-:W3:Y:S04]  /*ab60*/  LDL.LU R5, [R1+0xc8] ;  /* 0x0000c80001057983 */ /* 0x008ee80000300800 */
[----:B------:R-:W3:Y:S01]  /*ab70*/  LDL.LU R3, [R1+0xc0] ;  /* 0x0000c00001037983 */ /* 0x000ee20000300800 */
[----:B--2---:R-:W-:-:S05]  /*ab80*/  IMAD R4, R4, UR5, RZ ;  /* 0x0000000504047c24 */ /* 0x004fca000f8e02ff */
[----:B------:R0:W-:Y:S04]  /*ab90*/  STL [R1+0x14c], R4 ;  /* 0x00014c0401007387 */ /* 0x0001e80000100800 */
[----:B0-----:R-:W2:Y:S01]  /*aba0*/  LDL.LU R4, [R1+0xb8] ;  /* 0x0000b80001047983 */ /* 0x001ea20000300800 */
[----:B----4-:R-:W-:-:S05]  /*abb0*/  IMAD R2, R2, UR5, RZ ;  /* 0x0000000502027c24 */ /* 0x010fca000f8e02ff */
[----:B------:R0:W-:Y:S04]  /*abc0*/  STL [R1+0x148], R2 ;  /* 0x0001480201007387 */ /* 0x0001e80000100800 */
[----:B0-----:R-:W4:Y:S01]  /*abd0*/  LDL.LU R2, [R1+0xb4] ;  /* 0x0000b40001027983 */ /* 0x001f220000300800 */
[----:B-----5:R-:W-:-:S05]  /*abe0*/  IMAD R0, R0, UR5, RZ ;  /* 0x0000000500007c24 */ /* 0x020fca000f8e02ff */
[----:B------:R0:W-:Y:S04]  /*abf0*/  STL [R1+0x144], R0 ;  /* 0x0001440001007387 */ /* 0x0001e80000100800 */
[----:B0-----:R-:W5:Y:S01]  /*ac00*/  LDL.LU R0, [R1+0xb0] ;  /* 0x0000b00001007983 */ /* 0x001f620000300800 */
[----:B------:R-:W-:-:S05]  /*ac10*/  IMAD R26, R26, UR5, RZ ;  /* 0x000000051a1a7c24 */ /* 0x000fca000f8e02ff */
[----:B------:R0:W-:Y:S02]  /*ac20*/  STL [R1+0x140], R26 ;  /* 0x0001401a01007387 */ /* 0x0001e40000100800 */
[----:B0-----:R-:W-:Y:S02]  /*ac30*/  IMAD R26, R25, UR5, RZ ;  /* 0x00000005191a7c24 */ /* 0x001fe4000f8e02ff */
[----:B------:R-:W-:Y:S02]  /*ac40*/  IMAD R25, R24, UR5, RZ ;  /* 0x0000000518197c24 */ /* 0x000fe4000f8e02ff */
[----:B------:R-:W-:Y:S02]  /*ac50*/  IMAD R24, R23, UR5, RZ ;  /* 0x0000000517187c24 */ /* 0x000fe4000f8e02ff */
[----:B------:R-:W-:Y:S01]  /*ac60*/  IMAD R23, R22, UR5, RZ ;  /* 0x0000000516177c24 */ /* 0x000fe2000f8e02ff */
[----:B------:R-:W-:Y:S01]  /*ac70*/  STL [R1+0x13c], R26 ;  /* 0x00013c1a01007387 */ /* 0x000fe20000100800 */
[----:B------:R-:W-:-:S02]  /*ac80*/  IMAD R22, R21, UR5, RZ ;  /* 0x0000000515167c24 */ /* 0x000fc4000f8e02ff */
        /* <DEDUP_REMOVED lines=22> */
[----:B------:R-:W-:Y:S04]  /*adf0*/  STL [R1+0xf4], R14 ;  /* 0x0000f40e01007387 */ /* 0x000fe80000100800 */
[----:B------:R-:W-:Y:S04]  /*ae00*/  STL [R1+0xec], R13 ;  /* 0x0000ec0d01007387 */ /* 0x000fe80000100800 */
[----:B------:R-:W5:Y:S04]  /*ae10*/  LDL.LU R29, [R1+0xac] ;  /* 0x0000ac00011d7983 */ /* 0x000f680000300800 */
[----:B------:R0:W-:Y:S04]  /*ae20*/  STL [R1+0xe8], R11 ;  /* 0x0000e80b01007387 */ /* 0x0001e80000100800 */
[----:B------:R-:W-:Y:S01]  /*ae30*/  STL [R1+0xe4], R12 ;  /* 0x0000e40c01007387 */ /* 0x000fe20000100800 */
[----:B0-----:R-:W-:-:S02]  /*ae40*/  IMAD R11, R10, UR5, RZ ;  /* 0x000000050a0b7c24 */ /* 0x001fc4000f8e02ff */
[----:B------:R-:W-:Y:S02]  /*ae50*/  IMAD R10, R9, UR5, RZ ;  /* 0x00000005090a7c24 */ /* 0x000fe4000f8e02ff */
[----:B------:R-:W-:Y:S02]  /*ae60*/  IMAD R9, R8, UR5, RZ ;  /* 0x0000000508097c24 */ /* 0x000fe4000f8e02ff */
[----:B------:R-:W-:Y:S01]  /*ae70*/  IMAD R8, R7, UR5, RZ ;  /* 0x0000000507087c24 */ /* 0x000fe2000f8e02ff */
[----:B------:R-:W-:Y:S01]  /*ae80*/  STL [R1+0xe0], R11 ;  /* 0x0000e00b01007387 */ /* 0x000fe20000100800 */
[----:B------:R-:W-:Y:S02]  /*ae90*/  IMAD R7, R6, UR5, RZ ;  /* 0x0000000506077c24 */ /* 0x000fe4000f8e02ff */
[----:B---3--:R-:W-:Y:S01]  /*aea0*/  IMAD R6, R5, UR5, RZ ;  /* 0x0000000505067c24 */ /* 0x008fe2000f8e02ff */
[----:B------:R-:W-:Y:S01]  /*aeb0*/  STL [R1+0xdc], R10 ;  /* 0x0000dc0a01007387 */ /* 0x000fe20000100800 */
[----:B------:R-:W-:-:S03]  /*aec0*/  IMAD R5, R3, UR5, RZ ;  /* 0x0000000503057c24 */ /* 0x000fc6000f8e02ff */
[----:B------:R0:W-:Y:S04]  /*aed0*/  STL [R1+0xd8], R9 ;  /* 0x0000d80901007387 */ /* 0x0001e80000100800 */
[----:B------:R-:W-:Y:S04]  /*aee0*/  STL [R1+0xd4], R8 ;  /* 0x0000d40801007387 */ /* 0x000fe80000100800 */
[----:B------:R-:W-:Y:S04]  /*aef0*/  STL [R1+0xd0], R7 ;  /* 0x0000d00701007387 */ /* 0x000fe80000100800 */
[----:B0-----:R-:W3:Y:S04]  /*af00*/  LDL.LU R9, [R1+0xa8] ;  /* 0x0000a80001097983 */ /* 0x001ee80000300800 */
[----:B------:R-:W-:Y:S04]  /*af10*/  STL [R1+0xc8], R6 ;  /* 0x0000c80601007387 */ /* 0x000fe80000100800 */
[----:B------:R-:W-:Y:S04]  /*af20*/  STL [R1+0xc0], R5 ;  /* 0x0000c00501007387 */ /* 0x000fe80000100800 */
[----:B------:R-:W3:Y:S01]  /*af30*/  LDL.LU R10, [R1+0xa4] ;  /* 0x0000a400010a7983 */ /* 0x000ee20000300800 */
[----:B--2---:R-:W-:-:S05]  /*af40*/  IMAD R3, R4, UR5, RZ ;  /* 0x0000000504037c24 */ /* 0x004fca000f8e02ff */
[----:B------:R-:W-:Y:S04]  /*af50*/  STL [R1+0xb8], R3 ;  /* 0x0000b80301007387 */ /* 0x000fe80000100800 */
[----:B------:R-:W2:Y:S01]  /*af60*/  LDL.LU R11, [R1+0x9c] ;  /* 0x00009c00010b7983 */ /* 0x000ea20000300800 */
[----:B----4-:R-:W-:-:S05]  /*af70*/  IMAD R2, R2, UR5, RZ ;  /* 0x0000000502027c24 */ /* 0x010fca000f8e02ff */
[----:B------:R-:W-:Y:S04]  /*af80*/  STL [R1+0xb4], R2 ;  /* 0x0000b40201007387 */ /* 0x000fe80000100800 */
[----:B------:R-:W4:Y:S04]  /*af90*/  LDL.LU R26, [R1+0x98] ;  /* 0x00009800011a7983 */ /* 0x000f280000300800 */
[----:B------:R-:W4:Y:S01]  /*afa0*/  LDL.LU R25, [R1+0x90] ;  /* 0x0000900001197983 */ /* 0x000f220000300800 */
[----:B-----5:R-:W-:-:S05]  /*afb0*/  IMAD R0, R0, UR5, RZ ;  /* 0x0000000500007c24 */ /* 0x020fca000f8e02ff */
        /* <DEDUP_REMOVED lines=11> */
[----:B0-----:R-:W5:Y:S04]  /*b070*/  LDL.LU R0, [R1+0x4c] ;  /* 0x00004c0001007983 */ /* 0x001f680000300800 */
        /* <DEDUP_REMOVED lines=9> */
[----:B0-----:R-:W5:Y:S04]  /*b110*/  LDL.LU R5, [R1+0x18] ;  /* 0x0000180001057983 */ /* 0x001f680000300800 */
[----:B------:R-:W5:Y:S04]  /*b120*/  LDL.LU R6, [R1+0x14] ;  /* 0x0000140001067983 */ /* 0x000f680000300800 */
[----:B------:R-:W5:Y:S04]  /*b130*/  LDL.LU R7, [R1+0x10] ;  /* 0x0000100001077983 */ /* 0x000f680000300800 */
[----:B------:R-:W5:Y:S01]  /*b140*/  LDL.LU R8, [R1+0xc] ;  /* 0x00000c0001087983 */ /* 0x000f620000300800 */
[----:B---3--:R-:W-:-:S05]  /*b150*/  IMAD R9, R9, UR5, RZ ;  /* 0x0000000509097c24 */ /* 0x008fca000f8e02ff */
[----:B------:R0:W-:Y:S01]  /*b160*/  STL [R1+0xa8], R9 ;  /* 0x0000a80901007387 */ /* 0x0001e20000100800 */
[----:B------:R-:W-:-:S03]  /*b170*/  IMAD R10, R10, UR5, RZ ;  /* 0x000000050a0a7c24 */ /* 0x000fc6000f8e02ff */
[----:B0-----:R-:W3:Y:S04]  /*b180*/  LDL.LU R9, [R1+0x8] ;  /* 0x0000080001097983 */ /* 0x001ee80000300800 */
[----:B------:R0:W-:Y:S04]  /*b190*/  STL [R1+0xa4], R10 ;  /* 0x0000a40a01007387 */ /* 0x0001e80000100800 */
[----:B0-----:R-:W3:Y:S01]  /*b1a0*/  LDL.LU R10, [R1+0x4] ;  /* 0x00000400010a7983 */ /* 0x001ee20000300800 */
[----:B--2---:R-:W-:-:S05]  /*b1b0*/  IMAD R11, R11, UR5, RZ ;  /* 0x000000050b0b7c24 */ /* 0x004fca000f8e02ff */
[----:B------:R0:W-:Y:S04]  /*b1c0*/  STL [R1+0x9c], R11 ;  /* 0x00009c0b01007387 */ /* 0x0001e80000100800 */
[----:B0-----:R-:W2:Y:S01]  /*b1d0*/  LDL.LU R11, [R1] ;  /* 0x00000000010b7983 */ /* 0x001ea20000300800 */
[----:B----4-:R-:W-:Y:S02]  /*b1e0*/  IMAD R26, R26, UR5, RZ ;  /* 0x000000051a1a7c24 */ /* 0x010fe4000f8e02ff */
[----:B------:R-:W-:-:S03]  /*b1f0*/  IMAD R25, R25, UR5, RZ ;  /* 0x0000000519197c24 */ /* 0x000fc6000f8e02ff */
[----:B------:R0:W-:Y:S04]  /*b200*/  STL [R1+0x98], R26 ;  /* 0x0000981a01007387 */ /* 0x0001e80000100800 */
[----:B0-----:R-:W4:Y:S01]  /*b210*/  LDL.LU R26, [R1+0x13dc] ;  /* 0x0013dc00011a7983 */ /* 0x001f220000300800 */
[----:B-----5:R-:W-:-:S03]  /*b220*/  IMAD R24, R24, UR5, RZ ;  /* 0x0000000518187c24 */ /* 0x020fc6000f8e02ff */
[----:B------:R0:W-:Y:S01]  /*b230*/  STL [R1+0x90], R25 ;  /* 0x0000901901007387 */ /* 0x0001e20000100800 */
[----:B------:R-:W-:Y:S02]  /*b240*/  IMAD R23, R23, UR5, RZ ;  /* 0x0000000517177c24 */ /* 0x000fe4000f8e02ff */
[----:B------:R-:W-:Y:S01]  /*b250*/  IMAD R22, R22, UR5, RZ ;  /* 0x0000000516167c24 */ /* 0x000fe2000f8e02ff */
[----:B0-----:R-:W5:Y:S01]  /*b260*/  LDL.LU R25, [R1+0x13d8] ;  /* 0x0013d80001197983 */ /* 0x001f620000300800 */
[----:B------:R-:W-:-:S03]  /*b270*/  IMAD R21, R21, UR5, RZ ;  /* 0x0000000515157c24 */ /* 0x000fc6000f8e02ff */
[----:B------:R0:W-:Y:S01]  /*b280*/  STL [R1+0x88], R24 ;  /* 0x0000881801007387 */ /* 0x0001e20000100800 */
[----:B------:R-:W-:Y:S02]  /*b290*/  IMAD R20, R20, UR5, RZ ;  /* 0x0000000514147c24 */ /* 0x000fe4000f8e02ff */
[----:B------:R-:W-:Y:S01]  /*b2a0*/  IMAD R19, R19, UR5, RZ ;  /* 0x0000000513137c24 */ /* 0x000fe2000f8e02ff */
[----:B0-----:R-:W2:Y:S04]  /*b2b0*/  LDL.LU R24, [R1+0x13d4] ;  /* 0x0013d40001187983 */ /* 0x001ea80000300800 */
[----:B------:R0:W-:Y:S01]  /*b2c0*/  STL [R1+0x80], R23 ;  /* 0x0000801701007387 */ /* 0x0001e20000100800 */
[----:B------:R-:W-:Y:S02]  /*b2d0*/  IMAD R18, R18, UR5, RZ ;  /* 0x0000000512127c24 */ /* 0x000fe4000f8e02ff */
[----:B------:R-:W-:Y:S01]  /*b2e0*/  IMAD R17, R17, UR5, RZ ;  /* 0x0000000511117c24 */ /* 0x000fe2000f8e02ff */
[----:B0-----:R-:W2:Y:S04]  /*b2f0*/  LDL.LU R23, [R1+0x13d0] ;  /* 0x0013d00001177983 */ /* 0x001ea80000300800 */
[----:B------:R0:W-:Y:S01]  /*b300*/  STL [R1+0x7c], R22 ;  /* 0x00007c1601007387 */ /* 0x0001e20000100800 */
[----:B------:R-:W-:-:S03]  /*b310*/  IMAD R16, R16, UR5, RZ ;  /* 0x0000000510107c24 */ /* 0x000fc6000f8e02ff */
        /* <DEDUP_REMOVED lines=24> */
[----:B0-----:R-:W2:Y:S02]  /*b4a0*/  LDL.LU R4, [R1+0x13a4] ;  /* 0x0013a40001047983 */ /* 0x001ea40000300800 */
[----:B--2---:R-:W-:-:S02]  /*b4b0*/  IMAD R4, R4, 0x2, R3 ;  /* 0x0000000204047824 */ /* 0x004fc400078e0203 */
[----:B------:R-:W2:Y:S04]  /*b4c0*/  LDL.LU R3, [R1+0x13a0] ;  /* 0x0013a00001037983 */ /* 0x000ea80000300800 */
[----:B------:R2:W-:Y:S02]  /*b4d0*/  STL [R1+0x1c], R4 ;  /* 0x00001c0401007387 */ /* 0x0005e40000100800 */
[----:B--2---:R-:W-:-:S05]  /*b4e0*/  IADD3 R4, P2, PT, R13, R3, RZ ;  /* 0x000000030d047210 */ /* 0x004fca0007f5e0ff */
[----:B------:R0:W-:Y:S02]  /*b4f0*/  STL [R1+0x1044], R4 ;  /* 0x0010440401007387 */ /* 0x0001e40000100800 */
[----:B0-----:R-:W-:-:S05]  /*b500*/  IADD3 R4, P3, PT, R12, R3, RZ ;  /* 0x000000030c047210 */ /* 0x001fca0007f7e0ff */
        /* <DEDUP_REMOVED lines=10> */
[----:B------:R0:W-:Y:S04]  /*b5b0*/  STL [R1+0x1040], R4 ;  /* 0x0010400401007387 */ /* 0x0001e80000100800 */
[----:B0-----:R-:W2:Y:S02]  /*b5c0*/  LDL.LU R4, [R1+0x139c] ;  /* 0x00139c0001047983 */ /* 0x001ea40000300800 */
[-C--:B--2---:R-:W-:Y:S02]  /*b5d0*/  LEA.HI.X.SX32 R13, R13, R4.reuse, 0x1, P2 ;  /* 0x000000040d0d7211 */ /* 0x084fe400010f0eff */
[----:B------:R-:W-:-:S03]  /*b5e0*/  LEA.HI.X.SX32 R12, R12, R4, 0x1, P3 ;  /* 0x000000040c0c7211 */ /* 0x000fc600018f0eff */
[----:B------:R3:W-:Y:S02]  /*b5f0*/  STL [R1+0x1028], R13 ;  /* 0x0010280d01007387 */ /* 0x0007e40000100800 */
[----:B---3--:R-:W-:-:S05]  /*b600*/  IADD3 R13, P2, PT, R9, R3, RZ ;  /* 0x00000003090d7210 */ /* 0x008fca0007f5e0ff */
[----:B------:R0:W-:Y:S01]  /*b610*/  STL [R1+0x1024], R13 ;  /* 0x0010240d01007387 */ /* 0x0001e20000100800 */
[----:B------:R-:W-:-:S03]  /*b620*/  LEA.HI.X.SX32 R29, R29, R4, 0x1, P4 ;  /* 0x000000041d1d7211 */ /* 0x000fc600020f0eff */
[----:B0-----:R-:W2:Y:S04]  /*b630*/  LDL.LU R13, [R1+0x1398] ;  /* 0x00139800010d7983 */ /* 0x001ea80000300800 */
[----:B------:R0:W-:Y:S02]  /*b640*/  STL [R1+0x101c], R12 ;  /* 0x00101c0c01007387 */ /* 0x0001e40000100800 */
[----:B0-----:R-:W-:-:S05]  /*b650*/  IADD3 R12, P3, PT, R10, R3, RZ ;  /* 0x000000030a0c7210 */ /* 0x001fca0007f7e0ff */
[----:B------:R0:W-:Y:S04]  /*b660*/  STL [R1+0x1020], R12 ;  /* 0x0010200c01007387 */ /* 0x0001e80000100800 */
[----:B0-----:R-:W3:Y:S04]  /*b670*/  LDL.LU R12, [R1+0x1394] ;  /* 0x00139400010c7983 */ /* 0x001ee80000300800 */
[----:B------:R0:W-:Y:S02]  /*b680*/  STL [R1+0x1014], R29 ;  /* 0x0010141d01007387 */ /* 0x0001e40000100800 */
[----:B0-----:R-:W-:-:S05]  /*b690*/  IADD3 R29, P4, PT, R11, R3, RZ ;  /* 0x000000030b1d7210 */ /* 0x001fca0007f9e0ff */
[----:B------:R0:W-:Y:S04]  /*b6a0*/  STL [R1+0x1018], R29 ;  /* 0x0010181d01007387 */ /* 0x0001e80000100800 */
[----:B0-----:R-:W2:Y:S01]  /*b6b0*/  LDL.LU R29, [R1+0x1390] ;  /* 0x00139000011d7983 */ /* 0x001ea20000300800 */
[----:B------:R-:W-:-:S05]  /*b6c0*/  LEA.HI.X.SX32 R5, R5, R4, 0x1, P5 ;  /* 0x0000000405057211 */ /* 0x000fca00028f0eff */
[----:B------:R2:W-:Y:S02]  /*b6d0*/  STL [R1+0x100c], R5 ;  /* 0x00100c0501007387 */ /* 0x0005e40000100800 */
[----:B--2---:R-:W-:-:S05]  /*b6e0*/  IADD3 R5, P5, PT, R29, R3, RZ ;  /* 0x000000031d057210 */ /* 0x004fca0007fbe0ff */
        /* <DEDUP_REMOVED lines=33> */
[----:B------:R2:W-:Y:S01]  /*b900*/  STL [R1+0xfd4], R29 ;  /* 0x000fd41d01007387 */ /* 0x0005e20000100800 */
[----:B------:R-:W-:Y:S02]  /*b910*/  LEA.HI.X.SX32 R5, R5, R4, 0x1, P6 ;  /* 0x0000000405057211 */ /* 0x000fe400030f0eff */
[----:B--2---:R-:W-:-:S05]  /*b920*/  IADD3 R29, P5, PT, R11, R3, RZ ;  /* 0x000000030b1d7210 */ /* 0x004fca0007fbe0ff */
[----:B------:R3:W-:Y:S04]  /*b930*/  STL [R1+0xfd8], R29 ;  /* 0x000fd81d01007387 */ /* 0x0007e80000100800 */
[----:B------:R0:W-:Y:S01]  /*b940*/  STL [R1+0xfcc], R5 ;  /* 0x000fcc0501007387 */ /* 0x0001e20000100800 */
[----:B---3--:R-:W-:Y:S02]  /*b950*/  IADD3 R29, P6, PT, R12, R3, RZ ;  /* 0x000000030c1d7210 */ /* 0x008fe40007fde0ff */
[----:B0-----:R-:W-:-:S03]  /*b960*/  LEA.HI.X.SX32 R5, R6, R4, 0x1, P0 ;  /* 0x0000000406057211 */ /* 0x001fc600000f0eff */
[----:B------:R0:W-:Y:S01]  /*b970*/  STL [R1+0xfd0], R29 ;  /* 0x000fd01d01007387 */ /* 0x0001e20000100800 */
[----:B------:R-:W-:-:S03]  /*b980*/  LEA.HI.X.SX32 R6, R7, R4, 0x1, P1 ;  /* 0x0000000407067211 */ /* 0x000fc600008f0eff */
[----:B------:R2:W-:Y:S01]  /*b990*/  STL [R1+0xfc4], R5 ;  /* 0x000fc40501007387 */ /* 0x0005e20000100800 */
[----:B------:R-:W-:Y:S02]  /*b9a0*/  LEA.HI.X.SX32 R7, R8, R4, 0x1, P2 ;  /* 0x0000000408077211 */ /* 0x000fe400010f0eff */
[-C--:B0-----:R-:W-:Y:S02]  /*b9b0*/  IADD3 R29, P0, PT, R13, R3.reuse, RZ ;  /* 0x000000030d1d7210 */ /* 0x081fe40007f1e0ff */
[----:B--2---:R-:W-:-:S03]  /*b9c0*/  IADD3 R5, P1, PT, R14, R3, RZ ;  /* 0x000000030e057210 */ /* 0x004fc60007f3e0ff */
[----:B------:R-:W-:Y:S04]  /*b9d0*/  STL [R1+0xfc8], R29 ;  /* 0x000fc81d01007387 */ /* 0x000fe80000100800 */
[----:B------:R0:W-:Y:S04]  /*b9e0*/  STL [R1+0xfbc], R6 ;  /* 0x000fbc0601007387 */ /* 0x0001e80000100800 */
[----:B------:R2:W-:Y:S01]  /*b9f0*/  STL [R1+0xfc0], R5 ;  /* 0x000fc00501007387 */ /* 0x0005e20000100800 */
[----:B0-----:R-:W-:-:S03]  /*ba00*/  IADD3 R6, P2, PT, R15, R3, RZ ;  /* 0x000000030f067210 */ /* 0x001fc60007f5e0ff */
[----:B------:R0:W-:Y:S01]  /*ba10*/  STL [R1+0xfb4], R7 ;  /* 0x000fb40701007387 */ /* 0x0001e20000100800 */
[----:B--2---:R-:W-:-:S03]  /*ba20*/  LEA.HI.X.SX32 R5, R9, R4, 0x1, P3 ;  /* 0x0000000409057211 */ /* 0x004fc600018f0eff */
        /* <DEDUP_REMOVED lines=12> */
[----:B------:R-:W2:Y:S04]  /*baf0*/  LDL.LU R10, [R1+0x24] ;  /* 0x00002400010a7983 */ /* 0x000ea80000300800 */
[----:B------:R3:W-:Y:S01]  /*bb00*/  STL [R1+0xfa0], R6 ;  /* 0x000fa00601007387 */ /* 0x0007e20000100800 */
[----:B0-----:R-:W-:-:S03]  /*bb10*/  IADD3 R7, P6, PT, R19, R3, RZ ;  /* 0x0000000313077210 */ /* 0x001fc60007fde0ff */
[----:B------:R0:W-:Y:S01]  /*bb20*/  STL [R1+0xf94], R5 ;  /* 0x000f940501007387 */ /* 0x0001e20000100800 */
[----:B---3--:R-:W-:-:S03]  /*bb30*/  LEA.HI.X.SX32 R6, R13, R4, 0x1, P0 ;  /* 0x000000040d067211 */ /* 0x008fc600000f0eff */
[----:B------:R3:W-:Y:S01]  /*bb40*/  STL [R1+0xf98], R7 ;  /* 0x000f980701007387 */ /* 0x0007e20000100800 */
[----:B0-----:R-:W-:-:S03]  /*bb50*/  IADD3 R5, P0, PT, R20, R3, RZ ;  /* 0x0000000314057210 */ /* 0x001fc60007f1e0ff */
[----:B------:R0:W-:Y:S01]  /*bb60*/  STL [R1+0xf8c], R6 ;  /* 0x000f8c0601007387 */ /* 0x0001e20000100800 */
[----:B---3--:R-:W-:-:S03]  /*bb70*/  LEA.HI.X.SX32 R7, R14, R4, 0x1, P1 ;  /* 0x000000040e077211 */ /* 0x008fc600008f0eff */
[----:B------:R3:W-:Y:S01]  /*bb80*/  STL [R1+0xf90], R5 ;  /* 0x000f900501007387 */ /* 0x0007e20000100800 */
[----:B0-----:R-:W-:-:S03]  /*bb90*/  IADD3 R6, P1, PT, R21, R3, RZ ;  /* 0x0000000315067210 */ /* 0x001fc60007f3e0ff */
[----:B------:R-:W-:Y:S01]  /*bba0*/  STL [R1+0xf84], R7 ;  /* 0x000f840701007387 */ /* 0x000fe20000100800 */
[----:B---3--:R-:W-:-:S03]  /*bbb0*/  LEA.HI.X.SX32 R5, R15, R4, 0x1, P2 ;  /* 0x000000040f057211 */ /* 0x008fc600010f0eff */
[----:B------:R-:W3:Y:S04]  /*bbc0*/  LDL.LU R15, [R1+0x40] ;  /* 0x00004000010f7983 */ /* 0x000ee80000300800 */
[----:B------:R0:W-:Y:S04]  /*bbd0*/  STL [R1+0xf88], R6 ;  /* 0x000f880601007387 */ /* 0x0001e80000100800 */
[----:B------:R1:W-:Y:S04]  /*bbe0*/  STL [R1+0xf7c], R5 ;  /* 0x000f7c0501007387 */ /* 0x0003e80000100800 */
[----:B------:R-:W3:Y:S01]  /*bbf0*/  LDL.LU R13, [R1+0x50] ;  /* 0x00005000010d7983 */ /* 0x000ee20000300800 */
[----:B0-----:R-:W-:-:S02]  /*bc00*/  IADD3 R6, P2, PT, R22, R3, RZ ;  /* 0x0000000316067210 */ /* 0x001fc40007f5e0ff */
[----:B-1----:R-:W-:-:S03]  /*bc10*/  LEA.HI.X.SX32 R5, R16, R4, 0x1, P3 ;  /* 0x0000000410057211 */ /* 0x002fc600018f0eff */
[----:B------:R0:W-:Y:S04]  /*bc20*/  STL [R1+0xf80], R6 ;  /* 0x000f800601007387 */ /* 0x0001e80000100800 */
[----:B------:R1:W-:Y:S01]  /*bc30*/  STL [R1+0xf74], R5 ;  /* 0x000f740501007387 */ /* 0x0003e20000100800 */
[----:B0-----:R-:W-:Y:S02]  /*bc40*/  IADD3 R6, P3, PT, R23, R3, RZ ;  /* 0x0000000317067210 */ /* 0x001fe40007f7e0ff */
[-C--:B-1----:R-:W-:Y:S02]  /*bc50*/  LEA.HI.X.SX32 R5, R17, R4.reuse, 0x1, P4 ;  /* 0x0000000411057211 */ /* 0x082fe400020f0eff */
[----:B------:R-:W3:Y:S04]  /*bc60*/  LDL.LU R17, [R1+0x38] ;  /* 0x0000380001117983 */ /* 0x000ee80000300800 */
[----:B------:R-:W-:Y:S04]  /*bc70*/  STL [R1+0xf78], R6 ;  /* 0x000f780601007387 */ /* 0x000fe80000100800 */
[----:B------:R-:W3:Y:S04]  /*bc80*/  LDL.LU R16, [R1+0x5c] ;  /* 0x00005c0001107983 */ /* 0x000ee80000300800 */
[----:B------:R0:W-:Y:S02]  /*bc90*/  STL [R1+0xf6c], R5 ;  /* 0x000f6c0501007387 */ /* 0x0001e40000100800 */
[----:B0-----:R-:W-:-:S02]  /*bca0*/  LEA.HI.X.SX32 R5, R18, R4, 0x1, P5 ;  /* 0x0000000412057211 */ /* 0x001fc400028f0eff */
[----:B------:R-:W3:Y:S01]  /*bcb0*/  LDL.LU R18, [R1+0x2c] ;  /* 0x00002c0001127983 */ /* 0x000ee20000300800 */
[----:B------:R-:W-:-:S05]  /*bcc0*/  IADD3 R6, P4, PT, R24, R3, RZ ;  /* 0x0000000318067210 */ /* 0x000fca0007f9e0ff */
[----:B------:R5:W-:Y:S04]  /*bcd0*/  STL [R1+0xf70], R6 ;  /* 0x000f700601007387 */ /* 0x000be80000100800 */
[----:B------:R-:W3:Y:S04]  /*bce0*/  LDL.LU R14, [R1+0x64] ;  /* 0x00006400010e7983 */ /* 0x000ee80000300800 */
[----:B------:R0:W-:Y:S01]  /*bcf0*/  STL [R1+0xf64], R5 ;  /* 0x000f640501007387 */ /* 0x0001e20000100800 */
[----:B-----5:R-:W-:-:S03]  /*bd00*/  IADD3 R6, P5, PT, R25, R3, RZ ;  /* 0x0000000319067210 */ /* 0x020fc60007fbe0ff */
[----:B------:R-:W5:Y:S01]  /*bd10*/  LDL.LU R12, [R1+0x6c] ;  /* 0x00006c00010c7983 */ /* 0x000f620000300800 */
[----:B0-----:R-:W-:-:S03]  /*bd20*/  LEA.HI.X.SX32 R5, R19, R4, 0x1, P6 ;  /* 0x0000000413057211 */ /* 0x001fc600030f0eff */
[----:B------:R4:W-:Y:S04]  /*bd30*/  STL [R1+0xf68], R6 ;  /* 0x000f680601007387 */ /* 0x0009e80000100800 */
[----:B------:R0:W-:Y:S04]  /*bd40*/  STL [R1+0xf5c], R5 ;  /* 0x000f5c0501007387 */ /* 0x0001e80000100800 */
[----:B------:R-:W5:Y:S01]  /*bd50*/  LDL.LU R11, [R1+0x84] ;  /* 0x00008400010b7983 */ /* 0x000f620000300800 */
[----:B------:R-:W-:Y:S01]  /*bd60*/  IMAD R27, R27, UR5, RZ ;  /* 0x000000051b1b7c24 */ /* 0x000fe2000f8e02ff */
[----:B----4-:R-:W-:-:S02]  /*bd70*/  IADD3 R6, P6, PT, R26, R3, RZ ;  /* 0x000000031a067210 */ /* 0x010fc40007fde0ff */
[----:B0-----:R-:W-:-:S03]  /*bd80*/  LEA.HI.X.SX32 R5, R20, R4, 0x1, P0 ;  /* 0x0000000414057211 */ /* 0x001fc600000f0eff */
[----:B------:R0:W-:Y:S01]  /*bd90*/  STL [R1+0xf60], R6 ;  /* 0x000f600601007387 */ /* 0x0001e20000100800 */
[----:B------:R-:W-:-:S03]  /*bda0*/  IMAD R28, R28, UR5, RZ ;  /* 0x000000051c1c7c24 */ /* 0x000fc6000f8e02ff */
[----:B------:R1:W-:Y:S04]  /*bdb0*/  STL [R1+0xf54], R5 ;  /* 0x000f540501007387 */ /* 0x0003e80000100800 */
[----:B------:R-:W4:Y:S01]  /*bdc0*/  LDL.LU R8, [R1+0x8c] ;  /* 0x00008c0001087983 */ /* 0x000f220000300800 */
[----:B0-----:R-:W-:Y:S02]  /*bdd0*/  IADD3 R6, P0, PT, R27, R3, RZ ;  /* 0x000000031b067210 */ /* 0x001fe40007f1e0ff */
[----:B-1----:R-:W-:-:S03]  /*bde0*/  LEA.HI.X.SX32 R5, R21, R4, 0x1, P1 ;  /* 0x0000000415057211 */ /* 0x002fc600008f0eff */
[----:B------:R0:W-:Y:S04]  /*bdf0*/  STL [R1+0xf58], R6 ;  /* 0x000f580601007387 */ /* 0x0001e80000100800 */
[----:B------:R1:W-:Y:S04]  /*be00*/  STL [R1+0xf4c], R5 ;  /* 0x000f4c0501007387 */ /* 0x0003e80000100800 */
[----:B------:R-:W4:Y:S01]  /*be10*/  LDL.LU R20, [R1+0x94] ;  /* 0x0000940001147983 */ /* 0x000f220000300800 */
[----:B0-----:R-:W-:Y:S02]  /*be20*/  IADD3 R6, P1, PT, R28, R3, RZ ;  /* 0x000000031c067210 */ /* 0x001fe40007f3e0ff */
[----:B-1----:R-:W-:-:S03]  /*be30*/  LEA.HI.X.SX32 R5, R22, R4, 0x1, P2 ;  /* 0x0000000416057211 */ /* 0x002fc600010f0eff */
[----:B------:R-:W-:Y:S04]  /*be40*/  STL [R1+0xf50], R6 ;  /* 0x000f500601007387 */ /* 0x000fe80000100800 */
[----:B------:R0:W-:Y:S04]  /*be50*/  STL [R1+0xf44], R5 ;  /* 0x000f440501007387 */ /* 0x0001e80000100800 */
[----:B------:R-:W4:Y:S01]  /*be60*/  LDL.LU R7, [R1+0xa0] ;  /* 0x0000a00001077983 */ /* 0x000f220000300800 */
[----:B0-----:R-:W-:Y:S02]  /*be70*/  LEA.HI.X.SX32 R5, R23, R4, 0x1, P3 ;  /* 0x0000000417057211 */ /* 0x001fe400018f0eff */
[----:B--2---:R-:W-:-:S05]  /*be80*/  IADD3 R6, P2, PT, R10, R3, RZ ;  /* 0x000000030a067210 */ /* 0x004fca0007f5e0ff */
[----:B------:R0:W-:Y:S04]  /*be90*/  STL [R1+0xf48], R6 ;  /* 0x000f480601007387 */ /* 0x0001e80000100800 */
[----:B------:R1:W-:Y:S04]  /*bea0*/  STL [R1+0xf3c], R5 ;  /* 0x000f3c0501007387 */ /* 0x0003e80000100800 */
[----:B0-----:R-:W2:Y:S01]  /*beb0*/  LDL.LU R6, [R1+0xbc] ;  /* 0x0000bc0001067983 */ /* 0x001ea20000300800 */
[----:B-1----:R-:W-:Y:S02]  /*bec0*/  LEA.HI.X.SX32 R5, R24, R4, 0x1, P4 ;  /* 0x0000000418057211 */ /* 0x002fe400020f0eff */
[----:B---3--:R-:W-:-:S05]  /*bed0*/  IADD3 R9, P3, PT, R18, R3, RZ ;  /* 0x0000000312097210 */ /* 0x008fca0007f7e0ff */
[----:B------:R0:W-:Y:S04]  /*bee0*/  STL [R1+0xf40], R9 ;  /* 0x000f400901007387 */ /* 0x0001e80000100800 */
[----:B------:R1:W-:Y:S04]  /*bef0*/  STL [R1+0xf34], R5 ;  /* 0x000f340501007387 */ /* 0x0003e80000100800 */
[----:B------:R-:W3:Y:S01]  /*bf00*/  LDL.LU R29, [R1+0xc4] ;  /* 0x0000c400011d7983 */ /* 0x000ee20000300800 */
[----:B0-----:R-:W-:Y:S02]  /*bf10*/  IADD3 R9, P4, PT, R17, R3, RZ ;  /* 0x0000000311097210 */ /* 0x001fe40007f9e0ff */
[----:B-1----:R-:W-:-:S03]  /*bf20*/  LEA.HI.X.SX32 R5, R25, R4, 0x1, P5 ;  /* 0x0000000419057211 */ /* 0x002fc600028f0eff */
[----:B------:R0:W-:Y:S01]  /*bf30*/  STL [R1+0xf38], R9 ;  /* 0x000f380901007387 */ /* 0x0001e20000100800 */
[----:B------:R-:W-:-:S03]  /*bf40*/  IADD3 R19, P5, PT, R15, R3, RZ ;  /* 0x000000030f137210 */ /* 0x000fc60007fbe0ff */
[----:B------:R1:W-:Y:S01]  /*bf50*/  STL [R1+0xf2c], R5 ;  /* 0x000f2c0501007387 */ /* 0x0003e20000100800 */
[----:B0-----:R-:W-:-:S03]  /*bf60*/  LEA.HI.X.SX32 R9, R26, R4, 0x1, P6 ;  /* 0x000000041a097211 */ /* 0x001fc600030f0eff */
[----:B-1----:R-:W3:Y:S01]  /*bf70*/  LDL.LU R5, [R1+0xcc] ;  /* 0x0000cc0001057983 */ /* 0x002ee20000300800 */
[----:B------:R-:W-:-:S03]  /*bf80*/  IADD3 R21, P6, PT, R13, R3, RZ ;  /* 0x000000030d157210 */ /* 0x000fc60007fde0ff */
[----:B------:R0:W-:Y:S04]  /*bf90*/  STL [R1+0xf30], R19 ;  /* 0x000f301301007387 */ /* 0x0001e80000100800 */
[----:B------:R1:W-:Y:S01]  /*bfa0*/  STL [R1+0xf24], R9 ;  /* 0x000f240901007387 */ /* 0x0003e20000100800 */
[----:B0-----:R-:W-:-:S03]  /*bfb0*/  LEA.HI.X.SX32 R19, R27, R4, 0x1, P0 ;  /* 0x000000041b137211 */ /* 0x001fc600000f0eff */
[----:B-1----:R-:W3:Y:S01]  /*bfc0*/  LDL.LU R9, [R1+0xf0] ;  /* 0x0000f00001097983 */ /* 0x002ee20000300800 */
[----:B------:R-:W-:-:S03]  /*bfd0*/  IADD3 R22, P0, PT, R16, R3, RZ ;  /* 0x0000000310167210 */ /* 0x000fc60007f1e0ff */
[----:B------:R0:W-:Y:S04]  /*bfe0*/  STL [R1+0xf28], R21 ;  /* 0x000f281501007387 */ /* 0x0001e80000100800 */
[----:B------:R1:W-:Y:S01]  /*bff0*/  STL [R1+0xf1c], R19 ;  /* 0x000f1c1301007387 */ /* 0x0003e20000100800 */
[----:B0-----:R-:W-:-:S03]  /*c000*/  LEA.HI.X.SX32 R21, R28, R4, 0x1, P1 ;  /* 0x000000041c157211 */ /* 0x001fc600008f0eff */
[----:B-1----:R-:W3:Y:S04]  /*c010*/  LDL.LU R19, [R1+0xf8] ;  /* 0x0000f80001137983 */ /* 0x002ee80000300800 */
[----:B------:R0:W-:Y:S04]  /*c020*/  STL [R1+0xf20], R22 ;  /* 0x000f201601007387 */ /* 0x0001e80000100800 */
[----:B------:R1:W-:Y:S01]  /*c030*/  STL [R1+0xc68], R21 ;  /* 0x000c681501007387 */ /* 0x0003e20000100800 */
[----:B0-----:R-:W-:Y:S02]  /*c040*/  IADD3 R22, P1, PT, R14, R3, RZ ;  /* 0x000000030e167210 */ /* 0x001fe40007f3e0ff */
[----:B-1----:R-:W-:-:S02]  /*c050*/  LEA.HI.X.SX32 R21, R10, R4, 0x1, P2 ;  /* 0x000000040a157211 */ /* 0x002fc400010f0eff */
[----:B------:R-:W3:Y:S04]  /*c060*/  LDL.LU R10, [R1+0x100] ;  /* 0x00010000010a7983 */ /* 0x000ee80000300800 */
[----:B------:R5:W-:Y:S04]  /*c070*/  STL [R1+0xc88], R22 ;  /* 0x000c881601007387 */ /* 0x000be80000100800 */
[----:B------:R0:W-:Y:S01]  /*c080*/  STL [R1+0xc6c], R21 ;  /* 0x000c6c1501007387 */ /* 0x0001e20000100800 */
[----:B-----5:R-:W-:Y:S02]  /*c090*/  IADD3 R22, P2, PT, R12, R3, RZ ;  /* 0x000000030c167210 */ /* 0x020fe40007f5e0ff */
[----:B0-----:R-:W-:-:S02]  /*c0a0*/  LEA.HI.X.SX32 R21, R18, R4, 0x1, P3 ;  /* 0x0000000412157211 */ /* 0x001fc400018f0eff */
[----:B------:R-:W5:Y:S04]  /*c0b0*/  LDL.LU R18, [R1+0x108] ;  /* 0x0001080001127983 */ /* 0x000f680000300800 */
[----:B------:R0:W-:Y:S04]  /*c0c0*/  STL [R1+0xc90], R22 ;  /* 0x000c901601007387 */ /* 0x0001e80000100800 */
[----:B------:R1:W-:Y:S01]  /*c0d0*/  STL [R1+0xc70], R21 ;  /* 0x000c701501007387 */ /* 0x0003e20000100800 */
[----:B0-----:R-:W-:Y:S02]  /*c0e0*/  IADD3 R22, P3, PT, R11, R3, RZ ;  /* 0x000000030b167210 */ /* 0x001fe40007f7e0ff */
[----:B-1----:R-:W-:-:S02]  /*c0f0*/  LEA.HI.X.SX32 R21, R17, R4, 0x1, P4 ;  /* 0x0000000411157211 */ /* 0x002fc400020f0eff */
[----:B------:R-:W5:Y:S04]  /*c100*/  LDL.LU R17, [R1+0x128] ;  /* 0x0001280001117983 */ /* 0x000f680000300800 */
[----:B------:R-:W-:Y:S04]  /*c110*/  STL [R1+0xc98], R22 ;  /* 0x000c981601007387 */ /* 0x000fe80000100800 */
[----:B------:R0:W-:Y:S02]  /*c120*/  STL [R1+0xc74], R21 ;  /* 0x000c741501007387 */ /* 0x0001e40000100800 */
[----:B0-----:R-:W-:-:S02]  /*c130*/  LEA.HI.X.SX32 R21, R15, R4, 0x1, P5 ;  /* 0x000000040f157211 */ /* 0x001fc400028f0eff */
[----:B------:R-:W5:Y:S01]  /*c140*/  LDL.LU R15, [R1+0x130] ;  /* 0x00013000010f7983 */ /* 0x000f620000300800 */
[----:B----4-:R-:W-:-:S05]  /*c150*/  IADD3 R22, P4, PT, R8, R3, RZ ;  /* 0x0000000308167210 */ /* 0x010fca0007f9e0ff */
[----:B------:R0:W-:Y:S04]  /*c160*/  STL [R1+0xca0], R22 ;  /* 0x000ca01601007387 */ /* 0x0001e80000100800 */
[----:B------:R1:W-:Y:S01]  /*c170*/  STL [R1+0xc78], R21 ;  /* 0x000c781501007387 */ /* 0x0003e20000100800 */
[-C--:B0-----:R-:W-:Y:S02]  /*c180*/  IADD3 R22, P5, PT, R20, R3.reuse, RZ ;  /* 0x0000000314167210 */ /* 0x081fe40007fbe0ff */
[----:B-1----:R-:W-:Y:S02]  /*c190*/  LEA.HI.X.SX32 R21, R13, R4, 0x1, P6 ;  /* 0x000000040d157211 */ /* 0x002fe400030f0eff */
[----:B------:R-:W4:Y:S04]  /*c1a0*/  LDL.LU R13, [R1+0x138] ;  /* 0x00013800010d7983 */ /* 0x000f280000300800 */
[----:B------:R0:W-:Y:S04]  /*c1b0*/  STL [R1+0xca8], R22 ;  /* 0x000ca81601007387 */ /* 0x0001e80000100800 */
[----:B------:R1:W-:Y:S01]  /*c1c0*/  STL [R1+0xc7c], R21 ;  /* 0x000c7c1501007387 */ /* 0x0003e20000100800 */
[----:B0-----:R-:W-:-:S02]  /*c1d0*/  IADD3 R22, P6, PT, R7, R3, RZ ;  /* 0x0000000307167210 */ /* 0x001fc40007fde0ff */
[-C--:B-1----:R-:W-:Y:S02]  /*c1e0*/  LEA.HI.X.SX32 R21, R16, R4.reuse, 0x1, P0 ;  /* 0x0000000410157211 */ /* 0x082fe400000f0eff */
[----:B------:R-:W4:Y:S04]  /*c1f0*/  LDL.LU R16, [R1+0x168] ;  /* 0x0001680001107983 */ /* 0x000f280000300800 */
[----:B------:R-:W-:Y:S04]  /*c200*/  STL [R1+0xcb0], R22 ;  /* 0x000cb01601007387 */ /* 0x000fe80000100800 */
[----:B------:R0:W-:Y:S02]  /*c210*/  STL [R1+0xc80], R21 ;  /* 0x000c801501007387 */ /* 0x0001e40000100800 */
[----:B0-----:R-:W-:-:S02]  /*c220*/  LEA.HI.X.SX32 R21, R14, R4, 0x1, P1 ;  /* 0x000000040e157211 */ /* 0x001fc400008f0eff */
[----:B------:R-:W4:Y:S01]  /*c230*/  LDL.LU R14, [R1+0x16c] ;  /* 0x00016c00010e7983 */ /* 0x000f220000300800 */
[----:B--2---:R-:W-:-:S05]  /*c240*/  IADD3 R22, P0, PT, R6, R3, RZ ;  /* 0x0000000306167210 */ /* 0x004fca0007f1e0ff */
[----:B------:R-:W-:Y:S04]  /*c250*/  STL [R1+0xcb8], R22 ;  /* 0x000cb81601007387 */ /* 0x000fe80000100800 */
[----:B------:R0:W-:Y:S02]  /*c260*/  STL [R1+0xc84], R21 ;  /* 0x000c841501007387 */ /* 0x0001e40000100800 */
[-C--:B0-----:R-:W-:Y:S02]  /*c270*/  LEA.HI.X.SX32 R21, R12, R4.reuse, 0x1, P2 ;  /* 0x000000040c157211 */ /* 0x081fe400010f0eff */
[----:B------:R-:W2:Y:S01]  /*c280*/  LDL.LU R12, [R1+0x170] ;  /* 0x00017000010c7983 */ /* 0x000ea20000300800 */
[----:B------:R-:W-:Y:S02]  /*c290*/  LEA.HI.X.SX32 R20, R20, R4, 0x1, P5 ;  /* 0x0000000414147211 */ /* 0x000fe400028f0eff */
[----:B---3--:R-:W-:-:S05]  /*c2a0*/  IADD3 R22, P1, PT, R29, R3, RZ ;  /* 0x000000031d167210 */ /* 0x008fca0007f3e0ff */
[----:B------:R-:W-:Y:S04]  /*c2b0*/  STL [R1+0xcc0], R22 ;  /* 0x000cc01601007387 */ /* 0x000fe80000100800 */
[----:B------:R0:W-:Y:S02]  /*c2c0*/  STL [R1+0xc8c], R21 ;  /* 0x000c8c1501007387 */ /* 0x0001e40000100800 */
[----:B0-----:R-:W-:Y:S02]  /*c2d0*/  LEA.HI.X.SX32 R21, R11, R4, 0x1, P3 ;  /* 0x000000040b157211 */ /* 0x001fe400018f0eff */
[-C--:B------:R-:W-:Y:S01]  /*c2e0*/  IADD3 R22, P2, PT, R5, R3.reuse, RZ ;  /* 0x0000000305167210 */ /* 0x080fe20007f5e0ff */
[----:B------:R-:W3:Y:S04]  /*c2f0*/  LDL.LU R11, [R1+0x174] ;  /* 0x00017400010b7983 */ /* 0x000ee80000300800 */
[----:B------:R0:W-:Y:S04]  /*c300*/  STL [R1+0xcc8], R22 ;  /* 0x000cc81601007387 */ /* 0x0001e80000100800 */
[----:B------:R1:W-:Y:S01]  /*c310*/  STL [R1+0xc94], R21 ;  /* 0x000c941501007387 */ /* 0x0003e20000100800 */
[----:B0-----:R-:W-:-:S02]  /*c320*/  IADD3 R22, P3, PT, R9, R3, RZ ;  /* 0x0000000309167210 */ /* 0x001fc40007f7e0ff */
[----:B-1----:R-:W-:Y:S02]  /*c330*/  LEA.HI.X.SX32 R21, R8, R4, 0x1, P4 ;  /* 0x0000000408157211 */ /* 0x002fe400020f0eff */
[----:B------:R-:W3:Y:S04]  /*c340*/  LDL.LU R8, [R1+0x178] ;  /* 0x0001780001087983 */ /* 0x000ee80000300800 */
[----:B------:R0:W-:Y:S04]  /*c350*/  STL [R1+0xcd0], R22 ;  /* 0x000cd01601007387 */ /* 0x0001e80000100800 */
[----:B------:R1:W-:Y:S01]  /*c360*/  STL [R1+0xc9c], R21 ;  /* 0x000c9c1501007387 */ /* 0x0003e20000100800 */
[----:B0-----:R-:W-:-:S03]  /*c370*/  IADD3 R22, P4, PT, R19, R3, RZ ;  /* 0x0000000313167210 */ /* 0x001fc60007f9e0ff */
        /* <DEDUP_REMOVED lines=26> */
[----:B------:R0:W-:Y:S01]  /*c520*/  STL [R1+0xd00], R22 ;  /* 0x000d001601007387 */ /* 0x0001e20000100800 */
[----:B------:R-:W-:-:S03]  /*c530*/  LEA.HI.X.SX32 R19, R19, R4, 0x1, P4 ;  /* 0x0000000413137211 */ /* 0x000fc600020f0eff */
[----:B------:R1:W-:Y:S01]  /*c540*/  STL [R1+0xccc], R20 ;  /* 0x000ccc1401007387 */ /* 0x0003e20000100800 */
[----:B0-----:R-:W-:-:S03]  /*c550*/  IADD3 R22, P3, PT, R16, R3, RZ ;  /* 0x0000000310167210 */ /* 0x001fc60007f7e0ff */
[----:B-1----:R-:W4:Y:S04]  /*c560*/  LDL.LU R20, [R1+0x19c] ;  /* 0x00019c0001147983 */ /* 0x002f280000300800 */
[----:B------:R0:W-:Y:S04]  /*c570*/  STL [R1+0xd08], R22 ;  /* 0x000d081601007387 */ /* 0x0001e80000100800 */
[----:B------:R1:W-:Y:S01]  /*c580*/  STL [R1+0xcd4], R19 ;  /* 0x000cd41301007387 */ /* 0x0003e20000100800 */
[----:B0-----:R-:W-:Y:S02]  /*c590*/  IADD3 R22, P4, PT, R14, R3, RZ ;  /* 0x000000030e167210 */ /* 0x001fe40007f9e0ff */
[----:B-1----:R-:W-:-:S02]  /*c5a0*/  LEA.HI.X.SX32 R19, R10, R4, 0x1, P5 ;  /* 0x000000040a137211 */ /* 0x002fc400028f0eff */
[----:B------:R-:W4:Y:S04]  /*c5b0*/  LDL.LU R10, [R1+0x184] ;  /* 0x00018400010a7983 */ /* 0x000f280000300800 */
[----:B------:R-:W-:Y:S01]  /*c5c0*/  STL [R1+0xd10], R22 ;  /* 0x000d101601007387 */ /* 0x000fe20000100800 */
[----:B------:R-:W-:-:S03]  /*c5d0*/  LEA.HI.X.SX32 R18, R18, R4, 0x1, P6 ;  /* 0x0000000412127211 */ /* 0x000fc600030f0eff */
[----:B------:R0:W-:Y:S01]  /*c5e0*/  STL [R1+0xcdc], R19 ;  /* 0x000cdc1301007387 */ /* 0x0001e20000100800 */
[----:B------:R-:W-:-:S03]  /*c5f0*/  LEA.HI.X.SX32 R17, R17, R4, 0x1, P0 ;  /* 0x0000000411117211 */ /* 0x000fc600000f0eff */
[----:B0-----:R-:W4:Y:S01]  /*c600*/  LDL.LU R19, [R1+0x180] ;  /* 0x0001800001137983 */ /* 0x001f220000300800 */
[----:B--2---:R-:W-:-:S05]  /*c610*/  IADD3 R22, P5, PT, R12, R3, RZ ;  /* 0x000000030c167210 */ /* 0x004fca0007fbe0ff */
[----:B------:R-:W-:Y:S04]  /*c620*/  STL [R1+0xd18], R22 ;  /* 0x000d181601007387 */ /* 0x000fe80000100800 */
[----:B------:R0:W-:Y:S04]  /*c630*/  STL [R1+0xce4], R18 ;  /* 0x000ce41201007387 */ /* 0x0001e80000100800 */
[----:B0-----:R-:W2:Y:S01]  /*c640*/  LDL.LU R18, [R1+0x164] ;  /* 0x0001640001127983 */ /* 0x001ea20000300800 */
[-C--:B------:R-:W-:Y:S02]  /*c650*/  LEA.HI.X.SX32 R16, R16, R4.reuse, 0x1, P3 ;  /* 0x0000000410107211 */ /* 0x080fe400018f0eff */
[----:B------:R-:W-:-:S02]  /*c660*/  LEA.HI.X.SX32 R14, R14, R4, 0x1, P4 ;  /* 0x000000040e0e7211 */ /* 0x000fc400020f0eff */
[----:B------:R-:W-:Y:S02]  /*c670*/  LEA.HI.X.SX32 R12, R12, R4, 0x1, P5 ;  /* 0x000000040c0c7211 */ /* 0x000fe400028f0eff */
[----:B---3--:R-:W-:-:S05]  /*c680*/  IADD3 R22, P6, PT, R11, R3, RZ ;  /* 0x000000030b167210 */ /* 0x008fca0007fde0ff */
[----:B------:R0:W-:Y:S04]  /*c690*/  STL [R1+0xd20], R22 ;  /* 0x000d201601007387 */ /* 0x0001e80000100800 */
[----:B------:R1:W-:Y:S01]  /*c6a0*/  STL [R1+0xcec], R17 ;  /* 0x000cec1101007387 */ /* 0x0003e20000100800 */
[-C--:B0-----:R-:W-:Y:S02]  /*c6b0*/  IADD3 R22, P0, PT, R8, R3.reuse, RZ ;  /* 0x0000000308167210 */ /* 0x081fe40007f1e0ff */
[----:B-1----:R-:W-:Y:S02]  /*c6c0*/  LEA.HI.X.SX32 R17, R15, R4, 0x1, P1 ;  /* 0x000000040f117211 */ /* 0x002fe400008f0eff */
        /* <DEDUP_REMOVED lines=12> */
[----:B-----5:R-:W-:-:S03]  /*c790*/  IADD3 R22, P3, PT, R6, R3, RZ ;  /* 0x0000000306167210 */ /* 0x020fc60007f7e0ff */
[----:B0-----:R-:W5:Y:S04]  /*c7a0*/  LDL.LU R16, [R1+0x154] ;  /* 0x0001540001107983 */ /* 0x001f680000300800 */
[----:B------:R0:W-:Y:S04]  /*c7b0*/  STL [R1+0xd40], R22 ;  /* 0x000d401601007387 */ /* 0x0001e80000100800 */
[----:B------:R1:W-:Y:S01]  /*c7c0*/  STL [R1+0xd0c], R14 ;  /* 0x000d0c0e01007387 */ /* 0x0003e20000100800 */
[-C--:B------:R-:W-:Y:S02]  /*c7d0*/  LEA.HI.X.SX32 R11, R11, R4.reuse, 0x1, P6 ;  /* 0x000000040b0b7211 */ /* 0x080fe400030f0eff */
[----:B0-----:R-:W-:Y:S01]  /*c7e0*/  IADD3 R22, P4, PT, R29, R3, RZ ;  /* 0x000000031d167210 */ /* 0x001fe20007f9e0ff */
[----:B-1----:R-:W5:Y:S04]  /*c7f0*/  LDL.LU R14, [R1+0x150] ;  /* 0x00015000010e7983 */ /* 0x002f680000300800 */
[----:B------:R-:W-:Y:S04]  /*c800*/  STL [R1+0xd48], R22 ;  /* 0x000d481601007387 */ /* 0x000fe80000100800 */
[----:B------:R0:W-:Y:S01]  /*c810*/  STL [R1+0xd14], R12 ;  /* 0x000d140c01007387 */ /* 0x0001e20000100800 */
[----:B------:R-:W-:-:S03]  /*c820*/  LEA.HI.X.SX32 R8, R8, R4, 0x1, P0 ;  /* 0x0000000408087211 */ /* 0x000fc600000f0eff */
[----:B0-----:R-:W5:Y:S01]  /*c830*/  LDL.LU R12, [R1+0x14c] ;  /* 0x00014c00010c7983 */ /* 0x001f620000300800 */
[----:B------:R-:W-:-:S05]  /*c840*/  IADD3 R22, P5, PT, R5, R3, RZ ;  /* 0x0000000305167210 */ /* 0x000fca0007fbe0ff */
[----:B------:R-:W-:Y:S04]  /*c850*/  STL [R1+0xd50], R22 ;  /* 0x000d501601007387 */ /* 0x000fe80000100800 */
[----:B------:R0:W-:Y:S04]  /*c860*/  STL [R1+0xd1c], R11 ;  /* 0x000d1c0b01007387 */ /* 0x0001e80000100800 */
[----:B0-----:R-:W5:Y:S01]  /*c870*/  LDL.LU R11, [R1+0x148] ;  /* 0x00014800010b7983 */ /* 0x001f620000300800 */
[----:B------:R-:W-:-:S05]  /*c880*/  IADD3 R22, P6, PT, R9, R3, RZ ;  /* 0x0000000309167210 */ /* 0x000fca0007fde0ff */
[----:B------:R-:W-:Y:S04]  /*c890*/  STL [R1+0xd58], R22 ;  /* 0x000d581601007387 */ /* 0x000fe80000100800 */
[----:B------:R0:W-:Y:S04]  /*c8a0*/  STL [R1+0xd24], R8 ;  /* 0x000d240801007387 */ /* 0x0001e80000100800 */
[----:B0-----:R-:W5:Y:S01]  /*c8b0*/  LDL.LU R8, [R1+0x144] ;  /* 0x0001440001087983 */ /* 0x001f620000300800 */
[----:B----4-:R-:W-:Y:S02]  /*c8c0*/  IADD3 R22, P0, PT, R20, R3, RZ ;  /* 0x0000000314167210 */ /* 0x010fe40007f1e0ff */
[----:B------:R-:W-:-:S03]  /*c8d0*/  LEA.HI.X.SX32 R23, R21, R4, 0x1, P1 ;  /* 0x0000000415177211 */ /* 0x000fc600008f0eff */
[----:B------:R0:W-:Y:S01]  /*c8e0*/  STL [R1+0xd60], R22 ;  /* 0x000d601601007387 */ /* 0x0001e20000100800 */
[----:B------:R-:W-:-:S03]  /*c8f0*/  LEA.HI.X.SX32 R21, R7, R4, 0x1, P2 ;  /* 0x0000000407157211 */ /* 0x000fc600010f0eff */
[----:B------:R-:W-:Y:S04]  /*c900*/  STL [R1+0xd2c], R23 ;  /* 0x000d2c1701007387 */ /* 0x000fe80000100800 */
[----:B------:R-:W4:Y:S01]  /*c910*/  LDL.LU R7, [R1+0x140] ;  /* 0x0001400001077983 */ /* 0x000f220000300800 */
[----:B0-----:R-:W-:-:S05]  /*c920*/  IADD3 R22, P1, PT, R10, R3, RZ ;  /* 0x000000030a167210 */ /* 0x001fca0007f3e0ff */
[----:B------:R0:W-:Y:S04]  /*c930*/  STL [R1+0xd68], R22 ;  /* 0x000d681601007387 */ /* 0x0001e80000100800 */
[----:B------:R1:W-:Y:S01]  /*c940*/  STL [R1+0xd34], R21 ;  /* 0x000d341501007387 */ /* 0x0003e20000100800 */
[-C--:B0-----:R-:W-:Y:S02]  /*c950*/  IADD3 R22, P2, PT, R19, R3.reuse, RZ ;  /* 0x0000000313167210 */ /* 0x081fe40007f5e0ff */
[----:B-1----:R-:W-:Y:S02]  /*c960*/  LEA.HI.X.SX32 R21, R6, R4, 0x1, P3 ;  /* 0x0000000406157211 */ /* 0x002fe400018f0eff */
[----:B------:R-:W4:Y:S04]  /*c970*/  LDL.LU R6, [R1+0x13c] ;  /* 0x00013c0001067983 */ /* 0x000f280000300800 */
[----:B------:R2:W-:Y:S04]  /*c980*/  STL [R1+0xd70], R22 ;  /* 0x000d701601007387 */ /* 0x0005e80000100800 */
[----:B------:R0:W-:Y:S01]  /*c990*/  STL [R1+0xd3c], R21 ;  /* 0x000d3c1501007387 */ /* 0x0001e20000100800 */
[----:B--2---:R-:W-:-:S02]  /*c9a0*/  IADD3 R22, P3, PT, R18, R3, RZ ;  /* 0x0000000312167210 */ /* 0x004fc40007f7e0ff */
[-C--:B0-----:R-:W-:Y:S02]  /*c9b0*/  LEA.HI.X.SX32 R21, R29, R4.reuse, 0x1, P4 ;  /* 0x000000041d157211 */ /* 0x081fe400020f0eff */
[----:B------:R-:W2:Y:S04]  /*c9c0*/  LDL.LU R29, [R1+0x134] ;  /* 0x00013400011d7983 */ /* 0x000ea80000300800 */
[----:B------:R-:W-:Y:S04]  /*c9d0*/  STL [R1+0xd78], R22 ;  /* 0x000d781601007387 */ /* 0x000fe80000100800 */
[----:B------:R0:W-:Y:S02]  /*c9e0*/  STL [R1+0xd44], R21 ;  /* 0x000d441501007387 */ /* 0x0001e40000100800 */
[----:B0-----:R-:W-:-:S02]  /*c9f0*/  LEA.HI.X.SX32 R21, R5, R4, 0x1, P5 ;  /* 0x0000000405157211 */ /* 0x001fc400028f0eff */
[----:B------:R-:W2:Y:S01]  /*ca00*/  LDL.LU R5, [R1+0x12c] ;  /* 0x00012c0001057983 */ /* 0x000ea20000300800 */
[-C--:B------:R-:W-:Y:S02]  /*ca10*/  LEA.HI.X.SX32 R20, R20, R4.reuse, 0x1, P0 ;  /* 0x0000000414147211 */ /* 0x080fe400000f0eff */
[-C--:B------:R-:W-:Y:S02]  /*ca20*/  LEA.HI.X.SX32 R19, R19, R4.reuse, 0x1, P2 ;  /* 0x0000000413137211 */ /* 0x080fe400010f0eff */
        /* <DEDUP_REMOVED lines=13> */
[----:B-----5:R-:W-:Y:S02]  /*cb00*/  IADD3 R22, P0, PT, R16, R3, RZ ;  /* 0x0000000310167210 */ /* 0x020fe40007f1e0ff */
[----:B0-----:R-:W-:-:S02]  /*cb10*/  LEA.HI.X.SX32 R20, R10, R4, 0x1, P1 ;  /* 0x000000040a147211 */ /* 0x001fc400008f0eff */
[----:B------:R-:W5:Y:S04]  /*cb20*/  LDL.LU R10, [R1+0x11c] ;  /* 0x00011c00010a7983 */ /* 0x000f680000300800 */
[----:B------:R0:W-:Y:S04]  /*cb30*/  STL [R1+0xd98], R22 ;  /* 0x000d981601007387 */ /* 0x0001e80000100800 */
[----:B------:R1:W-:Y:S01]  /*cb40*/  STL [R1+0xd64], R20 ;  /* 0x000d641401007387 */ /* 0x0003e20000100800 */
[----:B0-----:R-:W-:-:S03]  /*cb50*/  IADD3 R22, P1, PT, R14, R3, RZ ;  /* 0x000000030e167210 */ /* 0x001fc60007f3e0ff */
[----:B-1----:R-:W5:Y:S04]  /*cb60*/  LDL.LU R20, [R1+0x118] ;  /* 0x0001180001147983 */ /* 0x002f680000300800 */
[----:B------:R0:W-:Y:S04]  /*cb70*/  STL [R1+0xda0], R22 ;  /* 0x000da01601007387 */ /* 0x0001e80000100800 */
[----:B------:R1:W-:Y:S01]  /*cb80*/  STL [R1+0xd6c], R19 ;  /* 0x000d6c1301007387 */ /* 0x0003e20000100800 */
[----:B0-----:R-:W-:-:S03]  /*cb90*/  IADD3 R22, P2, PT, R12, R3, RZ ;  /* 0x000000030c167210 */ /* 0x001fc60007f5e0ff */
[----:B-1----:R-:W5:Y:S04]  /*cba0*/  LDL.LU R19, [R1+0x114] ;  /* 0x0001140001137983 */ /* 0x002f680000300800 */
[----:B------:R-:W-:Y:S04]  /*cbb0*/  STL [R1+0xda8], R22 ;  /* 0x000da81601007387 */ /* 0x000fe80000100800 */
[----:B------:R0:W-:Y:S01]  /*cbc0*/  STL [R1+0xd74], R18 ;  /* 0x000d741201007387 */ /* 0x0001e20000100800 */
[----:B------:R-:W-:Y:S02]  /*cbd0*/  IADD3 R23, P3, PT, R11, R3, RZ ;  /* 0x000000030b177210 */ /* 0x000fe40007f7e0ff */
[----:B0-----:R-:W-:-:S03]  /*cbe0*/  LEA.HI.X.SX32 R18, R15, R4, 0x1, P4 ;  /* 0x000000040f127211 */ /* 0x001fc600020f0eff */
[----:B------:R-:W-:Y:S04]  /*cbf0*/  STL [R1+0xdb0], R23 ;  /* 0x000db01701007387 */ /* 0x000fe80000100800 */
[----:B------:R-:W5:Y:S04]  /*cc00*/  LDL.LU R15, [R1+0x110] ;  /* 0x00011000010f7983 */ /* 0x000f680000300800 */
[----:B------:R0:W-:Y:S01]  /*cc10*/  STL [R1+0xd7c], R18 ;  /* 0x000d7c1201007387 */ /* 0x0001e20000100800 */
[----:B------:R-:W-:Y:S02]  /*cc20*/  IADD3 R22, P4, PT, R8, R3, RZ ;  /* 0x0000000308167210 */ /* 0x000fe40007f9e0ff */
[----:B0-----:R-:W-:-:S03]  /*cc30*/  LEA.HI.X.SX32 R18, R13, R4, 0x1, P5 ;  /* 0x000000040d127211 */ /* 0x001fc600028f0eff */
[----:B------:R4:W-:Y:S04]  /*cc40*/  STL [R1+0xdb8], R22 ;  /* 0x000db81601007387 */ /* 0x0009e80000100800 */
[----:B------:R-:W5:Y:S01]  /*cc50*/  LDL.LU R13, [R1+0x10c] ;  /* 0x00010c00010d7983 */ /* 0x000f620000300800 */
[-C--:B------:R-:W-:Y:S02]  /*cc60*/  LEA.HI.X.SX32 R17, R17, R4.reuse, 0x1, P6 ;  /* 0x0000000411117211 */ /* 0x080fe400030f0eff */
[----:B----4-:R-:W-:Y:S01]  /*cc70*/  IADD3 R22, P5, PT, R7, R3, RZ ;  /* 0x0000000307167210 */ /* 0x010fe20007fbe0ff */
[----:B------:R0:W-:Y:S01]  /*cc80*/  STL [R1+0xd84], R18 ;  /* 0x000d841201007387 */ /* 0x0001e20000100800 */
[----:B------:R-:W-:-:S03]  /*cc90*/  LEA.HI.X.SX32 R16, R16, R4, 0x1, P0 ;  /* 0x0000000410107211 */ /* 0x000fc600000f0eff */
[----:B0-----:R-:W4:Y:S04]  /*cca0*/  LDL.LU R18, [R1+0x104] ;  /* 0x0001040001127983 */ /* 0x001f280000300800 */
[----:B------:R-:W-:Y:S04]  /*ccb0*/  STL [R1+0xdc0], R22 ;  /* 0x000dc01601007387 */ /* 0x000fe80000100800 */
[----:B------:R0:W-:Y:S01]  /*ccc0*/  STL [R1+0xd8c], R17 ;  /* 0x000d8c1101007387 */ /* 0x0001e20000100800 */
[----:B------:R-:W-:-:S03]  /*ccd0*/  LEA.HI.X.SX32 R14, R14, R4, 0x1, P1 ;  /* 0x000000040e0e7211 */ /* 0x000fc600008f0eff */
[----:B0-----:R-:W4:Y:S01]  /*cce0*/  LDL.LU R17, [R1+0xfc] ;  /* 0x0000fc0001117983 */ /* 0x001f220000300800 */
[----:B------:R-:W-:-:S05]  /*ccf0*/  IADD3 R22, P6, PT, R6, R3, RZ ;  /* 0x0000000306167210 */ /* 0x000fca0007fde0ff */
[----:B------:R-:W-:Y:S04]  /*cd00*/  STL [R1+0xdc8], R22 ;  /* 0x000dc81601007387 */ /* 0x000fe80000100800 */
[----:B------:R0:W-:Y:S01]  /*cd10*/  STL [R1+0xd94], R16 ;  /* 0x000d941001007387 */ /* 0x0001e20000100800 */
[----:B------:R-:W-:-:S03]  /*cd20*/  LEA.HI.X.SX32 R12, R12, R4, 0x1, P2 ;  /* 0x000000040c0c7211 */ /* 0x000fc600010f0eff */
[----:B0-----:R-:W4:Y:S01]  /*cd30*/  LDL.LU R16, [R1+0xf4] ;  /* 0x0000f40001107983 */ /* 0x001f220000300800 */
[----:B--2---:R-:W-:-:S05]  /*cd40*/  IADD3 R22, P0, PT, R29, R3, RZ ;  /* 0x000000031d167210 */ /* 0x004fca0007f1e0ff */
[----:B------:R-:W-:Y:S04]  /*cd50*/  STL [R1+0xdd0], R22 ;  /* 0x000dd01601007387 */ /* 0x000fe80000100800 */
[----:B------:R0:W-:Y:S01]  /*cd60*/  STL [R1+0xd9c], R14 ;  /* 0x000d9c0e01007387 */ /* 0x0001e20000100800 */
[----:B------:R-:W-:-:S03]  /*cd70*/  LEA.HI.X.SX32 R11, R11, R4, 0x1, P3 ;  /* 0x000000040b0b7211 */ /* 0x000fc600018f0eff */
[----:B0-----:R-:W2:Y:S01]  /*cd80*/  LDL.LU R14, [R1+0xec] ;  /* 0x0000ec00010e7983 */ /* 0x001ea20000300800 */
[----:B------:R-:W-:-:S05]  /*cd90*/  IADD3 R22, P1, PT, R5, R3, RZ ;  /* 0x0000000305167210 */ /* 0x000fca0007f3e0ff */
[----:B------:R-:W-:Y:S04]  /*cda0*/  STL [R1+0xdd8], R22 ;  /* 0x000dd81601007387 */ /* 0x000fe80000100800 */
[----:B------:R0:W-:Y:S01]  /*cdb0*/  STL [R1+0xda4], R12 ;  /* 0x000da40c01007387 */ /* 0x0001e20000100800 */
[----:B------:R-:W-:-:S03]  /*cdc0*/  LEA.HI.X.SX32 R8, R8, R4, 0x1, P4 ;  /* 0x0000000408087211 */ /* 0x000fc600020f0eff */
[----:B0-----:R-:W2:Y:S01]  /*cdd0*/  LDL.LU R12, [R1+0xe8] ;  /* 0x0000e800010c7983 */ /* 0x001ea20000300800 */
[----:B---3--:R-:W-:-:S05]  /*cde0*/  IADD3 R22, P2, PT, R9, R3, RZ ;  /* 0x0000000309167210 */ /* 0x008fca0007f5e0ff */
[----:B------:R0:W-:Y:S04]  /*cdf0*/  STL [R1+0xde0], R22 ;  /* 0x000de01601007387 */ /* 0x0001e80000100800 */
[----:B------:R1:W-:Y:S01]  /*ce00*/  STL [R1+0xdac], R11 ;  /* 0x000dac0b01007387 */ /* 0x0003e20000100800 */
[----:B0-----:R-:W-:-:S03]  /*ce10*/  IADD3 R22, P3, PT, R21, R3, RZ ;  /* 0x0000000315167210 */ /* 0x001fc60007f7e0ff */
[----:B-1----:R-:W3:Y:S04]  /*ce20*/  LDL.LU R11, [R1+0xe4] ;  /* 0x0000e400010b7983 */ /* 0x002ee80000300800 */
[----:B------:R0:W-:Y:S04]  /*ce30*/  STL [R1+0xde8], R22 ;  /* 0x000de81601007387 */ /* 0x0001e80000100800 */
[----:B------:R1:W-:Y:S01]  /*ce40*/  STL [R1+0xdb4], R8 ;  /* 0x000db40801007387 */ /* 0x0003e20000100800 */
[----:B0-----:R-:W-:-:S03]  /*ce50*/  LEA.HI.X.SX32 R22, R7, R4, 0x1, P5 ;  /* 0x0000000407167211 */ /* 0x001fc600028f0eff */
[----:B-1----:R-:W3:Y:S01]  /*ce60*/  LDL.LU R8, [R1+0xe0] ;  /* 0x0000e00001087983 */ /* 0x002ee20000300800 */
[----:B-----5:R-:W-:-:S05]  /*ce70*/  IADD3 R23, P4, PT, R10, R3, RZ ;  /* 0x000000030a177210 */ /* 0x020fca0007f9e0ff */
[----:B------:R0:W-:Y:S04]  /*ce80*/  STL [R1+0xdf0], R23 ;  /* 0x000df01701007387 */ /* 0x0001e80000100800 */
[----:B------:R-:W5:Y:S04]  /*ce90*/  LDL.LU R7, [R1+0xdc] ;  /* 0x0000dc0001077983 */ /* 0x000f680000300800 */
[----:B------:R1:W-:Y:S01]  /*cea0*/  STL [R1+0xdbc], R22 ;  /* 0x000dbc1601007387 */ /* 0x0003e20000100800 */
[----:B0-----:R-:W-:Y:S02]  /*ceb0*/  IADD3 R23, P5, PT, R20, R3, RZ ;  /* 0x0000000314177210 */ /* 0x001fe40007fbe0ff */
[----:B-1----:R-:W-:-:S03]  /*cec0*/  LEA.HI.X.SX32 R22, R6, R4, 0x1, P6 ;  /* 0x0000000406167211 */ /* 0x002fc600030f0eff */
[----:B------:R0:W-:Y:S04]  /*ced0*/  STL [R1+0xdf8], R23 ;  /* 0x000df81701007387 */ /* 0x0001e80000100800 */
[----:B------:R-:W5:Y:S04]  /*cee0*/  LDL.LU R6, [R1+0xd8] ;  /* 0x0000d80001067983 */ /* 0x000f680000300800 */
[----:B------:R1:W-:Y:S01]  /*cef0*/  STL [R1+0xdc4], R22 ;  /* 0x000dc41601007387 */ /* 0x0003e20000100800 */
[----:B0-----:R-:W-:-:S05]  /*cf00*/  IADD3 R23, P6, PT, R19, R3, RZ ;  /* 0x0000000313177210 */ /* 0x001fca0007fde0ff */
[----:B------:R0:W-:Y:S01]  /*cf10*/  STL [R1+0xe00], R23 ;  /* 0x000e001701007387 */ /* 0x0001e20000100800 */
[----:B-1----:R-:W-:-:S03]  /*cf20*/  LEA.HI.X.SX32 R22, R29, R4, 0x1, P0 ;  /* 0x000000041d167211 */ /* 0x002fc600000f0eff */
[----:B------:R-:W5:Y:S04]  /*cf30*/  LDL.LU R29, [R1+0xd4] ;  /* 0x0000d400011d7983 */ /* 0x000f680000300800 */
[----:B------:R1:W-:Y:S01]  /*cf40*/  STL [R1+0xdcc], R22 ;  /* 0x000dcc1601007387 */ /* 0x0003e20000100800 */
[----:B0-----:R-:W-:Y:S02]  /*cf50*/  LEA.HI.X.SX32 R23, R5, R4, 0x1, P1 ;  /* 0x0000000405177211 */ /* 0x001fe400008f0eff */
[----:B------:R-:W-:-:S05]  /*cf60*/  IADD3 R24, P0, PT, R15, R3, RZ ;  /* 0x000000030f187210 */ /* 0x000fca0007f1e0ff */
[----:B------:R-:W-:Y:S04]  /*cf70*/  STL [R1+0xe08], R24 ;  /* 0x000e081801007387 */ /* 0x000fe80000100800 */
[----:B------:R-:W5:Y:S04]  /*cf80*/  LDL.LU R5, [R1+0xd0] ;  /* 0x0000d00001057983 */ /* 0x000f680000300800 */
[----:B------:R0:W-:Y:S01]  /*cf90*/  STL [R1+0xdd4], R23 ;  /* 0x000dd41701007387 */ /* 0x0001e20000100800 */
[----:B-1----:R-:W-:Y:S02]  /*cfa0*/  IADD3 R22, P1, PT, R13, R3, RZ ;  /* 0x000000030d167210 */ /* 0x002fe40007f3e0ff */
[----:B0-----:R-:W-:-:S03]  /*cfb0*/  LEA.HI.X.SX32 R23, R9, R4, 0x1, P2 ;  /* 0x0000000409177211 */ /* 0x001fc600010f0eff */
[----:B------:R4:W-:Y:S04]  /*cfc0*/  STL [R1+0xe10], R22 ;  /* 0x000e101601007387 */ /* 0x0009e80000100800 */
[----:B------:R-:W5:Y:S04]  /*cfd0*/  LDL.LU R9, [R1+0xc8] ;  /* 0x0000c80001097983 */ /* 0x000f680000300800 */
[----:B------:R0:W-:Y:S01]  /*cfe0*/  STL [R1+0xddc], R23 ;  /* 0x000ddc1701007387 */ /* 0x0001e20000100800 */
[----:B----4-:R-:W-:Y:S02]  /*cff0*/  IADD3 R22, P2, PT, R18, R3, RZ ;  /* 0x0000000312167210 */ /* 0x010fe40007f5e0ff */
[----:B0-----:R-:W-:-:S03]  /*d000*/  LEA.HI.X.SX32 R23, R21, R4, 0x1, P3 ;  /* 0x0000000415177211 */ /* 0x001fc600018f0eff */
[----:B------:R0:W-:Y:S04]  /*d010*/  STL [R1+0xe18], R22 ;  /* 0x000e181601007387 */ /* 0x0001e80000100800 */
[----:B------:R1:W-:Y:S01]  /*d020*/  STL [R1+0xde4], R23 ;  /* 0x000de41701007387 */ /* 0x0003e20000100800 */
[-C--:B------:R-:W-:Y:S02]  /*d030*/  IADD3 R21, P3, PT, R17, R3.reuse, RZ ;  /* 0x0000000311157210 */ /* 0x080fe40007f7e0ff */
[----:B0-----:R-:W-:Y:S02]  /*d040*/  LEA.HI.X.SX32 R22, R10, R4, 0x1, P4 ;  /* 0x000000040a167211 */ /* 0x001fe400020f0eff */
[----:B------:R-:W4:Y:S04]  /*d050*/  LDL.LU R10, [R1+0xc0] ;  /* 0x0000c000010a7983 */ /* 0x000f280000300800 */
[----:B------:R0:W-:Y:S04]  /*d060*/  STL [R1+0xe20], R21 ;  /* 0x000e201501007387 */ /* 0x0001e80000100800 */
[----:B------:R0:W-:Y:S04]  /*d070*/  STL [R1+0xdec], R22 ;  /* 0x000dec1601007387 */ /* 0x0001e80000100800 */
[----:B-1----:R-:W4:Y:S01]  /*d080*/  LDL.LU R23, [R1+0xb8] ;  /* 0x0000b80001177983 */ /* 0x002f220000300800 */
[----:B0-----:R-:W-:-:S02]  /*d090*/  IADD3 R21, P4, PT, R16, R3, RZ ;  /* 0x0000000310157210 */ /* 0x001fc40007f9e0ff */
[----:B------:R-:W-:-:S03]  /*d0a0*/  LEA.HI.X.SX32 R22, R20, R4, 0x1, P5 ;  /* 0x0000000414167211 */ /* 0x000fc600028f0eff */
[----:B------:R2:W-:Y:S04]  /*d0b0*/  STL [R1+0xe28], R21 ;  /* 0x000e281501007387 */ /* 0x0005e80000100800 */
[----:B------:R-:W4:Y:S04]  /*d0c0*/  LDL.LU R20, [R1+0xb4] ;  /* 0x0000b40001147983 */ /* 0x000f280000300800 */
[----:B------:R0:W-:Y:S01]  /*d0d0*/  STL [R1+0xdf4], R22 ;  /* 0x000df41601007387 */ /* 0x0001e20000100800 */
[----:B--2---:R-:W-:Y:S02]  /*d0e0*/  IADD3 R21, P5, PT, R14, R3, RZ ;  /* 0x000000030e157210 */ /* 0x004fe40007fbe0ff */
[----:B0-----:R-:W-:-:S03]  /*d0f0*/  LEA.HI.X.SX32 R22, R19, R4, 0x1, P6 ;  /* 0x0000000413167211 */ /* 0x001fc600030f0eff */
[----:B------:R0:W-:Y:S01]  /*d100*/  STL [R1+0xe30], R21 ;  /* 0x000e301501007387 */ /* 0x0001e20000100800 */
[----:B------:R-:W-:-:S03]  /*d110*/  LEA.HI.X.SX32 R19, R15, R4, 0x1, P0 ;  /* 0x000000040f137211 */ /* 0x000fc600000f0eff */
[----:B------:R-:W-:Y:S04]  /*d120*/  STL [R1+0xdfc], R22 ;  /* 0x000dfc1601007387 */ /* 0x000fe80000100800 */
[----:B------:R-:W2:Y:S01]  /*d130*/  LDL.LU R15, [R1+0xb0] ;  /* 0x0000b000010f7983 */ /* 0x000ea20000300800 */
[----:B0-----:R-:W-:-:S05]  /*d140*/  IADD3 R21, P6, PT, R12, R3, RZ ;  /* 0x000000030c157210 */ /* 0x001fca0007fde0ff */
[----:B------:R-:W-:Y:S04]  /*d150*/  STL [R1+0xe38], R21 ;  /* 0x000e381501007387 */ /* 0x000fe80000100800 */
[----:B------:R0:W-:Y:S02]  /*d160*/  STL [R1+0xe04], R19 ;  /* 0x000e041301007387 */ /* 0x0001e40000100800 */
[-C--:B0-----:R-:W-:Y:S02]  /*d170*/  LEA.HI.X.SX32 R19, R13, R4.reuse, 0x1, P1 ;  /* 0x000000040d137211 */ /* 0x081fe400008f0eff */
[-C--:B------:R-:W-:Y:S02]  /*d180*/  LEA.HI.X.SX32 R17, R17, R4.reuse, 0x1, P3 ;  /* 0x0000000411117211 */ /* 0x080fe400018f0eff */
[----:B------:R-:W-:-:S02]  /*d190*/  LEA.HI.X.SX32 R14, R14, R4, 0x1, P5 ;  /* 0x000000040e0e7211 */ /* 0x000fc400028f0eff */
[----:B---3--:R-:W-:-:S05]  /*d1a0*/  IADD3 R22, P0, PT, R11, R3, RZ ;  /* 0x000000030b167210 */ /* 0x008fca0007f1e0ff */
[----:B------:R-:W-:Y:S04]  /*d1b0*/  STL [R1+0xe40], R22 ;  /* 0x000e401601007387 */ /* 0x000fe80000100800 */
[----:B------:R-:W3:Y:S04]  /*d1c0*/  LDL.LU R13, [R1+0xac] ;  /* 0x0000ac00010d7983 */ /* 0x000ee80000300800 */
[----:B------:R0:W-:Y:S01]  /*d1d0*/  STL [R1+0xe0c], R19 ;  /* 0x000e0c1301007387 */ /* 0x0001e20000100800 */
[----:B------:R-:W-:Y:S02]  /*d1e0*/  IADD3 R21, P1, PT, R8, R3, RZ ;  /* 0x0000000308157210 */ /* 0x000fe40007f3e0ff */
[----:B0-----:R-:W-:-:S03]  /*d1f0*/  LEA.HI.X.SX32 R19, R18, R4, 0x1, P2 ;  /* 0x0000000412137211 */ /* 0x001fc600010f0eff */
[----:B------:R-:W-:Y:S01]  /*d200*/  STL [R1+0xe48], R21 ;  /* 0x000e481501007387 */ /* 0x000fe20000100800 */
[----:B-----5:R-:W-:-:S03]  /*d210*/  IADD3 R18, P2, PT, R7, R3, RZ ;  /* 0x0000000307127210 */ /* 0x020fc60007f5e0ff */
[----:B------:R-:W-:Y:S04]  /*d220*/  STL [R1+0xe14], R19 ;  /* 0x000e141301007387 */ /* 0x000fe80000100800 */
[----:B------:R-:W5:Y:S04]  /*d230*/  LDL.LU R22, [R1+0xa8] ;  /* 0x0000a80001167983 */ /* 0x000f680000300800 */
[----:B------:R0:W-:Y:S04]  /*d240*/  STL [R1+0xe50], R18 ;  /* 0x000e501201007387 */ /* 0x0001e80000100800 */
[----:B------:R1:W-:Y:S01]  /*d250*/  STL [R1+0xe1c], R17 ;  /* 0x000e1c1101007387 */ /* 0x0003e20000100800 */
[----:B0-----:R-:W-:-:S02]  /*d260*/  IADD3 R18, P3, PT, R6, R3, RZ ;  /* 0x0000000306127210 */ /* 0x001fc40007f7e0ff */
[----:B-1----:R-:W-:-:S03]  /*d270*/  LEA.HI.X.SX32 R17, R16, R4, 0x1, P4 ;  /* 0x0000000410117211 */ /* 0x002fc600020f0eff */
[----:B------:R0:W-:Y:S04]  /*d280*/  STL [R1+0xe58], R18 ;  /* 0x000e581201007387 */ /* 0x0001e80000100800 */
[----:B------:R-:W5:Y:S04]  /*d290*/  LDL.LU R21, [R1+0xa4] ;  /* 0x0000a40001157983 */ /* 0x000f680000300800 */
[----:B------:R-:W-:Y:S01]  /*d2a0*/  STL [R1+0xe24], R17 ;  /* 0x000e241101007387 */ /* 0x000fe20000100800 */
[----:B------:R-:W-:-:S05]  /*d2b0*/  IADD3 R16, P4, PT, R29, R3, RZ ;  /* 0x000000031d107210 */ /* 0x000fca0007f9e0ff */
[----:B------:R-:W-:Y:S04]  /*d2c0*/  STL [R1+0xe60], R16 ;  /* 0x000e601001007387 */ /* 0x000fe80000100800 */
[----:B------:R-:W5:Y:S04]  /*d2d0*/  LDL.LU R19, [R1+0x9c] ;  /* 0x00009c0001137983 */ /* 0x000f680000300800 */
[----:B------:R1:W-:Y:S04]  /*d2e0*/  STL [R1+0xe2c], R14 ;  /* 0x000e2c0e01007387 */ /* 0x0003e80000100800 */
[----:B0-----:R-:W5:Y:S01]  /*d2f0*/  LDL.LU R18, [R1+0x98] ;  /* 0x0000980001127983 */ /* 0x001f620000300800 */
[----:B-1----:R-:W-:-:S02]  /*d300*/  LEA.HI.X.SX32 R14, R12, R4, 0x1, P6 ;  /* 0x000000040c0e7211 */ /* 0x002fc400030f0eff */
[----:B------:R-:W-:-:S05]  /*d310*/  IADD3 R16, P5, PT, R5, R3, RZ ;  /* 0x0000000305107210 */ /* 0x000fca0007fbe0ff */
[----:B------:R0:W-:Y:S04]  /*d320*/  STL [R1+0xe68], R16 ;  /* 0x000e681001007387 */ /* 0x0001e80000100800 */
[----:B------:R-:W-:Y:S04]  /*d330*/  STL [R1+0xe34], R14 ;  /* 0x000e340e01007387 */ /* 0x000fe80000100800 */
[----:B------:R-:W5:Y:S01]  /*d340*/  LDL.LU R17, [R1+0x90] ;  /* 0x0000900001117983 */ /* 0x000f620000300800 */
[----:B------:R-:W-:-:S05]  /*d350*/  IADD3 R12, P6, PT, R9, R3, RZ ;  /* 0x00000003090c7210 */ /* 0x000fca0007fde0ff */
[----:B------:R-:W-:Y:S04]  /*d360*/  STL [R1+0xe70], R12 ;  /* 0x000e700c01007387 */ /* 0x000fe80000100800 */
[----:B0-----:R-:W5:Y:S01]  /*d370*/  LDL.LU R16, [R1+0x88] ;  /* 0x0000880001107983 */ /* 0x001f620000300800 */
[----:B------:R-:W-:-:S05]  /*d380*/  LEA.HI.X.SX32 R11, R11, R4, 0x1, P0 ;  /* 0x000000040b0b7211 */ /* 0x000fca00000f0eff */
[----:B------:R0:W-:Y:S01]  /*d390*/  STL [R1+0xe3c], R11 ;  /* 0x000e3c0b01007387 */ /* 0x0001e20000100800 */
[-C--:B------:R-:W-:Y:S02]  /*d3a0*/  LEA.HI.X.SX32 R7, R7, R4.reuse, 0x1, P2 ;  /* 0x0000000407077211 */ /* 0x080fe400010f0eff */
[----:B0-----:R-:W-:Y:S02]  /*d3b0*/  LEA.HI.X.SX32 R11, R8, R4, 0x1, P1 ;  /* 0x00000004080b7211 */ /* 0x001fe400008f0eff */
[----:B----4-:R-:W-:-:S05]  /*d3c0*/  IADD3 R12, P0, PT, R10, R3, RZ ;  /* 0x000000030a0c7210 */ /* 0x010fca0007f1e0ff */
[----:B------:R0:W-:Y:S04]  /*d3d0*/  STL [R1+0xe78], R12 ;  /* 0x000e780c01007387 */ /* 0x0001e80000100800 */
[----:B------:R-:W4:Y:S01]  /*d3e0*/  LDL.LU R14, [R1+0x80] ;  /* 0x00008000010e7983 */ /* 0x000f220000300800 */
[----:B------:R-:W-:-:S03]  /*d3f0*/  IADD3 R8, P1, PT, R23, R3, RZ ;  /* 0x0000000317087210 */ /* 0x000fc60007f3e0ff */
[----:B------:R-:W-:Y:S04]  /*d400*/  STL [R1+0xe44], R11 ;  /* 0x000e440b01007387 */ /* 0x000fe80000100800 */
[----:B------:R1:W-:Y:S04]  /*d410*/  STL [R1+0xe80], R8 ;  /* 0x000e800801007387 */ /* 0x0003e80000100800 */
[----:B0-----:R-:W4:Y:S04]  /*d420*/  LDL.LU R12, [R1+0x7c] ;  /* 0x00007c00010c7983 */ /* 0x001f280000300800 */
[----:B------:R0:W-:Y:S01]  /*d430*/  STL [R1+0xe4c], R7 ;  /* 0x000e4c0701007387 */ /* 0x0001e20000100800 */
[----:B-1----:R-:W-:-:S02]  /*d440*/  IADD3 R8, P2, PT, R20, R3, RZ ;  /* 0x0000000314087210 */ /* 0x002fc40007f5e0ff */
[----:B------:R-:W-:-:S03]  /*d450*/  LEA.HI.X.SX32 R11, R29, R4, 0x1, P4 ;  /* 0x000000041d0b7211 */ /* 0x000fc600020f0eff */
[----:B------:R1:W-:Y:S01]  /*d460*/  STL [R1+0xe88], R8 ;  /* 0x000e880801007387 */ /* 0x0003e20000100800 */
[----:B0-----:R-:W-:-:S03]  /*d470*/  LEA.HI.X.SX32 R7, R6, R4, 0x1, P3 ;  /* 0x0000000406077211 */ /* 0x001fc600018f0eff */
[----:B-1----:R-:W4:Y:S04]  /*d480*/  LDL.LU R8, [R1+0x78] ;  /* 0x0000780001087983 */ /* 0x002f280000300800 */
[----:B------:R0:W-:Y:S01]  /*d490*/  STL [R1+0xe54], R7 ;  /* 0x000e540701007387 */ /* 0x0001e20000100800 */
[----:B--2---:R-:W-:-:S03]  /*d4a0*/  IADD3 R6, P3, PT, R15, R3, RZ ;  /* 0x000000030f067210 */ /* 0x004fc60007f7e0ff */
[----:B0-----:R-:W2:Y:S04]  /*d4b0*/  LDL.LU R7, [R1+0x74] ;  /* 0x0000740001077983 */ /* 0x001ea80000300800 */
[----:B------:R0:W-:Y:S04]  /*d4c0*/  STL [R1+0xe90], R6 ;  /* 0x000e900601007387 */ /* 0x0001e80000100800 */
[----:B0-----:R-:W2:Y:S04]  /*d4d0*/  LDL.LU R6, [R1+0x70] ;  /* 0x0000700001067983 */ /* 0x001ea80000300800 */
[----:B------:R0:W-:Y:S04]  /*d4e0*/  STL [R1+0xe5c], R11 ;  /* 0x000e5c0b01007387 */ /* 0x0001e80000100800 */
[----:B------:R-:W2:Y:S01]  /*d4f0*/  LDL.LU R29, [R1+0x68] ;  /* 0x00006800011d7983 */ /* 0x000ea20000300800 */
[----:B0-----:R-:W-:-:S02]  /*d500*/  LEA.HI.X.SX32 R11, R5, R4, 0x1, P5 ;  /* 0x00000004050b7211 */ /* 0x001fc400028f0eff */
[----:B---3--:R-:W-:-:S05]  /*d510*/  IADD3 R24, P4, PT, R13, R3, RZ ;  /* 0x000000030d187210 */ /* 0x008fca0007f9e0ff */
[----:B------:R0:W-:Y:S04]  /*d520*/  STL [R1+0xe98], R24 ;  /* 0x000e981801007387 */ /* 0x0001e80000100800 */
[----:B------:R-:W3:Y:S04]  /*d530*/  LDL.LU R5, [R1+0x60] ;  /* 0x0000600001057983 */ /* 0x000ee80000300800 */
[----:B------:R1:W-:Y:S01]  /*d540*/  STL [R1+0xe64], R11 ;  /* 0x000e640b01007387 */ /* 0x0003e20000100800 */
[----:B0-----:R-:W-:-:S03]  /*d550*/  LEA.HI.X.SX32 R24, R9, R4, 0x1, P6 ;  /* 0x0000000409187211 */ /* 0x001fc600030f0eff */
[----:B-1----:R-:W3:Y:S01]  /*d560*/  LDL.LU R11, [R1+0x58] ;  /* 0x00005800010b7983 */ /* 0x002ee20000300800 */
[----:B-----5:R-:W-:-:S05]  /*d570*/  IADD3 R25, P5, PT, R22, R3, RZ ;  /* 0x0000000316197210 */ /* 0x020fca0007fbe0ff */
[----:B------:R-:W-:Y:S04]  /*d580*/  STL [R1+0xea0], R25 ;  /* 0x000ea01901007387 */ /* 0x000fe80000100800 */
[----:B------:R-:W5:Y:S04]  /*d590*/  LDL.LU R9, [R1+0x54] ;  /* 0x0000540001097983 */ /* 0x000f680000300800 */
        /* <DEDUP_REMOVED lines=8> */
[----:B------:R0:W-:Y:S01]  /*d620*/  STL [R1+0xeb0], R25 ;  /* 0x000eb01901007387 */ /* 0x0001e20000100800 */
[----:B------:R-:W-:-:S03]  /*d630*/  LEA.HI.X.SX32 R23, R20, R4, 0x1, P2 ;  /* 0x0000000414177211 */ /* 0x000fc600010f0eff */
[----:B------:R1:W-:Y:S01]  /*d640*/  STL [R1+0xe7c], R24 ;  /* 0x000e7c1801007387 */ /* 0x0003e20000100800 */
[----:B------:R-:W-:Y:S02]  /*d650*/  LEA.HI.X.SX32 R20, R15, R4, 0x1, P3 ;  /* 0x000000040f147211 */ /* 0x000fe400018f0eff */
[----:B0-----:R-:W-:-:S05]  /*d660*/  IADD3 R25, P1, PT, R18, R3, RZ ;  /* 0x0000000312197210 */ /* 0x001fca0007f3e0ff */
[----:B------:R-:W-:Y:S04]  /*d670*/  STL [R1+0xeb8], R25 ;  /* 0x000eb81901007387 */ /* 0x000fe80000100800 */
[----:B------:R0:W-:Y:S01]  /*d680*/  STL [R1+0xe84], R23 ;  /* 0x000e841701007387 */ /* 0x0001e20000100800 */
[----:B-1----:R-:W-:-:S05]  /*d690*/  IADD3 R24, P2, PT, R17, R3, RZ ;  /* 0x0000000311187210 */ /* 0x002fca0007f5e0ff */
[----:B------:R1:W-:Y:S04]  /*d6a0*/  STL [R1+0xec0], R24 ;  /* 0x000ec01801007387 */ /* 0x0003e80000100800 */
[----:B------:R-:W5:Y:S01]  /*d6b0*/  LDL.LU R15, [R1+0x3c] ;  /* 0x00003c00010f7983 */ /* 0x000f620000300800 */
[----:B0-----:R-:W-:-:S03]  /*d6c0*/  IADD3 R23, P3, PT, R16, R3, RZ ;  /* 0x0000000310177210 */ /* 0x001fc60007f7e0ff */
[----:B------:R0:W-:Y:S01]  /*d6d0*/  STL [R1+0xe8c], R20 ;  /* 0x000e8c1401007387 */ /* 0x0001e20000100800 */
[----:B-1----:R-:W-:-:S03]  /*d6e0*/  LEA.HI.X.SX32 R24, R13, R4, 0x1, P4 ;  /* 0x000000040d187211 */ /* 0x002fc600020f0eff */
[----:B0-----:R-:W5:Y:S04]  /*d6f0*/  LDL.LU R20, [R1+0x1c] ;  /* 0x00001c0001147983 */ /* 0x001f680000300800 */
[----:B------:R4:W-:Y:S04]  /*d700*/  STL [R1+0xec8], R23 ;  /* 0x000ec81701007387 */ /* 0x0009e80000100800 */
[----:B------:R-:W5:Y:S01]  /*d710*/  LDL.LU R13, [R1+0x34] ;  /* 0x00003400010d7983 */ /* 0x000f620000300800 */
[----:B------:R-:W-:-:S03]  /*d720*/  LEA.HI.X.SX32 R22, R22, R4, 0x1, P5 ;  /* 0x0000000416167211 */ /* 0x000fc600028f0eff */
[----:B------:R0:W-:Y:S01]  /*d730*/  STL [R1+0xe94], R24 ;  /* 0x000e941801007387 */ /* 0x0001e20000100800 */
[----:B----4-:R-:W-:-:S05]  /*d740*/  IADD3 R23, P4, PT, R14, R3, RZ ;  /* 0x000000030e177210 */ /* 0x010fca0007f9e0ff */
[----:B------:R1:W-:Y:S04]  /*d750*/  STL [R1+0xed0], R23 ;  /* 0x000ed01701007387 */ /* 0x0003e80000100800 */
[----:B------:R4:W-:Y:S01]  /*d760*/  STL [R1+0xe9c], R22 ;  /* 0x000e9c1601007387 */ /* 0x0009e20000100800 */
[----:B0-----:R-:W-:Y:S02]  /*d770*/  IADD3 R24, P5, PT, R12, R3, RZ ;  /* 0x000000030c187210 */ /* 0x001fe40007fbe0ff */
[-C--:B-1----:R-:W-:Y:S02]  /*d780*/  LEA.HI.X.SX32 R23, R21, R4.reuse, 0x1, P6 ;  /* 0x0000000415177211 */ /* 0x082fe400030f0eff */
[-C--:B------:R-:W-:Y:S01]  /*d790*/  LEA.HI.X.SX32 R21, R19, R4.reuse, 0x1, P0 ;  /* 0x0000000413157211 */ /* 0x080fe200000f0eff */
[----:B------:R-:W-:Y:S01]  /*d7a0*/  STL [R1+0xed8], R24 ;  /* 0x000ed81801007387 */ /* 0x000fe20000100800 */
[----:B------:R-:W-:-:S03]  /*d7b0*/  LEA.HI.X.SX32 R18, R18, R4, 0x1, P1 ;  /* 0x0000000412127211 */ /* 0x000fc600008f0eff */
[----:B------:R-:W-:Y:S01]  /*d7c0*/  STL [R1+0xea4], R23 ;  /* 0x000ea41701007387 */ /* 0x000fe20000100800 */
[----:B----4-:R-:W-:-:S05]  /*d7d0*/  IADD3 R22, P6, PT, R8, R3, RZ ;  /* 0x0000000308167210 */ /* 0x010fca0007fde0ff */
[----:B------:R-:W-:Y:S04]  /*d7e0*/  STL [R1+0xee0], R22 ;  /* 0x000ee01601007387 */ /* 0x000fe80000100800 */
[----:B------:R0:W-:Y:S01]  /*d7f0*/  STL [R1+0xeac], R21 ;  /* 0x000eac1501007387 */ /* 0x0001e20000100800 */
[----:B--2---:R-:W-:-:S05]  /*d800*/  IADD3 R19, P0, PT, R7, R3, RZ ;  /* 0x0000000307137210 */ /* 0x004fca0007f1e0ff */
[----:B------:R1:W-:Y:S04]  /*d810*/  STL [R1+0xee8], R19 ;  /* 0x000ee81301007387 */ /* 0x0003e80000100800 */
[----:B------:R2:W-:Y:S01]  /*d820*/  STL [R1+0xeb4], R18 ;  /* 0x000eb41201007387 */ /* 0x0005e20000100800 */
[-C--:B0-----:R-:W-:Y:S02]  /*d830*/  IADD3 R21, P1, PT, R6, R3.reuse, RZ ;  /* 0x0000000306157210 */ /* 0x081fe40007f3e0ff */
[-C--:B-1----:R-:W-:Y:S02]  /*d840*/  LEA.HI.X.SX32 R19, R17, R4.reuse, 0x1, P2 ;  /* 0x0000000411137211 */ /* 0x082fe400010f0eff */
[----:B------:R-:W-:Y:S01]  /*d850*/  LEA.HI.X.SX32 R17, R16, R4, 0x1, P3 ;  /* 0x0000000410117211 */ /* 0x000fe200018f0eff */
[----:B------:R-:W-:Y:S01]  /*d860*/  STL [R1+0xef0], R21 ;  /* 0x000ef01501007387 */ /* 0x000fe20000100800 */
[----:B--2---:R-:W-:-:S03]  /*d870*/  IADD3 R18, P2, PT, R29, R3, RZ ;  /* 0x000000031d127210 */ /* 0x004fc60007f5e0ff */
[----:B------:R-:W-:Y:S01]  /*d880*/  STL [R1+0xebc], R19 ;  /* 0x000ebc1301007387 */ /* 0x000fe20000100800 */
[-C--:B------:R-:W-:Y:S01]  /*d890*/  LEA.HI.X.SX32 R14, R14, R4.reuse, 0x1, P4 ;  /* 0x000000040e0e7211 */ /* 0x080fe200020f0eff */
[----:B------:R-:W-:Y:S02]  /*d8a0*/  IMAD R0, R0, UR5, RZ ;  /* 0x0000000500007c24 */ /* 0x000fe4000f8e02ff */
[----:B------:R-:W-:Y:S04]  /*d8b0*/  STL [R1+0xef8], R18 ;  /* 0x000ef81201007387 */ /* 0x000fe80000100800 */
[----:B------:R0:W-:Y:S01]  /*d8c0*/  STL [R1+0xec4], R17 ;  /* 0x000ec41101007387 */ /* 0x0001e20000100800 */
[----:B------:R-:W-:Y:S01]  /*d8d0*/  LEA.HI.X.SX32 R7, R7, R4, 0x1, P0 ;  /* 0x0000000407077211 */ /* 0x000fe200000f0eff */
[----:B------:R-:W-:Y:S01]  /*d8e0*/  IMAD R2, R2, UR5, RZ ;  /* 0x0000000502027c24 */ /* 0x000fe2000f8e02ff */
[----:B------:R-:W1:Y:S01]  /*d8f0*/  LDCU UR5, c[0x0][0x3a8] ;  /* 0x00007500ff0577ac */ /* 0x000e620008000800 */
[----:B---3--:R-:W-:-:S05]  /*d900*/  IADD3 R16, P3, PT, R5, R3, RZ ;  /* 0x0000000305107210 */ /* 0x008fca0007f7e0ff */
[----:B------:R2:W-:Y:S04]  /*d910*/  STL [R1+0xf00], R16 ;  /* 0x000f001001007387 */ /* 0x0005e80000100800 */
[----:B------:R5:W-:Y:S01]  /*d920*/  STL [R1+0xecc], R14 ;  /* 0x000ecc0e01007387 */ /* 0x000be20000100800 */
[-C--:B0-----:R-:W-:Y:S02]  /*d930*/  IADD3 R17, P4, PT, R11, R3.reuse, RZ ;  /* 0x000000030b117210 */ /* 0x081fe40007f9e0ff */
[-C--:B--2---:R-:W-:Y:S02]  /*d940*/  LEA.HI.X.SX32 R16, R12, R4.reuse, 0x1, P5 ;  /* 0x000000040c107211 */ /* 0x084fe400028f0eff */
[----:B------:R-:W-:Y:S01]  /*d950*/  LEA.HI.X.SX32 R12, R8, R4, 0x1, P6 ;  /* 0x00000004080c7211 */ /* 0x000fe200030f0eff */
[----:B------:R-:W-:Y:S01]  /*d960*/  STL [R1+0xf04], R17 ;  /* 0x000f041101007387 */ /* 0x000fe20000100800 */
[----:B------:R-:W-:-:S02]  /*d970*/  IADD3 R8, P6, PT, R0, R3, RZ ;  /* 0x0000000300087210 */ /* 0x000fc40007fde0ff */
[-C--:B-----5:R-:W-:Y:S01]  /*d980*/  IADD3 R14, P5, PT, R9, R3.reuse, RZ ;  /* 0x00000003090e7210 */ /* 0x0a0fe20007fbe0ff */
[----:B------:R-:W-:Y:S04]  /*d990*/  STL [R1+0xed4], R16 ;  /* 0x000ed41001007387 */ /* 0x000fe80000100800 */
[----:B------:R-:W-:Y:S04]  /*d9a0*/  STL [R1+0xf08], R14 ;  /* 0x000f080e01007387 */ /* 0x000fe80000100800 */
[----:B------:R0:W-:Y:S04]  /*d9b0*/  STL [R1+0xedc], R12 ;  /* 0x000edc0c01007387 */ /* 0x0001e80000100800 */
[----:B------:R2:W-:Y:S04]  /*d9c0*/  STL [R1+0xf0c], R8 ;  /* 0x000f0c0801007387 */ /* 0x0005e80000100800 */
[----:B------:R3:W-:Y:S01]  /*d9d0*/  STL [R1+0xee4], R7 ;  /* 0x000ee40701007387 */ /* 0x0007e20000100800 */
[----:B0-----:R-:W-:-:S02]  /*d9e0*/  IADD3 R12, P0, PT, R10, R3, RZ ;  /* 0x000000030a0c7210 */ /* 0x001fc40007f1e0ff */
[-C--:B--2---:R-:W-:Y:S02]  /*d9f0*/  LEA.HI.X.SX32 R8, R6, R4.reuse, 0x1, P1 ;  /* 0x0000000406087211 */ /* 0x084fe400008f0eff */
[----:B---3--:R-:W-:Y:S01]  /*da00*/  IADD3 R7, P1, PT, R2, R3, RZ ;  /* 0x0000000302077210 */ /* 0x008fe20007f3e0ff */
[----:B------:R0:W-:Y:S01]  /*da10*/  STL [R1+0xf10], R12 ;  /* 0x000f100c01007387 */ /* 0x0001e20000100800 */
[----:B------:R-:W-:-:S03]  /*da20*/  LEA.HI.X.SX32 R6, R29, R4, 0x1, P2 ;  /* 0x000000041d067211 */ /* 0x000fc600010f0eff */
[----:B------:R2:W-:Y:S01]  /*da30*/  STL [R1+0xeec], R8 ;  /* 0x000eec0801007387 */ /* 0x0005e20000100800 */
[----:B0-----:R-:W-:-:S03]  /*da40*/  LEA.HI.X.SX32 R12, R5, R4, 0x1, P3 ;  /* 0x00000004050c7211 */ /* 0x001fc600018f0eff */
[----:B--2---:R-:W2:Y:S04]  /*da50*/  LDL.LU R8, [R1+0x254] ;  /* 0x0002540001087983 */ /* 0x004ea80000300800 */
[----:B------:R0:W-:Y:S04]  /*da60*/  STL [R1+0xf14], R7 ;  /* 0x000f140701007387 */ /* 0x0001e80000100800 */
[----:B0-----:R-:W3:Y:S04]  /*da70*/  LDL.LU R7, [R1+0x224] ;  /* 0x0002240001077983 */ /* 0x001ee80000300800 */
[----:B------:R0:W-:Y:S01]  /*da80*/  STL [R1+0xef4], R6 ;  /* 0x000ef40601007387 */ /* 0x0001e20000100800 */
[----:B------:R-:W-:-:S03]  /*da90*/  IADD3 R14, P2, PT, R15, R3, RZ ;  /* 0x000000030f0e7210 */ /* 0x000fc60007f5e0ff */
[----:B0-----:R-:W4:Y:S04]  /*daa0*/  LDL.LU R6, [R1+0x21c] ;  /* 0x00021c0001067983 */ /* 0x001f280000300800 */
[----:B------:R-:W-:Y:S04]  /*dab0*/  STL [R1+0xf18], R14 ;  /* 0x000f180e01007387 */ /* 0x000fe80000100800 */
[----:B------:R-:W-:Y:S01]  /*dac0*/  STL [R1+0xefc], R12 ;  /* 0x000efc0c01007387 */ /* 0x000fe20000100800 */
[----:B------:R-:W-:-:S03]  /*dad0*/  IADD3 R5, P3, PT, R13, R3, RZ ;  /* 0x000000030d057210 */ /* 0x000fc60007f7e0ff */
[----:B------:R-:W5:Y:S04]  /*dae0*/  LDL.LU R3, [R1+0x258] ;  /* 0x0002580001037983 */ /* 0x000f680000300800 */
[----:B------:R-:W2:Y:S04]  /*daf0*/  LDL.LU R28, [R1+0x220] ;  /* 0x00022000011c7983 */ /* 0x000ea80000300800 */
[----:B------:R0:W-:Y:S02]  /*db00*/  STL [R1+0xc60], R5 ;  /* 0x000c600501007387 */ /* 0x0001e40000100800 */
[----:B0-----:R-:W0:Y:S01]  /*db10*/  S2R R5, SR_TID.X ;  /* 0x0000000000057919 */ /* 0x001e220000002100 */
[----:B------:R-:W-:-:S02]  /*db20*/  LEA.HI.X.SX32 R12, R11, R4, 0x1, P4 ;  /* 0x000000040b0c7211 */ /* 0x000fc400020f0eff */
[----:B------:R-:W-:-:S03]  /*db30*/  LEA.HI.X.SX32 R11, R0, R4, 0x1, P6 ;  /* 0x00000004000b7211 */ /* 0x000fc600030f0eff */
[----:B------:R1:W-:Y:S01]  /*db40*/  STL [R1+0xc48], R12 ;  /* 0x000c480c01007387 */ /* 0x0003e20000100800 */
[----:B------:R-:W-:-:S03]  /*db50*/  LEA.HI.X.SX32 R9, R9, R4, 0x1, P5 ;  /* 0x0000000409097211 */ /* 0x000fc600028f0eff */
[----:B------:R-:W2:Y:S01]  /*db60*/  LDL.LU R0, [R1+0x1370] ;  /* 0x0013700001007983 */ /* 0x000ea20000300800 */
[----:B------:R-:W-:-:S03]  /*db70*/  LEA.HI.X.SX32 R16, R2, R4, 0x1, P1 ;  /* 0x0000000402107211 */ /* 0x000fc600008f0eff */
[----:B------:R0:W-:Y:S01]  /*db80*/  STL [R1+0xc4c], R9 ;  /* 0x000c4c0901007387 */ /* 0x0001e20000100800 */
[----:B-1----:R-:W-:-:S03]  /*db90*/  LEA.HI.X.SX32 R12, R10, R4, 0x1, P0 ;  /* 0x000000040a0c7211 */ /* 0x002fc600000f0eff */
[----:B------:R1:W-:Y:S01]  /*dba0*/  STL [R1+0xc50], R11 ;  /* 0x000c500b01007387 */ /* 0x0003e20000100800 */
[----:B0-----:R-:W-:-:S03]  /*dbb0*/  SHF.R.U32.HI R9, RZ, 0x8, R5 ;  /* 0x00000008ff097819 */ /* 0x001fc60000011605 */
[----:B------:R-:W3:Y:S04]  /*dbc0*/  LDL.LU R5, [R1+0x228] ;  /* 0x0002280001057983 */ /* 0x000ee80000300800 */
[----:B------:R-:W-:Y:S04]  /*dbd0*/  STL [R1+0xc54], R12 ;  /* 0x000c540c01007387 */ /* 0x000fe80000100800 */
[----:B------:R-:W3:Y:S01]  /*dbe0*/  LDL.LU R2, [R1+0x136c] ;  /* 0x00136c0001027983 */ /* 0x000ee20000300800 */
[----:B------:R-:W-:-:S03]  /*dbf0*/  SGXT.U32 R9, R9, 0x1 ;  /* 0x000000010909781a */ /* 0x000fc60000000000 */
[----:B------:R-:W3:Y:S02]  /*dc00*/  LDL.LU R27, [R1+0x22c] ;  /* 0x00022c00011b7983 */ /* 0x000ee40000300800 */
[----:B-1----:R-:W-:Y:S02]  /*dc10*/  IMAD.WIDE R10, R9, UR6, RZ ;  /* 0x00000006090a7c25 */ /* 0x002fe4000f8e02ff */
[----:B------:R2:W-:Y:S01]  /*dc20*/  STL [R1+0xc58], R16 ;  /* 0x000c581001007387 */ /* 0x0005e20000100800 */
[----:B------:R-:W-:-:S03]  /*dc30*/  LEA.HI.X.SX32 R15, R15, R4, 0x1, P2 ;  /* 0x000000040f0f7211 */ /* 0x000fc600010f0eff */
[----:B------:R-:W4:Y:S01]  /*dc40*/  LDL.LU R26, [R1+0x230] ;  /* 0x00023000011a7983 */ /* 0x000f220000300800 */
[----:B------:R-:W-:Y:S02]  /*dc50*/  LEA.HI.X.SX32 R4, R13, R4, 0x1, P3 ;  /* 0x000000040d047211 */ /* 0x000fe400018f0eff */
[----:B------:R-:W-:-:S05]  /*dc60*/  LOP3.LUT R9, R9, 0x7e, RZ, 0xfc, !PT ;  /* 0x0000007e09097812 */ /* 0x000fca00078efcff */
[----:B------:R-:W-:Y:S01]  /*dc70*/  IMAD R9, R9, UR5, RZ ;  /* 0x0000000509097c24 */ /* 0x000fe2000f8e02ff */
[----:B--2---:R-:W-:-:S05]  /*dc80*/  IADD3 R16, P0, PT, R10, R0, RZ ;  /* 0x000000000a107210 */ /* 0x004fca0007f1e0ff */
[----:B------:R-:W-:Y:S04]  /*dc90*/  STL [R1+0xc64], R16 ;  /* 0x000c641001007387 */ /* 0x000fe80000100800 */
[----:B------:R-:W2:Y:S04]  /*dca0*/  LDL.LU R25, [R1+0x234] ;  /* 0x0002340001197983 */ /* 0x000ea80000300800 */
[----:B------:R0:W-:Y:S04]  /*dcb0*/  STL [R1+0xc5c], R15 ;  /* 0x000c5c0f01007387 */ /* 0x0001e80000100800 */
[----:B0-----:R-:W2:Y:S04]  /*dcc0*/  LDL.LU R15, [R1+0x238] ;  /* 0x00023800010f7983 */ /* 0x001ea80000300800 */
[----:B------:R3:W-:Y:S04]  /*dcd0*/  STL [R1+0xa5c], R4 ;  /* 0x000a5c0401007387 */ /* 0x0007e80000100800 */
[----:B------:R-:W2:Y:S01]  /*dce0*/  LDL.LU R24, [R1+0x23c] ;  /* 0x00023c0001187983 */ /* 0x000ea20000300800 */
[----:B---3--:R-:W-:-:S05]  /*dcf0*/  IMAD.X R4, R11, 0x1, R2, P0 ;  /* 0x000000010b047824 */ /* 0x008fca00000e0602 */
[----:B------:R0:W-:Y:S04]  /*dd00*/  STL [R1+0xc44], R4 ;  /* 0x000c440401007387 */ /* 0x0001e80000100800 */
[----:B------:R-:W3:Y:S01]  /*dd10*/  LDL.LU R16, [R1+0x240] ;  /* 0x0002400001107983 */ /* 0x000ee20000300800 */
[----:B0-----:R-:W-:-:S05]  /*dd20*/  IADD3 R4, P4, PT, R9, R0, RZ ;  /* 0x0000000009047210 */ /* 0x001fca0007f9e0ff */
[----:B------:R0:W-:Y:S01]  /*dd30*/  STL [R1+0xa64], R4 ;  /* 0x000a640401007387 */ /* 0x0001e20000100800 */
[----:B-----5:R-:W-:-:S03]  /*dd40*/  IADD3 R10, P0, PT, R3, R0, RZ ;  /* 0x00000000030a7210 */ /* 0x020fc60007f1e0ff */
[----:B------:R-:W5:Y:S01]  /*dd50*/  LDL.LU R17, [R1+0x244] ;  /* 0x0002440001117983 */ /* 0x000f620000300800 */
[----:B0-----:R-:W-:-:S05]  /*dd60*/  IADD3 R4, P5, PT, R8, R0, RZ ;  /* 0x0000000008047210 */ /* 0x001fca0007fbe0ff */
[----:B------:R0:W-:Y:S04]  /*dd70*/  STL [R1+0xa6c], R4 ;  /* 0x000a6c0401007387 */ /* 0x0001e80000100800 */
[----:B------:R-:W5:Y:S01]  /*dd80*/  LDL.LU R23, [R1+0x24c] ;  /* 0x00024c0001177983 */ /* 0x000f620000300800 */
[----:B0-----:R-:W-:-:S03]  /*dd90*/  IADD3 R4, P1, PT, R7, R0, RZ ;  /* 0x0000000007047210 */ /* 0x001fc60007f3e0ff */
[----:B------:R-:W-:Y:S04]  /*dda0*/  STL [R1+0xa74], R10 ;  /* 0x000a740a01007387 */ /* 0x000fe80000100800 */
[----:B------:R4:W-:Y:S01]  /*ddb0*/  STL [R1+0xa7c], R4 ;  /* 0x000a7c0401007387 */ /* 0x0009e20000100800 */
[----:B------:R-:W-:-:S03]  /*ddc0*/  IADD3 R19, P3, PT, R28, R0, RZ ;  /* 0x000000001c137210 */ /* 0x000fc60007f7e0ff */
[----:B------:R-:W5:Y:S01]  /*ddd0*/  LDL.LU R18, [R1+0x250] ;  /* 0x0002500001127983 */ /* 0x000f620000300800 */
[----:B----4-:R-:W-:-:S05]  /*dde0*/  IADD3 R4, P2, PT, R6, R0, RZ ;  /* 0x0000000006047210 */ /* 0x010fca0007f5e0ff */
[----:B------:R0:W-:Y:S04]  /*ddf0*/  STL [R1+0xa84], R4 ;  /* 0x000a840401007387 */ /* 0x0001e80000100800 */
[----:B------:R-:W4:Y:S04]  /*de00*/  LDL.LU R22, [R1+0x248] ;  /* 0x0002480001167983 */ /* 0x000f280000300800 */
[----:B------:R1:W-:Y:S01]  /*de10*/  STL [R1+0xa8c], R19 ;  /* 0x000a8c1301007387 */ /* 0x0003e20000100800 */
[----:B0-----:R-:W-:-:S03]  /*de20*/  LEA.HI.X.SX32 R4, R9, R2, 0x1, P4 ;  /* 0x0000000209047211 */ /* 0x001fc600020f0eff */
[----:B------:R-:W4:Y:S04]  /*de30*/  LDL.LU R21, [R1+0x1e4] ;  /* 0x0001e40001157983 */ /* 0x000f280000300800 */
[----:B------:R0:W-:Y:S04]  /*de40*/  STL [R1+0xa60], R4 ;  /* 0x000a600401007387 */ /* 0x0001e80000100800 */
[----:B-1----:R-:W4:Y:S01]  /*de50*/  LDL.LU R19, [R1+0x1e0] ;  /* 0x0001e00001137983 */ /* 0x002f220000300800 */
[----:B------:R-:W-:Y:S02]  /*de60*/  LEA.HI.X.SX32 R8, R8, R2, 0x1, P5 ;  /* 0x0000000208087211 */ /* 0x000fe400028f0eff */
[----:B0-----:R-:W-:-:S05]  /*de70*/  IADD3 R4, P4, PT, R5, R0, RZ ;  /* 0x0000000005047210 */ /* 0x001fca0007f9e0ff */
[----:B------:R0:W-:Y:S04]  /*de80*/  STL [R1+0xbcc], R4 ;  /* 0x000bcc0401007387 */ /* 0x0001e80000100800 */
[----:B------:R-:W-:Y:S01]  /*de90*/  STL [R1+0xa68], R8 ;  /* 0x000a680801007387 */ /* 0x000fe20000100800 */
[----:B0-----:R-:W-:-:S05]  /*dea0*/  IADD3 R4, P5, PT, R27, R0, RZ ;  /* 0x000000001b047210 */ /* 0x001fca0007fbe0ff */
[----:B------:R0:W-:Y:S02]  /*deb0*/  STL [R1+0xbd4], R4 ;  /* 0x000bd40401007387 */ /* 0x0001e40000100800 */
[----:B0-----:R-:W-:Y:S02]  /*dec0*/  LEA.HI.X.SX32 R4, R3, R2, 0x1, P0 ;  /* 0x0000000203047211 */ /* 0x001fe400000f0eff */
[----:B------:R-:W-:-:S03]  /*ded0*/  IADD3 R3, P0, PT, R26, R0, RZ ;  /* 0x000000001a037210 */ /* 0x000fc60007f1e0ff */
[----:B------:R0:W-:Y:S04]  /*dee0*/  STL [R1+0xa70], R4 ;  /* 0x000a700401007387 */ /* 0x0001e80000100800 */
[----:B------:R-:W-:Y:S01]  /*def0*/  STL [R1+0xbdc], R3 ;  /* 0x000bdc0301007387 */ /* 0x000fe20000100800 */
[----:B0-----:R-:W-:-:S05]  /*df00*/  LEA.HI.X.SX32 R4, R7, R2, 0x1, P1 ;  /* 0x0000000207047211 */ /* 0x001fca00008f0eff */
[----:B------:R0:W-:Y:S01]  /*df10*/  STL [R1+0xa78], R4 ;  /* 0x000a780401007387 */ /* 0x0001e20000100800 */
[-C--:B------:R-:W-:Y:S02]  /*df20*/  LEA.HI.X.SX32 R28, R28, R2.reuse, 0x1, P3 ;  /* 0x000000021c1c7211 */ /* 0x080fe400018f0eff */
[----:B0-----:R-:W-:Y:S01]  /*df30*/  LEA.HI.X.SX32 R4, R6, R2, 0x1, P2 ;  /* 0x0000000206047211 */ /* 0x001fe200010f0eff */
[----:B------:R-:W-:-:S04]  /*df40*/  IMAD R29, RZ, RZ, -UR4 ;  /* 0x80000004ff1d7e24 */ /* 0x000fc8000f8e02ff */
[----:B------:R-:W-:-:S04]  /*df50*/  IMAD R14, R29, 0x2, R20 ;  /* 0x000000021d0e7824 */ /* 0x000fc800078e0214 */
[----:B------:R-:W-:-:S04]  /*df60*/  IMAD R12, R29, 0x2, R14 ;  /* 0x000000021d0c7824 */ /* 0x000fc800078e020e */
[----:B------:R-:W-:-:S04]  /*df70*/  IMAD R13, R29, 0x2, R12 ;  /* 0x000000021d0d7824 */ /* 0x000fc800078e020c */
[----:B------:R-:W-:-:S04]  /*df80*/  IMAD R11, R29, 0x2, R13 ;  /* 0x000000021d0b7824 */ /* 0x000fc800078e020d */
[----:B------:R-:W-:-:S04]  /*df90*/  IMAD R10, R29, 0x2, R11 ;  /* 0x000000021d0a7824 */ /* 0x000fc800078e020b */
[----:B------:R-:W-:-:S04]  /*dfa0*/  IMAD R9, R29, 0x2, R10 ;  /* 0x000000021d097824 */ /* 0x000fc800078e020a */
[----:B------:R-:W-:-:S04]  /*dfb0*/  IMAD R8, R29, 0x2, R9 ;  /* 0x000000021d087824 */ /* 0x000fc800078e0209 */
[----:B------:R-:W-:Y:S01]  /*dfc0*/  IMAD R7, R29, 0x2, R8 ;  /* 0x000000021d077824 */ /* 0x000fe200078e0208 */
[----:B--2---:R-:W-:-:S05]  /*dfd0*/  IADD3 R3, P1, PT, R25, R0, RZ ;  /* 0x0000000019037210 */ /* 0x004fca0007f3e0ff */
[----:B------:R0:W-:Y:S04]  /*dfe0*/  STL [R1+0xbe4], R3 ;  /* 0x000be40301007387 */ /* 0x0001e80000100800 */
[----:B------:R1:W-:Y:S01]  /*dff0*/  STL [R1+0xa80], R4 ;  /* 0x000a800401007387 */ /* 0x0003e20000100800 */
[----:B0-----:R-:W-:-:S05]  /*e000*/  IADD3 R3, P2, PT, R15, R0, RZ ;  /* 0x000000000f037210 */ /* 0x001fca0007f5e0ff */
[----:B------:R0:W-:Y:S01]  /*e010*/  STL [R1+0xbec], R3 ;  /* 0x000bec0301007387 */ /* 0x0001e20000100800 */
[----:B-1----:R-:W-:-:S03]  /*e020*/  IADD3 R4, P3, PT, R24, R0, RZ ;  /* 0x0000000018047210 */ /* 0x002fc60007f7e0ff */
[----:B------:R-:W-:Y:S01]  /*e030*/  STL [R1+0xa88], R28 ;  /* 0x000a881c01007387 */ /* 0x000fe20000100800 */
[----:B0-----:R-:W-:-:S03]  /*e040*/  LEA.HI.X.SX32 R3, R5, R2, 0x1, P4 ;  /* 0x0000000205037211 */ /* 0x001fc600020f0eff */
[----:B------:R3:W-:Y:S04]  /*e050*/  STL [R1+0xbf4], R4 ;  /* 0x000bf40401007387 */ /* 0x0007e80000100800 */
[----:B------:R0:W-:Y:S01]  /*e060*/  STL [R1+0xbc8], R3 ;  /* 0x000bc80301007387 */ /* 0x0001e20000100800 */
[----:B---3--:R-:W-:Y:S02]  /*e070*/  IADD3 R4, P4, PT, R16, R0, RZ ;  /* 0x0000000010047210 */ /* 0x008fe40007f9e0ff */
[----:B0-----:R-:W-:-:S03]  /*e080*/  LEA.HI.X.SX32 R3, R27, R2, 0x1, P5 ;  /* 0x000000021b037211 */ /* 0x001fc600028f0eff */
[----:B------:R-:W-:Y:S01]  /*e090*/  STL [R1+0xbfc], R4 ;  /* 0x000bfc0401007387 */ /* 0x000fe20000100800 */
[----:B------:R-:W-:-:S03]  /*e0a0*/  LEA.HI.X.SX32 R25, R25, R2, 0x1, P1 ;  /* 0x0000000219197211 */ /* 0x000fc600008f0eff */
[----:B------:R0:W-:Y:S01]  /*e0b0*/  STL [R1+0xbd0], R3 ;  /* 0x000bd00301007387 */ /* 0x0001e20000100800 */
[----:B-----5:R-:W-:Y:S02]  /*e0c0*/  IADD3 R27, P5, PT, R17, R0, RZ ;  /* 0x00000000111b7210 */ /* 0x020fe40007fbe0ff */
[----:B0-----:R-:W-:-:S03]  /*e0d0*/  LEA.HI.X.SX32 R3, R26, R2, 0x1, P0 ;  /* 0x000000021a037211 */ /* 0x001fc600000f0eff */
[----:B------:R0:W-:Y:S01]  /*e0e0*/  STL [R1+0xc04], R27 ;  /* 0x000c041b01007387 */ /* 0x0001e20000100800 */
[----:B------:R-:W-:-:S03]  /*e0f0*/  IADD3 R26, P0, PT, R23, R0, RZ ;  /* 0x00000000171a7210 */ /* 0x000fc60007f1e0ff */
[----:B------:R-:W-:Y:S04]  /*e100*/  STL [R1+0xbd8], R3 ;  /* 0x000bd80301007387 */ /* 0x000fe80000100800 */
[----:B------:R1:W-:Y:S04]  /*e110*/  STL [R1+0xc0c], R26 ;  /* 0x000c0c1a01007387 */ /* 0x0003e80000100800 */
[----:B------:R4:W-:Y:S01]  /*e120*/  STL [R1+0xbe0], R25 ;  /* 0x000be01901007387 */ /* 0x0009e20000100800 */
[----:B0-----:R-:W-:Y:S02]  /*e130*/  IADD3 R27, P1, PT, R18, R0, RZ ;  /* 0x00000000121b7210 */ /* 0x001fe40007f3e0ff */
[----:B-1----:R-:W-:-:S03]  /*e140*/  LEA.HI.X.SX32 R26, R15, R2, 0x1, P2 ;  /* 0x000000020f1a7211 */ /* 0x002fc600010f0eff */
[----:B------:R-:W-:Y:S04]  /*e150*/  STL [R1+0xc14], R27 ;  /* 0x000c141b01007387 */ /* 0x000fe80000100800 */
[----:B------:R0:W-:Y:S01]  /*e160*/  STL [R1+0xbe8], R26 ;  /* 0x000be81a01007387 */ /* 0x0001e20000100800 */
[----:B----4-:R-:W-:Y:S02]  /*e170*/  IADD3 R25, P2, PT, R22, R0, RZ ;  /* 0x0000000016197210 */ /* 0x010fe40007f5e0ff */
[----:B0-----:R-:W-:-:S03]  /*e180*/  LEA.HI.X.SX32 R26, R24, R2, 0x1, P3 ;  /* 0x00000002181a7211 */ /* 0x001fc600018f0eff */
[----:B------:R0:W-:Y:S01]  /*e190*/  STL [R1+0xc1c], R25 ;  /* 0x000c1c1901007387 */ /* 0x0001e20000100800 */
[----:B------:R-:W-:-:S03]  /*e1a0*/  LEA.HI.X.SX32 R24, R16, R2, 0x1, P4 ;  /* 0x0000000210187211 */ /* 0x000fc600020f0eff */
[----:B------:R1:W-:Y:S01]  /*e1b0*/  STL [R1+0xbf0], R26 ;  /* 0x000bf01a01007387 */ /* 0x0003e20000100800 */
[-C--:B0-----:R-:W-:Y:S02]  /*e1c0*/  IADD3 R25, P3, PT, R21, R0.reuse, RZ ;  /* 0x0000000015197210 */ /* 0x081fe40007f7e0ff */
[----:B-1----:R-:W-:-:S03]  /*e1d0*/  IADD3 R26, P4, PT, R19, R0, RZ ;  /* 0x00000000131a7210 */ /* 0x002fc60007f9e0ff */
[----:B------:R0:W-:Y:S04]  /*e1e0*/  STL [R1+0xc24], R25 ;  /* 0x000c241901007387 */ /* 0x0001e80000100800 */
[----:B------:R1:W-:Y:S01]  /*e1f0*/  STL [R1+0xbf8], R24 ;  /* 0x000bf81801007387 */ /* 0x0003e20000100800 */
[----:B0-----:R-:W-:-:S03]  /*e200*/  LEA.HI.X.SX32 R25, R17, R2, 0x1, P5 ;  /* 0x0000000211197211 */ /* 0x001fc600028f0eff */
[----:B------:R-:W-:Y:S01]  /*e210*/  STL [R1+0xc2c], R26 ;  /* 0x000c2c1a01007387 */ /* 0x000fe20000100800 */
[----:B-1----:R-:W-:-:S03]  /*e220*/  IADD3 R24, P5, PT, R20, R0, RZ ;  /* 0x0000000014187210 */ /* 0x002fc60007fbe0ff */
[----:B------:R0:W-:Y:S04]  /*e230*/  STL [R1+0xc00], R25 ;  /* 0x000c001901007387 */ /* 0x0001e80000100800 */
[----:B------:R1:W-:Y:S01]  /*e240*/  STL [R1+0xc34], R24 ;  /* 0x000c341801007387 */ /* 0x0003e20000100800 */
[----:B0-----:R-:W-:Y:S02]  /*e250*/  LEA.HI.X.SX32 R25, R23, R2, 0x1, P0 ;  /* 0x0000000217197211 */ /* 0x001fe400000f0eff */
[----:B------:R-:W-:Y:S02]  /*e260*/  IADD3 R23, P0, PT, R14, R0, RZ ;  /* 0x000000000e177210 */ /* 0x000fe40007f1e0ff */
[-C--:B-1----:R-:W-:Y:S01]  /*e270*/  LEA.HI.X.SX32 R24, R18, R2.reuse, 0x1, P1 ;  /* 0x0000000212187211 */ /* 0x082fe200008f0eff */
[----:B------:R-:W-:Y:S04]  /*e280*/  STL [R1+0xc08], R25 ;  /* 0x000c081901007387 */ /* 0x000fe80000100800 */
[----:B------:R0:W-:Y:S01]  /*e290*/  STL [R1+0xc38], R23 ;  /* 0x000c381701007387 */ /* 0x0001e20000100800 */
[----:B------:R-:W-:-:S03]  /*e2a0*/  LEA.HI.X.SX32 R20, R20, R2, 0x1, P5 ;  /* 0x0000000214147211 */ /* 0x000fc600028f0eff */
[----:B------:R-:W-:Y:S01]  /*e2b0*/  STL [R1+0xc10], R24 ;  /* 0x000c101801007387 */ /* 0x000fe20000100800 */
[-C--:B0-----:R-:W-:Y:S02]  /*e2c0*/  LEA.HI.X.SX32 R23, R22, R2.reuse, 0x1, P2 ;  /* 0x0000000216177211 */ /* 0x081fe400010f0eff */
[-C--:B------:R-:W-:Y:S02]  /*e2d0*/  LEA.HI.X.SX32 R22, R21, R2.reuse, 0x1, P3 ;  /* 0x0000000215167211 */ /* 0x080fe400018f0eff */
[----:B------:R-:W-:Y:S01]  /*e2e0*/  LEA.HI.X.SX32 R21, R19, R2, 0x1, P4 ;  /* 0x0000000213157211 */ /* 0x000fe200020f0eff */
[----:B------:R-:W-:Y:S04]  /*e2f0*/  STL [R1+0xc18], R23 ;  /* 0x000c181701007387 */ /* 0x000fe80000100800 */
[----:B------:R0:W-:Y:S04]  /*e300*/  STL [R1+0xc20], R22 ;  /* 0x000c201601007387 */ /* 0x0001e80000100800 */
[----:B------:R1:W-:Y:S01]  /*e310*/  STL [R1+0xc28], R21 ;  /* 0x000c281501007387 */ /* 0x0003e20000100800 */
[----:B0-----:R-:W-:-:S03]  /*e320*/  IADD3 R22, P1, PT, R12, R0, RZ ;  /* 0x000000000c167210 */ /* 0x001fc60007f3e0ff */
[----:B------:R-:W-:Y:S01]  /*e330*/  STL [R1+0xc30], R20 ;  /* 0x000c301401007387 */ /* 0x000fe20000100800 */
[----:B-1----:R-:W-:-:S03]  /*e340*/  IADD3 R21, P2, PT, R13, R0, RZ ;  /* 0x000000000d157210 */ /* 0x002fc60007f5e0ff */
[----:B------:R0:W-:Y:S04]  /*e350*/  STL [R1+0xc3c], R22 ;  /* 0x000c3c1601007387 */ /* 0x0001e80000100800 */
[----:B------:R1:W-:Y:S01]  /*e360*/  STL [R1+0xc40], R21 ;  /* 0x000c401501007387 */ /* 0x0003e20000100800 */
[-C--:B0-----:R-:W-:Y:S02]  /*e370*/  LEA.HI.X.SX32 R22, R14, R2.reuse, 0x1, P0 ;  /* 0x000000020e167211 */ /* 0x081fe400000f0eff */
[-C--:B------:R-:W-:Y:S02]  /*e380*/  LEA.HI.X.SX32 R14, R13, R2.reuse, 0x1, P2 ;  /* 0x000000020d0e7211 */ /* 0x080fe400010f0eff */
[----:B-1----:R-:W-:Y:S01]  /*e390*/  LEA.HI.X.SX32 R21, R12, R2, 0x1, P1 ;  /* 0x000000020c157211 */ /* 0x002fe200008f0eff */
[----:B------:R-:W-:Y:S01]  /*e3a0*/  STL [R1+0xa90], R22 ;  /* 0x000a901601007387 */ /* 0x000fe20000100800 */
[----:B------:R-:W-:-:S03]  /*e3b0*/  IADD3 R13, P0, PT, R11, R0, RZ ;  /* 0x000000000b0d7210 */ /* 0x000fc60007f1e0ff */
[----:B------:R0:W-:Y:S04]  /*e3c0*/  STL [R1+0xa94], R21 ;  /* 0x000a941501007387 */ /* 0x0001e80000100800 */
[----:B------:R1:W-:Y:S04]  /*e3d0*/  STL [R1+0xa98], R14 ;  /* 0x000a980e01007387 */ /* 0x0003e80000100800 */
[----:B------:R-:W-:Y:S01]  /*e3e0*/  STL [R1+0xaa0], R13 ;  /* 0x000aa00d01007387 */ /* 0x000fe20000100800 */
[-C--:B0-----:R-:W-:Y:S02]  /*e3f0*/  IADD3 R21, P2, PT, R9, R0.reuse, RZ ;  /* 0x0000000009157210 */ /* 0x081fe40007f5e0ff */
[----:B-1----:R-:W-:-:S05]  /*e400*/  IADD3 R14, P1, PT, R10, R0, RZ ;  /* 0x000000000a0e7210 */ /* 0x002fca0007f3e0ff */
[----:B------:R0:W-:Y:S01]  /*e410*/  STL [R1+0xbc0], R14 ;  /* 0x000bc00e01007387 */ /* 0x0001e20000100800 */
[----:B------:R-:W-:-:S03]  /*e420*/  LEA.HI.X.SX32 R10, R10, R2, 0x1, P1 ;  /* 0x000000020a0a7211 */ /* 0x000fc600008f0eff */
[----:B------:R-:W-:Y:S01]  /*e430*/  STL [R1+0xbc4], R21 ;  /* 0x000bc41501007387 */ /* 0x000fe20000100800 */
[-C--:B0-----:R-:W-:Y:S02]  /*e440*/  LEA.HI.X.SX32 R14, R11, R2.reuse, 0x1, P0 ;  /* 0x000000020b0e7211 */ /* 0x081fe400000f0eff */
[----:B------:R-:W-:Y:S01]  /*e450*/  LEA.HI.X.SX32 R11, R9, R2, 0x1, P2 ;  /* 0x00000002090b7211 */ /* 0x000fe200010f0eff */
[----:B------:R-:W-:Y:S02]  /*e460*/  IMAD R6, R29, 0x2, R7 ;  /* 0x000000021d067824 */ /* 0x000fe400078e0207 */
[----:B------:R-:W-:Y:S04]  /*e470*/  STL [R1+0xa9c], R14 ;  /* 0x000a9c0e01007387 */ /* 0x000fe80000100800 */
[----:B------:R0:W-:Y:S04]  /*e480*/  STL [R1+0xaa4], R10 ;  /* 0x000aa40a01007387 */ /* 0x0001e80000100800 */
[----:B------:R1:W-:Y:S01]  /*e490*/  STL [R1+0xaa8], R11 ;  /* 0x000aa80b01007387 */ /* 0x0003e20000100800 */
[----:B0-----:R-:W-:-:S02]  /*e4a0*/  IADD3 R10, P0, PT, R8, R0, RZ ;  /* 0x00000000080a7210 */ /* 0x001fc40007f1e0ff */
[----:B-1----:R-:W-:-:S03]  /*e4b0*/  IADD3 R11, P1, PT, R7, R0, RZ ;  /* 0x00000000070b7210 */ /* 0x002fc60007f3e0ff */
[----:B------:R-:W-:Y:S01]  /*e4c0*/  STL [R1+0xbb4], R10 ;  /* 0x000bb40a01007387 */ /* 0x000fe20000100800 */
[----:B------:R-:W-:Y:S01]  /*e4d0*/  IADD3 R14, P2, PT, R6, R0, RZ ;  /* 0x00000000060e7210 */ /* 0x000fe20007f5e0ff */
[----:B------:R-:W-:Y:S02]  /*e4e0*/  IMAD R5, R29, 0x2, R6 ;  /* 0x000000021d057824 */ /* 0x000fe400078e0206 */
[----:B------:R0:W-:Y:S01]  /*e4f0*/  STL [R1+0xbb8], R11 ;  /* 0x000bb80b01007387 */ /* 0x0001e20000100800 */
[-C--:B------:R-:W-:Y:S01]  /*e500*/  LEA.HI.X.SX32 R7, R7, R2.reuse, 0x1, P1 ;  /* 0x0000000207077211 */ /* 0x080fe200008f0eff */
[C---:B------:R-:W-:Y:S02]  /*e510*/  IMAD R4, R29.reuse, 0x2, R5 ;  /* 0x000000021d047824 */ /* 0x040fe400078e0205 */
[----:B------:R-:W-:Y:S01]  /*e520*/  STL [R1+0xbbc], R14 ;  /* 0x000bbc0e01007387 */ /* 0x000fe20000100800 */
[-C--:B0-----:R-:W-:Y:S02]  /*e530*/  LEA.HI.X.SX32 R11, R8, R2.reuse, 0x1, P0 ;  /* 0x00000002080b7211 */ /* 0x081fe400000f0eff */
[----:B------:R-:W-:Y:S01]  /*e540*/  LEA.HI.X.SX32 R8, R6, R2, 0x1, P2 ;  /* 0x0000000206087211 */ /* 0x000fe200010f0eff */
[----:B------:R-:W-:-:S02]  /*e550*/  IMAD R3, R29, 0x2, R4 ;  /* 0x000000021d037824 */ /* 0x000fc400078e0204 */
[----:B------:R-:W-:Y:S04]  /*e560*/  STL [R1+0xaac], R11 ;  /* 0x000aac0b01007387 */ /* 0x000fe80000100800 */
[----:B------:R0:W-:Y:S04]  /*e570*/  STL [R1+0xab0], R7 ;  /* 0x000ab00701007387 */ /* 0x0001e80000100800 */
[----:B------:R1:W-:Y:S01]  /*e580*/  STL [R1+0xab4], R8 ;  /* 0x000ab40801007387 */ /* 0x0003e20000100800 */
[----:B------:R-:W-:Y:S01]  /*e590*/  IMAD R15, R29, 0x2, R3 ;  /* 0x000000021d0f7824 */ /* 0x000fe200078e0203 */
[----:B0-----:R-:W-:-:S02]  /*e5a0*/  IADD3 R7, P0, PT, R5, R0, RZ ;  /* 0x0000000005077210 */ /* 0x001fc40007f1e0ff */
[----:B-1----:R-:W-:-:S03]  /*e5b0*/  IADD3 R8, P1, PT, R4, R0, RZ ;  /* 0x0000000004087210 */ /* 0x002fc60007f3e0ff */
[----:B------:R-:W-:Y:S01]  /*e5c0*/  STL [R1+0xba8], R7 ;  /* 0x000ba80701007387 */ /* 0x000fe20000100800 */
[----:B------:R-:W-:Y:S01]  /*e5d0*/  IADD3 R11, P2, PT, R3, R0, RZ ;  /* 0x00000000030b7210 */ /* 0x000fe20007f5e0ff */
[----:B------:R-:W-:Y:S02]  /*e5e0*/  IMAD R16, R29, 0x2, R15 ;  /* 0x000000021d107824 */ /* 0x000fe400078e020f */
[----:B------:R0:W-:Y:S01]  /*e5f0*/  STL [R1+0xbac], R8 ;  /* 0x000bac0801007387 */ /* 0x0001e20000100800 */
[-C--:B------:R-:W-:Y:S01]  /*e600*/  LEA.HI.X.SX32 R3, R3, R2.reuse, 0x1, P2 ;  /* 0x0000000203037211 */ /* 0x080fe200010f0eff */
[----:B------:R-:W-:Y:S02]  /*e610*/  IMAD R17, R29, 0x2, R16 ;  /* 0x000000021d117824 */ /* 0x000fe400078e0210 */
[----:B------:R-:W-:Y:S01]  /*e620*/  STL [R1+0xbb0], R11 ;  /* 0x000bb00b01007387 */ /* 0x000fe20000100800 */
[-C--:B0-----:R-:W-:Y:S02]  /*e630*/  LEA.HI.X.SX32 R8, R5, R2.reuse, 0x1, P0 ;  /* 0x0000000205087211 */ /* 0x081fe400000f0eff */
[----:B------:R-:W-:-:S03]  /*e640*/  LEA.HI.X.SX32 R5, R4, R2, 0x1, P1 ;  /* 0x0000000204057211 */ /* 0x000fc600008f0eff */
[----:B------:R0:W-:Y:S04]  /*e650*/  STL [R1+0xab8], R8 ;  /* 0x000ab80801007387 */ /* 0x0001e80000100800 */
[----:B------:R1:W-:Y:S01]  /*e660*/  STL [R1+0xabc], R5 ;  /* 0x000abc0501007387 */ /* 0x0003e20000100800 */
[----:B------:R-:W-:-:S03]  /*e670*/  IMAD R18, R29, 0x2, R17 ;  /* 0x000000021d127824 */ /* 0x000fc600078e0211 */
[----:B------:R2:W-:Y:S01]  /*e680*/  STL [R1+0xac0], R3 ;  /* 0x000ac00301007387 */ /* 0x0005e20000100800 */
[-C--:B0-----:R-:W-:Y:S02]  /*e690*/  IADD3 R8, P0, PT, R15, R0.reuse, RZ ;  /* 0x000000000f087210 */ /* 0x081fe40007f1e0ff */
[-C--:B-1----:R-:W-:Y:S02]  /*e6a0*/  IADD3 R5, P2, PT, R17, R0.reuse, RZ ;  /* 0x0000000011057210 */ /* 0x082fe40007f5e0ff */
[----:B--2---:R-:W-:Y:S01]  /*e6b0*/  IADD3 R3, P1, PT, R16, R0, RZ ;  /* 0x0000000010037210 */ /* 0x004fe20007f3e0ff */
[----:B------:R-:W-:Y:S01]  /*e6c0*/  STL [R1+0xac8], R8 ;  /* 0x000ac80801007387 */ /* 0x000fe20000100800 */
[----:B------:R-:W-:-:S03]  /*e6d0*/  IMAD R19, R29, 0x2, R18 ;  /* 0x000000021d137824 */ /* 0x000fc600078e0212 */
[----:B------:R0:W-:Y:S01]  /*e6e0*/  STL [R1+0xad0], R3 ;  /* 0x000ad00301007387 */ /* 0x0001e20000100800 */
[----:B------:R-:W-:-:S03]  /*e6f0*/  LEA.HI.X.SX32 R11, R16, R2, 0x1, P1 ;  /* 0x00000002100b7211 */ /* 0x000fc600008f0eff */
[----:B------:R1:W-:Y:S01]  /*e700*/  STL [R1+0xad8], R5 ;  /* 0x000ad80501007387 */ /* 0x0003e20000100800 */
[----:B------:R-:W-:Y:S01]  /*e710*/  IMAD R20, R29, 0x2, R19 ;  /* 0x000000021d147824 */ /* 0x000fe200078e0213 */
[-C--:B0-----:R-:W-:Y:S02]  /*e720*/  LEA.HI.X.SX32 R3, R15, R2.reuse, 0x1, P0 ;  /* 0x000000020f037211 */ /* 0x081fe400000f0eff */
[----:B-1----:R-:W-:-:S03]  /*e730*/  LEA.HI.X.SX32 R5, R17, R2, 0x1, P2 ;  /* 0x0000000211057211 */ /* 0x002fc600010f0eff */
[----:B------:R-:W-:Y:S01]  /*e740*/  STL [R1+0xac4], R3 ;  /* 0x000ac40301007387 */ /* 0x000fe20000100800 */
[----:B------:R-:W-:-:S03]  /*e750*/  IADD3 R14, P0, PT, R18, R0, RZ ;  /* 0x00000000120e7210 */ /* 0x000fc60007f1e0ff */
[----:B------:R0:W-:Y:S04]  /*e760*/  STL [R1+0xacc], R11 ;  /* 0x000acc0b01007387 */ /* 0x0001e80000100800 */
[----:B------:R1:W-:Y:S01]  /*e770*/  STL [R1+0xad4], R5 ;  /* 0x000ad40501007387 */ /* 0x0003e20000100800 */
[----:B------:R-:W-:Y:S01]  /*e780*/  IMAD R12, R29, 0x2, R20 ;  /* 0x000000021d0c7824 */ /* 0x000fe200078e0214 */
[CC--:B0-----:R-:W-:Y:S02]  /*e790*/  IADD3 R11, P2, PT, R20.reuse, R0.reuse, RZ ;  /* 0x00000000140b7210 */ /* 0x0c1fe40007f5e0ff */
[----:B-1----:R-:W-:Y:S01]  /*e7a0*/  IADD3 R5, P1, PT, R19, R0, RZ ;  /* 0x0000000013057210 */ /* 0x002fe20007f3e0ff */
[----:B------:R-:W-:Y:S01]  /*e7b0*/  STL [R1+0xae0], R14 ;  /* 0x000ae00e01007387 */ /* 0x000fe20000100800 */
[----:B------:R-:W-:-:S03]  /*e7c0*/  LEA.HI.X.SX32 R15, R20, R2, 0x1, P2 ;  /* 0x00000002140f7211 */ /* 0x000fc600010f0eff */
[----:B------:R0:W-:Y:S01]  /*e7d0*/  STL [R1+0xae8], R5 ;  /* 0x000ae80501007387 */ /* 0x0001e20000100800 */
[----:B------:R-:W-:-:S03]  /*e7e0*/  IMAD R13, R29, 0x2, R12 ;  /* 0x000000021d0d7824 */ /* 0x000fc600078e020c */
[----:B------:R1:W-:Y:S01]  /*e7f0*/  STL [R1+0xaf0], R11 ;  /* 0x000af00b01007387 */ /* 0x0003e20000100800 */
[-C--:B0-----:R-:W-:Y:S02]  /*e800*/  LEA.HI.X.SX32 R5, R18, R2.reuse, 0x1, P0 ;  /* 0x0000000212057211 */ /* 0x081fe400000f0eff */
[----:B-1----:R-:W-:-:S03]  /*e810*/  LEA.HI.X.SX32 R11, R19, R2, 0x1, P1 ;  /* 0x00000002130b7211 */ /* 0x002fc600008f0eff */
[----:B------:R-:W-:Y:S01]  /*e820*/  STL [R1+0xadc], R5 ;  /* 0x000adc0501007387 */ /* 0x000fe20000100800 */
[----:B------:R-:W-:-:S03]  /*e830*/  IMAD R9, R29, 0x2, R13 ;  /* 0x000000021d097824 */ /* 0x000fc600078e020d */
[----:B------:R0:W-:Y:S04]  /*e840*/  STL [R1+0xae4], R11 ;  /* 0x000ae40b01007387 */ /* 0x0001e80000100800 */
[----:B------:R1:W-:Y:S01]  /*e850*/  STL [R1+0xaec], R15 ;  /* 0x000aec0f01007387 */ /* 0x0003e20000100800 */
[----:B------:R-:W-:Y:S01]  /*e860*/  IMAD R10, R29, 0x2, R9 ;  /* 0x000000021d0a7824 */ /* 0x000fe200078e0209 */
[-C--:B0-----:R-:W-:Y:S02]  /*e870*/  IADD3 R11, P0, PT, R12, R0.reuse, RZ ;  /* 0x000000000c0b7210 */ /* 0x081fe40007f1e0ff */
[----:B-1----:R-:W-:-:S03]  /*e880*/  IADD3 R15, P1, PT, R13, R0, RZ ;  /* 0x000000000d0f7210 */ /* 0x002fc60007f3e0ff */
[----:B------:R-:W-:Y:S01]  /*e890*/  STL [R1+0xaf8], R11 ;  /* 0x000af80b01007387 */ /* 0x000fe20000100800 */
[----:B------:R-:W-:-:S03]  /*e8a0*/  IADD3 R16, P2, PT, R9, R0, RZ ;  /* 0x0000000009107210 */ /* 0x000fc60007f5e0ff */
[----:B------:R0:W-:Y:S01]  /*e8b0*/  STL [R1+0xb00], R15 ;  /* 0x000b000f01007387 */ /* 0x0001e20000100800 */
[----:B------:R-:W-:-:S03]  /*e8c0*/  IMAD R6, R29, 0x2, R10 ;  /* 0x000000021d067824 */ /* 0x000fc600078e020a */
[----:B------:R-:W-:Y:S01]  /*e8d0*/  STL [R1+0xb08], R16 ;  /* 0x000b081001007387 */ /* 0x000fe20000100800 */
[-C--:B0-----:R-:W-:Y:S02]  /*e8e0*/  LEA.HI.X.SX32 R15, R12, R2.reuse, 0x1, P0 ;  /* 0x000000020c0f7211 */ /* 0x081fe400000f0eff */
[-C--:B------:R-:W-:Y:S02]  /*e8f0*/  LEA.HI.X.SX32 R12, R13, R2.reuse, 0x1, P1 ;  /* 0x000000020d0c7211 */ /* 0x080fe400008f0eff */
[----:B------:R-:W-:Y:S01]  /*e900*/  LEA.HI.X.SX32 R13, R9, R2, 0x1, P2 ;  /* 0x00000002090d7211 */ /* 0x000fe200010f0eff */
[----:B------:R-:W-:Y:S01]  /*e910*/  STL [R1+0xaf4], R15 ;  /* 0x000af40f01007387 */ /* 0x000fe20000100800 */
[----:B------:R-:W-:-:S03]  /*e920*/  IMAD R7, R29, 0x2, R6 ;  /* 0x000000021d077824 */ /* 0x000fc600078e0206 */
[----:B------:R0:W-:Y:S01]  /*e930*/  STL [R1+0xafc], R12 ;  /* 0x000afc0c01007387 */ /* 0x0001e20000100800 */
[----:B------:R-:W-:-:S03]  /*e940*/  IMAD R4, R29, 0x2, R7 ;  /* 0x000000021d047824 */ /* 0x000fc600078e0207 */
[----:B------:R1:W-:Y:S01]  /*e950*/  STL [R1+0xb04], R13 ;  /* 0x000b040d01007387 */ /* 0x0003e20000100800 */
[-C--:B0-----:R-:W-:Y:S02]  /*e960*/  IADD3 R12, P0, PT, R10, R0.reuse, RZ ;  /* 0x000000000a0c7210 */ /* 0x081fe40007f1e0ff */
        /* <DEDUP_REMOVED lines=16> */
[----:B--2---:R-:W-:-:S03]  /*ea70*/  IADD3 R7, P2, PT, R3, R0, RZ ;  /* 0x0000000003077210 */ /* 0x004fc60007f5e0ff */
[----:B------:R-:W-:Y:S01]  /*ea80*/  STL [R1+0xb28], R10 ;  /* 0x000b280a01007387 */ /* 0x000fe20000100800 */
[----:B------:R-:W-:-:S03]  /*ea90*/  IMAD R5, R29, 0x2, R14 ;  /* 0x000000021d057824 */ /* 0x000fc600078e020e */
[----:B------:R0:W-:Y:S04]  /*eaa0*/  STL [R1+0xb30], R13 ;  /* 0x000b300d01007387 */ /* 0x0001e80000100800 */
[----:B------:R1:W-:Y:S01]  /*eab0*/  STL [R1+0xb38], R7 ;  /* 0x000b380701007387 */ /* 0x0003e20000100800 */
[----:B------:R-:W-:Y:S01]  /*eac0*/  IMAD R11, R29, 0x2, R5 ;  /* 0x000000021d0b7824 */ /* 0x000fe200078e0205 */
[-C--:B0-----:R-:W-:Y:S02]  /*ead0*/  LEA.HI.X.SX32 R13, R4, R2.reuse, 0x1, P0 ;  /* 0x00000002040d7211 */ /* 0x081fe400000f0eff */
[-C--:B------:R-:W-:Y:S02]  /*eae0*/  LEA.HI.X.SX32 R4, R3, R2.reuse, 0x1, P2 ;  /* 0x0000000203047211 */ /* 0x080fe400010f0eff */
[----:B-1----:R-:W-:Y:S01]  /*eaf0*/  LEA.HI.X.SX32 R7, R8, R2, 0x1, P1 ;  /* 0x0000000208077211 */ /* 0x002fe200008f0eff */
[----:B------:R-:W-:Y:S01]  /*eb00*/  STL [R1+0xb24], R13 ;  /* 0x000b240d01007387 */ /* 0x000fe20000100800 */
[----:B------:R-:W-:-:S03]  /*eb10*/  IADD3 R8, P1, PT, R5, R0, RZ ;  /* 0x0000000005087210 */ /* 0x000fc60007f3e0ff */
[----:B------:R0:W-:Y:S01]  /*eb20*/  STL [R1+0xb2c], R7 ;  /* 0x000b2c0701007387 */ /* 0x0001e20000100800 */
[----:B------:R-:W-:-:S03]  /*eb30*/  IMAD R9, R29, 0x2, R11 ;  /* 0x000000021d097824 */ /* 0x000fc600078e020b */
[----:B------:R1:W-:Y:S01]  /*eb40*/  STL [R1+0xb34], R4 ;  /* 0x000b340401007387 */ /* 0x0003e20000100800 */
[-C--:B0-----:R-:W-:Y:S02]  /*eb50*/  IADD3 R7, P0, PT, R14, R0.reuse, RZ ;  /* 0x000000000e077210 */ /* 0x081fe40007f1e0ff */
[----:B-1----:R-:W-:-:S03]  /*eb60*/  IADD3 R4, P2, PT, R11, R0, RZ ;  /* 0x000000000b047210 */ /* 0x002fc60007f5e0ff */
[----:B------:R-:W-:Y:S01]  /*eb70*/  STL [R1+0xb40], R7 ;  /* 0x000b400701007387 */ /* 0x000fe20000100800 */
[-C--:B------:R-:W-:Y:S01]  /*eb80*/  LEA.HI.X.SX32 R13, R14, R2.reuse, 0x1, P0 ;  /* 0x000000020e0d7211 */ /* 0x080fe200000f0eff */
[C---:B------:R-:W-:Y:S02]  /*eb90*/  IMAD R12, R29.reuse, 0x2, R9 ;  /* 0x000000021d0c7824 */ /* 0x040fe400078e0209 */
[----:B------:R0:W-:Y:S04]  /*eba0*/  STL [R1+0xb48], R8 ;  /* 0x000b480801007387 */ /* 0x0001e80000100800 */
[----:B------:R1:W-:Y:S01]  /*ebb0*/  STL [R1+0xb50], R4 ;  /* 0x000b500401007387 */ /* 0x0003e20000100800 */
[----:B------:R-:W-:Y:S01]  /*ebc0*/  IMAD R6, R29, 0x2, R12 ;  /* 0x000000021d067824 */ /* 0x000fe200078e020c */
[----:B0-----:R-:W-:-:S02]  /*ebd0*/  LEA.HI.X.SX32 R8, R5, R2, 0x1, P1 ;  /* 0x0000000205087211 */ /* 0x001fc400008f0eff */
[----:B------:R-:W-:Y:S01]  /*ebe0*/  STL [R1+0xb3c], R13 ;  /* 0x000b3c0d01007387 */ /* 0x000fe20000100800 */
[----:B-1----:R-:W-:-:S03]  /*ebf0*/  LEA.HI.X.SX32 R4, R11, R2, 0x1, P2 ;  /* 0x000000020b047211 */ /* 0x002fc600010f0eff */
[----:B------:R0:W-:Y:S01]  /*ec00*/  STL [R1+0xb44], R8 ;  /* 0x000b440801007387 */ /* 0x0001e20000100800 */
[----:B------:R-:W-:-:S03]  /*ec10*/  IMAD R10, R29, 0x2, R6 ;  /* 0x000000021d0a7824 */ /* 0x000fc600078e0206 */
[----:B------:R1:W-:Y:S01]  /*ec20*/  STL [R1+0xb4c], R4 ;  /* 0x000b4c0401007387 */ /* 0x0003e20000100800 */
[-C--:B0-----:R-:W-:Y:S02]  /*ec30*/  IADD3 R8, P0, PT, R9, R0.reuse, RZ ;  /* 0x0000000009087210 */ /* 0x081fe40007f1e0ff */
[----:B-1----:R-:W-:-:S03]  /*ec40*/  IADD3 R4, P1, PT, R12, R0, RZ ;  /* 0x000000000c047210 */ /* 0x002fc60007f3e0ff */
[----:B------:R-:W-:Y:S01]  /*ec50*/  STL [R1+0xb58], R8 ;  /* 0x000b580801007387 */ /* 0x000fe20000100800 */
[C---:B------:R-:W-:Y:S01]  /*ec60*/  IADD3 R11, P2, PT, R6.reuse, R0, RZ ;  /* 0x00000000060b7210 */ /* 0x040fe20007f5e0ff */
[C---:B------:R-:W-:Y:S02]  /*ec70*/  IMAD R3, R29.reuse, 0x2, R10 ;  /* 0x000000021d037824 */ /* 0x040fe400078e020a */
[----:B------:R0:W-:Y:S01]  /*ec80*/  STL [R1+0xb60], R4 ;  /* 0x000b600401007387 */ /* 0x0001e20000100800 */
[-C--:B------:R-:W-:Y:S01]  /*ec90*/  LEA.HI.X.SX32 R6, R6, R2.reuse, 0x1, P2 ;  /* 0x0000000206067211 */ /* 0x080fe200010f0eff */
[----:B------:R-:W-:Y:S02]  /*eca0*/  IMAD R7, R29, 0x2, R3 ;  /* 0x000000021d077824 */ /* 0x000fe400078e0203 */
[----:B------:R1:W-:Y:S01]  /*ecb0*/  STL [R1+0xb68], R11 ;  /* 0x000b680b01007387 */ /* 0x0003e20000100800 */
[-C--:B0-----:R-:W-:Y:S02]  /*ecc0*/  LEA.HI.X.SX32 R4, R9, R2.reuse, 0x1, P0 ;  /* 0x0000000209047211 */ /* 0x081fe400000f0eff */
[----:B------:R-:W-:-:S03]  /*ecd0*/  LEA.HI.X.SX32 R9, R12, R2, 0x1, P1 ;  /* 0x000000020c097211 */ /* 0x000fc600008f0eff */
[----:B------:R-:W-:Y:S01]  /*ece0*/  STL [R1+0xb54], R4 ;  /* 0x000b540401007387 */ /* 0x000fe20000100800 */
[----:B-1----:R-:W-:-:S03]  /*ecf0*/  IADD3 R11, P1, PT, R3, R0, RZ ;  /* 0x00000000030b7210 */ /* 0x002fc60007f3e0ff */
[----:B------:R0:W-:Y:S01]  /*ed00*/  STL [R1+0xb5c], R9 ;  /* 0x000b5c0901007387 */ /* 0x0001e20000100800 */
[----:B------:R-:W-:-:S03]  /*ed10*/  IMAD R5, R29, 0x2, R7 ;  /* 0x000000021d057824 */ /* 0x000fc600078e0207 */
[----:B------:R1:W-:Y:S01]  /*ed20*/  STL [R1+0xb64], R6 ;  /* 0x000b640601007387 */ /* 0x0003e20000100800 */
[-C--:B0-----:R-:W-:Y:S02]  /*ed30*/  IADD3 R9, P0, PT, R10, R0.reuse, RZ ;  /* 0x000000000a097210 */ /* 0x081fe40007f1e0ff */
[----:B-1----:R-:W-:-:S03]  /*ed40*/  IADD3 R6, P2, PT, R7, R0, RZ ;  /* 0x0000000007067210 */ /* 0x002fc60007f5e0ff */
[----:B------:R-:W-:Y:S01]  /*ed50*/  STL [R1+0xb70], R9 ;  /* 0x000b700901007387 */ /* 0x000fe20000100800 */
[----:B------:R-:W-:Y:S01]  /*ed60*/  IMAD R8, R29, 0x2, R5 ;  /* 0x000000021d087824 */ /* 0x000fe200078e0205 */
[-C--:B------:R-:W-:Y:S02]  /*ed70*/  LEA.HI.X.SX32 R10, R10, R2.reuse, 0x1, P0 ;  /* 0x000000020a0a7211 */ /* 0x080fe400000f0eff */
[----:B------:R-:W-:Y:S01]  /*ed80*/  STL [R1+0xb78], R11 ;  /* 0x000b780b01007387 */ /* 0x000fe20000100800 */
[----:B------:R-:W-:-:S03]  /*ed90*/  LEA.HI.X.SX32 R7, R7, R2, 0x1, P2 ;  /* 0x0000000207077211 */ /* 0x000fc600010f0eff */
[----:B------:R0:W-:Y:S01]  /*eda0*/  STL [R1+0xb80], R6 ;  /* 0x000b800601007387 */ /* 0x0001e20000100800 */
[----:B------:R-:W-:-:S03]  /*edb0*/  IMAD R4, R29, 0x2, R8 ;  /* 0x000000021d047824 */ /* 0x000fc600078e0208 */
[----:B------:R1:W-:Y:S01]  /*edc0*/  STL [R1+0xb6c], R10 ;  /* 0x000b6c0a01007387 */ /* 0x0003e20000100800 */
[----:B0-----:R-:W-:Y:S01]  /*edd0*/  LEA.HI.X.SX32 R6, R3, R2, 0x1, P1 ;  /* 0x0000000203067211 */ /* 0x001fe200008f0eff */
[----:B------:R-:W-:-:S04]  /*ede0*/  IMAD R9, R29, 0x2, R4 ;  /* 0x000000021d097824 */ /* 0x000fc800078e0204 */
[----:B------:R0:W-:Y:S01]  /*edf0*/  STL [R1+0xb74], R6 ;  /* 0x000b740601007387 */ /* 0x0001e20000100800 */
[----:B-1----:R-:W-:-:S03]  /*ee00*/  IADD3 R10, P1, PT, R8, R0, RZ ;  /* 0x00000000080a7210 */ /* 0x002fc60007f3e0ff */
[----:B------:R1:W-:Y:S01]  /*ee10*/  STL [R1+0xb7c], R7 ;  /* 0x000b7c0701007387 */ /* 0x0003e20000100800 */
[-C--:B0-----:R-:W-:Y:S02]  /*ee20*/  IADD3 R6, P0, PT, R5, R0.reuse, RZ ;  /* 0x0000000005067210 */ /* 0x081fe40007f1e0ff */
[----:B-1----:R-:W-:-:S03]  /*ee30*/  IADD3 R7, P2, PT, R4, R0, RZ ;  /* 0x0000000004077210 */ /* 0x002fc60007f5e0ff */
[----:B------:R0:W-:Y:S01]  /*ee40*/  STL [R1+0xb88], R6 ;  /* 0x000b880601007387 */ /* 0x0001e20000100800 */
[----:B------:R-:W-:-:S03]  /*ee50*/  IMAD R3, R29, 0x2, R9 ;  /* 0x000000021d037824 */ /* 0x000fc600078e0209 */
[----:B------:R1:W-:Y:S04]  /*ee60*/  STL [R1+0xb90], R10 ;  /* 0x000b900a01007387 */ /* 0x0003e80000100800 */
[----:B------:R2:W-:Y:S01]  /*ee70*/  STL [R1+0xb98], R7 ;  /* 0x000b980701007387 */ /* 0x0005e20000100800 */
[----:B0-----:R-:W-:Y:S01]  /*ee80*/  IMAD R6, R29, 0x2, R3 ;  /* 0x000000021d067824 */ /* 0x001fe200078e0203 */
[-C--:B-1----:R-:W-:Y:S02]  /*ee90*/  LEA.HI.X.SX32 R10, R5, R2.reuse, 0x1, P0 ;  /* 0x00000002050a7211 */ /* 0x082fe400000f0eff */
[----:B--2---:R-:W-:-:S03]  /*eea0*/  LEA.HI.X.SX32 R7, R8, R2, 0x1, P1 ;  /* 0x0000000208077211 */ /* 0x004fc600008f0eff */
[----:B------:R-:W-:Y:S01]  /*eeb0*/  STL [R1+0xb84], R10 ;  /* 0x000b840a01007387 */ /* 0x000fe20000100800 */
[----:B------:R-:W-:Y:S01]  /*eec0*/  LEA.HI.X.SX32 R5, R4, R2, 0x1, P2 ;  /* 0x0000000204057211 */ /* 0x000fe200010f0eff */
[----:B------:R-:W-:Y:S02]  /*eed0*/  IMAD R4, R29, 0x2, R6 ;  /* 0x000000021d047824 */ /* 0x000fe400078e0206 */
[----:B------:R0:W-:Y:S01]  /*eee0*/  STL [R1+0xb8c], R7 ;  /* 0x000b8c0701007387 */ /* 0x0001e20000100800 */
[----:B------:R-:W-:-:S03]  /*eef0*/  IADD3 R8, P1, PT, R3, R0, RZ ;  /* 0x0000000003087210 */ /* 0x000fc60007f3e0ff */
[----:B------:R1:W-:Y:S01]  /*ef00*/  STL [R1+0xb94], R5 ;  /* 0x000b940501007387 */ /* 0x0003e20000100800 */
[-C--:B0-----:R-:W-:Y:S02]  /*ef10*/  IADD3 R7, P0, PT, R9, R0.reuse, RZ ;  /* 0x0000000009077210 */ /* 0x081fe40007f1e0ff */
[----:B-1----:R-:W-:-:S03]  /*ef20*/  IADD3 R5, P2, PT, R6, R0, RZ ;  /* 0x0000000006057210 */ /* 0x002fc60007f5e0ff */
[----:B------:R0:W-:Y:S04]  /*ef30*/  STL [R1+0xb9c], R7 ;  /* 0x000b9c0701007387 */ /* 0x0001e80000100800 */
[----:B------:R-:W-:Y:S01]  /*ef40*/  STL [R1+0xba0], R8 ;  /* 0x000ba00801007387 */ /* 0x000fe20000100800 */
[----:B0-----:R-:W-:Y:S02]  /*ef50*/  IADD3 R7, P3, PT, R4, R0, RZ ;  /* 0x0000000004077210 */ /* 0x001fe40007f7e0ff */
[-C--:B------:R-:W-:Y:S01]  /*ef60*/  LEA.HI.X.SX32 R0, R9, R2.reuse, 0x1, P0 ;  /* 0x0000000209007211 */ /* 0x080fe200000f0eff */
[----:B------:R0:W-:Y:S04]  /*ef70*/  STL [R1+0xba4], R5 ;  /* 0x000ba40501007387 */ /* 0x0001e80000100800 */
[----:B------:R-:W-:Y:S04]  /*ef80*/  STL [R1+0xa58], R7 ;  /* 0x000a580701007387 */ /* 0x000fe80000100800 */
[----:B------:R1:W-:Y:S01]  /*ef90*/  STL [R1+0xa4c], R0 ;  /* 0x000a4c0001007387 */ /* 0x0003e20000100800 */
[----:B0-----:R-:W-:-:S02]  /*efa0*/  LEA.HI.X.SX32 R5, R3, R2, 0x1, P1 ;  /* 0x0000000203057211 */ /* 0x001fc400008f0eff */
[----:B------:R-:W-:-:S03]  /*efb0*/  LEA.HI.X.SX32 R3, R6, R2, 0x1, P2 ;  /* 0x0000000206037211 */ /* 0x000fc600010f0eff */
[----:B------:R0:W-:Y:S01]  /*efc0*/  STL [R1+0xa50], R5 ;  /* 0x000a500501007387 */ /* 0x0001e20000100800 */
[----:B-1----:R-:W-:-:S03]  /*efd0*/  LEA.HI.X.SX32 R0, R4, R2, 0x1, P3 ;  /* 0x0000000204007211 */ /* 0x002fc600018f0eff */
[----:B------:R0:W-:Y:S04]  /*efe0*/  STL [R1+0xa54], R3 ;  /* 0x000a540301007387 */ /* 0x0001e80000100800 */
        /* <DEDUP_REMOVED lines=257> */
[----:B------:R-:W-:-:S05]  /*10000*/  UMOV UR4, URZ ;  /* 0x000000ff00047c82 */ /* 0x000fca0008000000 */
.L_x_1:
[----:B01----:R-:W0:Y:S01]  /*10010*/  S2R R0, SR_TID.X ;  /* 0x0000000000007919 */ /* 0x003e220000002100 */
[----:B------:R-:W-:Y:S01]  /*10020*/  UIMAD UR7, UR4, -0x80, UR10 ;  /* 0xffffff80040778a4 */ /* 0x000fe2000f8e020a */
[----:B------:R1:W-:Y:S04]  /*10030*/  STL [R1+0x3204], R24 ;  /* 0x0032041801007387 */ /* 0x0003e80000100800 */
[----:B------:R-:W-:Y:S04]  /*10040*/  STL [R1+0x3200], R23 ;  /* 0x0032001701007387 */ /* 0x000fe80000100800 */
[----:B------:R-:W-:Y:S01]  /*10050*/  STL [R1+0x31fc], R22 ;  /* 0x0031fc1601007387 */ /* 0x000fe20000100800 */
[----:B-1----:R-:W-:-:S03]  /*10060*/  PRMT R24, RZ, 0x7610, R24 ;  /* 0x00007610ff187816 */ /* 0x002fc60000000018 */
[----:B------:R-:W-:Y:S04]  /*10070*/  STL [R1+0x31f8], R21 ;  /* 0x0031f81501007387 */ /* 0x000fe80000100800 */
[----:B------:R-:W-:Y:S04]  /*10080*/  STL [R1+0x31f4], R20 ;  /* 0x0031f41401007387 */ /* 0x000fe80000100800 */
[----:B------:R-:W-:Y:S04]  /*10090*/  STL [R1+0x31f0], R16 ;  /* 0x0031f01001007387 */ /* 0x000fe80000100800 */
[----:B------:R-:W-:Y:S01]  /*100a0*/  STL [R1+0x31ec], R13 ;  /* 0x0031ec0d01007387 */ /* 0x000fe20000100800 */
[----:B0-----:R-:W-:-:S03]  /*100b0*/  SHF.R.U32.HI R0, RZ, 0x8, R0 ;  /* 0x00000008ff007819 */ /* 0x001fc60000011600 */
[----:B------:R-:W-:Y:S01]  /*100c0*/  STL [R1+0x31e8], R12 ;  /* 0x0031e80c01007387 */ /* 0x000fe20000100800 */
[----:B------:R-:W-:-:S03]  /*100d0*/  SGXT.U32 R0, R0, 0x1 ;  /* 0x000000010000781a */ /* 0x000fc60000000000 */
[----:B------:R-:W-:Y:S01]  /*100e0*/  STL [R1+0x31e4], R11 ;  /* 0x0031e40b01007387 */ /* 0x000fe20000100800 */
[----:B------:R-:W-:-:S03]  /*100f0*/  LOP3.LUT R2, R0, 0x64, RZ, 0xfc, !PT ;  /* 0x0000006400027812 */ /* 0x000fc600078efcff */
[----:B------:R-:W-:Y:S01]  /*10100*/  STL [R1+0x31e0], R10 ;  /* 0x0031e00a01007387 */ /* 0x000fe20000100800 */
[----:B------:R-:W-:Y:S02]  /*10110*/  LOP3.LUT R3, R0, 0x4, RZ, 0xfc, !PT ;  /* 0x0000000400037812 */ /* 0x000fe400078efcff */
[----:B------:R-:W-:Y:S01]  /*10120*/  ISETP.GE.AND P1, PT, R2, UR7, PT ;  /* 0x0000000702007c0c */ /* 0x000fe2000bf26270 */
[----:B------:R-:W-:Y:S01]  /*10130*/  STL [R1+0x31dc], R9 ;  /* 0x0031dc0901007387 */ /* 0x000fe20000100800 */
[----:B------:R-:W-:Y:S02]  /*10140*/  LOP3.LUT R2, R0, 0x6, RZ, 0xfc, !PT ;  /* 0x0000000600027812 */ /* 0x000fe400078efcff */
[----:B------:R-:W-:Y:S01]  /*10150*/  ISETP.GE.AND P2, PT, R3, UR7, PT ;  /* 0x0000000703007c0c */ /* 0x000fe2000bf46270 */
[----:B------:R-:W-:Y:S01]  /*10160*/  STL [R1+0x31d8], R8 ;  /* 0x0031d80801007387 */ /* 0x000fe20000100800 */
[----:B------:R-:W-:Y:S02]  /*10170*/  ISETP.GE.AND P0, PT, R2, UR7, PT ;  /* 0x0000000702007c0c */ /* 0x000fe4000bf06270 */
[C---:B------:R-:W-:Y:S01]  /*10180*/  LOP3.LUT R3, R0.reuse, 0xa, RZ, 0xfc, !PT ;  /* 0x0000000a00037812 */ /* 0x040fe200078efcff */
[----:B------:R-:W-:Y:S01]  /*10190*/  STL [R1+0x31d4], R7 ;  /* 0x0031d40701007387 */ /* 0x000fe20000100800 */
[----:B------:R-:W-:-:S02]  /*101a0*/  LOP3.LUT R2, R0, 0xc, RZ, 0xfc, !PT ;  /* 0x0000000c00027812 */ /* 0x000fc400078efcff */
[----:B------:R-:W-:Y:S01]  /*101b0*/  ISETP.GE.AND P5, PT, R3, UR7, PT ;  /* 0x0000000703007c0c */ /* 0x000fe2000bfa6270 */
[----:B------:R-:W-:Y:S01]  /*101c0*/  STL [R1+0x31d0], R6 ;  /* 0x0031d00601007387 */ /* 0x000fe20000100800 */
[----:B------:R-:W-:Y:S02]  /*101d0*/  ISETP.GE.AND P3, PT, R2, UR7, PT ;  /* 0x0000000702007c0c */ /* 0x000fe4000bf66270 */
[----:B------:R-:W-:Y:S01]  /*101e0*/  LOP3.LUT R4, R0, 0x2, RZ, 0xfc, !PT ;  /* 0x0000000200047812 */ /* 0x000fe200078efcff */
[----:B------:R-:W-:Y:S03]  /*101f0*/  STL [R1+0x31cc], R5 ;  /* 0x0031cc0501007387 */ /* 0x000fe60000100800 */
[----:B------:R-:W-:Y:S01]  /*10200*/  ISETP.GE.AND P4, PT, R4, UR7, PT ;  /* 0x0000000704007c0c */ /* 0x000fe2000bf86270 */
[----:B------:R-:W-:Y:S01]  /*10210*/  STL [R1+0x31c8], R17 ;  /* 0x0031c81101007387 */ /* 0x000fe20000100800 */
[----:B------:R-:W-:-:S03]  /*10220*/  LOP3.LUT R4, R0, 0x8, RZ, 0xfc, !PT ;  /* 0x0000000800047812 */ /* 0x000fc600078efcff */
[----:B------:R-:W-:Y:S01]  /*10230*/  STL [R1+0x31c4], R18 ;  /* 0x0031c41201007387 */ /* 0x000fe20000100800 */
[----:B------:R-:W-:-:S03]  /*10240*/  ISETP.GE.AND P6, PT, R4, UR7, PT ;  /* 0x0000000704007c0c */ /* 0x000fc6000bfc6270 */
[----:B------:R-:W-:Y:S04]  /*10250*/  STL [R1+0x31c0], R19 ;  /* 0x0031c01301007387 */ /* 0x000fe80000100800 */
[----:B------:R-:W2:Y:S04]  /*10260*/  LDL R3, [R1+0xc04] ;  /* 0x000c040001037983 */ /* 0x000ea80000100800 */
[----:B------:R-:W2:Y:S01]  /*10270*/  LDL R2, [R1+0xc00] ;  /* 0x000c000001027983 */ /* 0x000ea20000100800 */
[----:B------:R-:W-:Y:S02]  /*10280*/  LOP3.LUT R4, R0, 0xe, RZ, 0xfc, !PT ;  /* 0x0000000e00047812 */ /* 0x000fe400078efcff */
[----:B--2---:R-:W-:-:S04]  /*10290*/  @!P1 LOP3.LUT R3, R3, R2, RZ, 0x3c, !PT ;  /* 0x0000000203039212 */ /* 0x004fc800078e3cff */
[----:B------:R-:W-:-:S04]  /*102a0*/  @!P1 LOP3.LUT R2, R3, R2, RZ, 0x3c, !PT ;  /* 0x0000000203029212 */ /* 0x000fc800078e3cff */
[----:B------:R-:W-:-:S05]  /*102b0*/  @!P1 LOP3.LUT R3, R3, R2, RZ, 0x3c, !PT ;  /* 0x0000000203039212 */ /* 0x000fca00078e3cff */
[----:B------:R-:W2:Y:S01]  /*102c0*/  @!P1 LDG.E.U8 R24, desc[UR8][R2.64] ;  /* 0x0000000802189981 */ /* 0x000ea2000c1e1100 */
[----:B------:R-:W-:Y:S02]  /*102d0*/  PRMT R0, RZ, 0x7610, R0 ;  /* 0x00007610ff007816 */ /* 0x000fe40000000000 */
[----:B------:R-:W-:Y:S01]  /*102e0*/  ISETP.GE.AND P1, PT, R4, UR7, PT ;  /* 0x0000000704007c0c */ /* 0x000fe2000bf26270 */
[----:B--2---:R0:W-:Y:S04]  /*102f0*/  STL [R1+0x158], R24 ;  /* 0x0001581801007387 */ /* 0x0041e80000100800 */
[----:B0-----:R-:W2:Y:S04]  /*10300*/  LDL.LU R24, [R1+0x3204] ;  /* 0x0032040001187983 */ /* 0x001ea80000300800 */
[----:B------:R-:W3:Y:S04]  /*10310*/  LDL R2, [R1+0xa48] ;  /* 0x000a480001027983 */ /* 0x000ee80000100800 */
[----:B------:R-:W3:Y:S04]  /*10320*/  LDL R3, [R1+0xa58] ;  /* 0x000a580001037983 */ /* 0x000ee80000100800 */
[----:B------:R0:W-:Y:S02]  /*10330*/  STL.S16 [R1+0x154], R0 ;  /* 0x0001540001007387 */ /* 0x0001e40000100600 */
[----:B0-----:R-:W0:Y:S02]  /*10340*/  S2R R0, SR_TID.X ;  /* 0x0000000000007919 */ /* 0x001e240000002100 */
[----:B0-----:R-:W-:-:S04]  /*10350*/  SHF.R.U32.HI R0, RZ, 0x8, R0 ;  /* 0x00000008ff007819 */ /* 0x001fc80000011600 */
[----:B------:R-:W-:-:S04]  /*10360*/  SGXT.U32 R0, R0, 0x1 ;  /* 0x000000010000781a */ /* 0x000fc80000000000 */
[----:B------:R-:W-:Y:S02]  /*10370*/  LOP3.LUT R4, R0, 0x10, RZ, 0xfc, !PT ;  /* 0x0000001000047812 */ /* 0x000fe400078efcff */
[----:B------:R-:W4:Y:S01]  /*10380*/  LDL R0, [R1+0x154] ;  /* 0x0001540001007983 */ /* 0x000f220000100800 */
[----:B------:R-:W-:Y:S02]  /*10390*/  PRMT R23, RZ, 0x7610, R23 ;  /* 0x00007610ff177816 */ /* 0x000fe40000000017 */
[----:B---3--:R-:W-:-:S04]  /*103a0*/  @!P4 LOP3.LUT R3, R3, R2, RZ, 0x3c, !PT ;  /* 0x000000020303c212 */ /* 0x008fc800078e3cff */
[----:B------:R-:W-:-:S04]  /*103b0*/  @!P4 LOP3.LUT R2, R3, R2, RZ, 0x3c, !PT ;  /* 0x000000020302c212 */ /* 0x000fc800078e3cff */
[----:B------:R-:W-:-:S05]  /*103c0*/  @!P4 LOP3.LUT R3, R3, R2, RZ, 0x3c, !PT ;  /* 0x000000020303c212 */ /* 0x000fca00078e3cff */
[----:B----4-:R-:W3:Y:S04]  /*103d0*/  @!P4 LDG.E.U8 R0, desc[UR8][R2.64] ;  /* 0x000000080200c981 */ /* 0x010ee8000c1e1100 */
[----:B---3--:R0:W-:Y:S04]  /*103e0*/  @!P4 STL [R1+0x154], R0 ;  /* 0x000154000100c387 */ /* 0x0081e80000100800 */
[----:B------:R-:W3:Y:S04]  /*103f0*/  LDL R2, [R1+0xa54] ;  /* 0x000a540001027983 */ /* 0x000ee80000100800 */
[----:B------:R-:W3:Y:S01]  /*10400*/  LDL R3, [R1+0xba4] ;  /* 0x000ba40001037983 */ /* 0x000ee20000100800 */
[----:B0-----:R-:W0:Y:S01]  /*10410*/  S2R R0, SR_TID.X ;  /* 0x0000000000007919 */ /* 0x001e220000002100 */
[----:B------:R-:W-:-:S02]  /*10420*/  ISETP.GE.AND P4, PT, R4, UR7, PT ;  /* 0x0000000704007c0c */ /* 0x000fc4000bf86270 */
[----:B0-----:R-:W-:-:S04]  /*10430*/  SHF.R.U32.HI R0, RZ, 0x8, R0 ;  /* 0x00000008ff007819 */ /* 0x001fc80000011600 */
[----:B------:R-:W-:Y:S02]  /*10440*/  SGXT.U32 R0, R0, 0x1 ;  /* 0x000000010000781a */ /* 0x000fe40000000000 */
[----:B---3--:R-:W-:-:S04]  /*10450*/  @!P2 LOP3.LUT R3, R3, R2, RZ, 0x3c, !PT ;  /* 0x000000020303a212 */ /* 0x008fc800078e3cff */
[----:B------:R-:W-:-:S04]  /*10460*/  @!P2 LOP3.LUT R2, R3, R2, RZ, 0x3c, !PT ;  /* 0x000000020302a212 */ /* 0x000fc800078e3cff */
[----:B------:R-:W-:-:S05]  /*10470*/  @!P2 LOP3.LUT R3, R3, R2, RZ, 0x3c, !PT ;  /* 0x000000020303a212 */ /* 0x000fca00078e3cff */
[----:B------:R-:W3:Y:S01]  /*10480*/  @!P2 LDG.E.U8 R23, desc[UR8][R2.64] ;  /* 0x000000080217a981 */ /* 0x000ee2000c1e1100 */
[----:B------:R-:W-:Y:S02]  /*10490*/  LOP3.LUT R4, R0, 0x12, RZ, 0xfc, !PT ;  /* 0x0000001200047812 */ /* 0x000fe400078efcff */
[----:B------:R-:W-:Y:S02]  /*104a0*/  PRMT R0, RZ, 0x7610, R0 ;  /* 0x00007610ff007816 */ /* 0x000fe40000000000 */
[----:B------:R-:W-:Y:S01]  /*104b0*/  ISETP.GE.AND P2, PT, R4, UR7, PT ;  /* 0x0000000704007c0c */ /* 0x000fe2000bf46270 */
[----:B---3--:R0:W-:Y:S04]  /*104c0*/  STL [R1+0x150], R23 ;  /* 0x0001501701007387 */ /* 0x0081e80000100800 */
[----:B0-----:R-:W3:Y:S04]  /*104d0*/  LDL.LU R23, [R1+0x3200] ;  /* 0x0032000001177983 */ /* 0x001ee80000300800 */
[----:B------:R-:W4:Y:S04]  /*104e0*/  LDL R2, [R1+0xa50] ;  /* 0x000a500001027983 */ /* 0x000f280000100800 */
[----:B------:R-:W4:Y:S04]  /*104f0*/  LDL R3, [R1+0xba0] ;  /* 0x000ba00001037983 */ /* 0x000f280000100800 */
[----:B------:R0:W-:Y:S02]  /*10500*/  STL.S16 [R1+0x14c], R0 ;  /* 0x00014c0001007387 */ /* 0x0001e40000100600 */
[----:B0-----:R-:W0:Y:S02]  /*10510*/  S2R R0, SR_TID.X ;  /* 0x0000000000007919 */ /* 0x001e240000002100 */
[----:B0-----:R-:W-:-:S04]  /*10520*/  SHF.R.U32.HI R0, RZ, 0x8, R0 ;  /* 0x00000008ff007819 */ /* 0x001fc80000011600 */
[----:B------:R-:W-:-:S04]  /*10530*/  SGXT.U32 R0, R0, 0x1 ;  /* 0x000000010000781a */ /* 0x000fc80000000000 */
[----:B------:R-:W-:Y:S02]  /*10540*/  LOP3.LUT R4, R0, 0x14, RZ, 0xfc, !PT ;  /* 0x0000001400047812 */ /* 0x000fe400078efcff */
[----:B------:R-:W5:Y:S01]  /*10550*/  LDL R0, [R1+0x14c] ;  /* 0x00014c0001007983 */ /* 0x000f620000100800 */
[----:B----4-:R-:W-:-:S04]  /*10560*/  @!P0 LOP3.LUT R3, R3, R2, RZ, 0x3c, !PT ;  /* 0x0000000203038212 */ /* 0x010fc800078e3cff */
[----:B------:R-:W-:-:S04]  /*10570*/  @!P0 LOP3.LUT R2, R3, R2, RZ, 0x3c, !PT ;  /* 0x0000000203028212 */ /* 0x000fc800078e3cff */
[----:B------:R-:W-:-:S05]  /*10580*/  @!P0 LOP3.LUT R3, R3, R2, RZ, 0x3c, !PT ;  /* 0x0000000203038212 */ /* 0x000fca00078e3cff */
[----:B-----5:R-:W4:Y:S04]  /*10590*/  @!P0 LDG.E.U8 R0, desc[UR8][R2.64] ;  /* 0x0000000802008981 */ /* 0x020f28000c1e1100 */
[----:B----4-:R0:W-:Y:S04]  /*105a0*/  @!P0 STL [R1+0x14c], R0 ;  /* 0x00014c0001008387 */ /* 0x0101e80000100800 */
[----:B------:R-:W4:Y:S04]  /*105b0*/  LDL R2, [R1+0xa4c] ;  /* 0x000a4c0001027983 */ /* 0x000f280000100800 */
[----:B------:R-:W4:Y:S01]  /*105c0*/  LDL R3, [R1+0xb9c] ;  /* 0x000b9c0001037983 */ /* 0x000f220000100800 */
[----:B------:R-:W-:Y:S01]  /*105d0*/  PRMT R22, RZ, 0x7610, R22 ;  /* 0x00007610ff167816 */ /* 0x000fe20000000016 */
[----:B0-----:R-:W0:Y:S01]  /*105e0*/  S2R R0, SR_TID.X ;  /* 0x0000000000007919 */ /* 0x001e220000002100 */
[----:B----4-:R-:W-:-:S04]  /*105f0*/  @!P6 LOP3.LUT R3, R3, R2, RZ, 0x3c, !PT ;  /* 0x000000020303e212 */ /* 0x010fc800078e3cff */
[----:B------:R-:W-:-:S04]  /*10600*/  @!P6 LOP3.LUT R2, R3, R2, RZ, 0x3c, !PT ;  /* 0x000000020302e212 */ /* 0x000fc800078e3cff */
[----:B------:R-:W-:-:S05]  /*10610*/  @!P6 LOP3.LUT R3, R3, R2, RZ, 0x3c, !PT ;  /* 0x000000020303e212 */ /* 0x000fca00078e3cff */
[----:B------:R-:W4:Y:S01]  /*10620*/  @!P6 LDG.E.U8 R22, desc[UR8][R2.64] ;  /* 0x000000080216e981 */ /* 0x000f22000c1e1100 */
[----:B0-----:R-:W-:-:S04]  /*10630*/  SHF.R.U32.HI R0, RZ, 0x8, R0 ;  /* 0x00000008ff007819 */ /* 0x001fc80000011600 */
[----:B------:R-:W-:Y:S02]  /*10640*/  SGXT.U32 R0, R0, 0x1 ;  /* 0x000000010000781a */ /* 0x000fe40000000000 */
[----:B------:R-:W-:Y:S02]  /*10650*/  ISETP.GE.AND P0, PT, R4, UR7, PT ;  /* 0x0000000704007c0c */ /* 0x000fe4000bf06270 */
[----:B------:R-:W-:Y:S02]  /*10660*/  LOP3.LUT R4, R0, 0x16, RZ, 0xfc, !PT ;  /* 0x0000001600047812 */ /* 0x000fe400078efcff */
[----:B------:R-:W-:Y:S02]  /*10670*/  PRMT R0, RZ, 0x7610, R0 ;  /* 0x00007610ff007816 */ /* 0x000fe40000000000 */
[----:B------:R-:W-:Y:S01]  /*10680*/  ISETP.GE.AND P6, PT, R4, UR7, PT ;  /* 0x0000000704007c0c */ /* 0x000fe2000bfc6270 */
[----:B----4-:R0:W-:Y:S04]  /*10690*/  STL [R1+0x148], R22 ;  /* 0x0001481601007387 */ /* 0x0101e80000100800 */
[----:B0-----:R-:W4:Y:S04]  /*106a0*/  LDL.LU R22, [R1+0x31fc] ;  /* 0x0031fc0001167983 */ /* 0x001f280000300800 */
[----:B------:R-:W5:Y:S04]  /*106b0*/  LDL R2, [R1+0xb94] ;  /* 0x000b940001027983 */ /* 0x000f680000100800 */
[----:B------:R-:W5:Y:S04]  /*106c0*/  LDL R3, [R1+0xb98] ;  /* 0x000b980001037983 */ /* 0x000f680000100800 */
[----:B------:R0:W-:Y:S02]  /*106d0*/  STL.S16 [R1+0x140], R0 ;  /* 0x0001400001007387 */ /* 0x0001e40000100600 */
[----:B0-----:R-:W0:Y:S02]  /*106e0*/  S2R R0, SR_TID.X ;  /* 0x0000000000007919 */ /* 0x001e240000002100 */
[----:B0-----:R-:W-:-:S04]  /*106f0*/  SHF.R.U32.HI R0, RZ, 0x8, R0 ;  /* 0x00000008ff007819 */ /* 0x001fc80000011600 */
[----:B------:R-:W-:-:S04]  /*10700*/  SGXT.U32 R0, R0, 0x1 ;  /* 0x000000010000781a */ /* 0x000fc80000000000 */
[----:B------:R-:W-:Y:S02]  /*10710*/  LOP3.LUT R4, R0, 0x18, RZ, 0xfc, !PT ;  /* 0x0000001800047812 */ /* 0x000fe400078efcff */
[----:B------:R-:W2:Y:S01]  /*10720*/  LDL R0, [R1+0x140] ;  /* 0x0001400001007983 */ /* 0x000ea20000100800 */
[----:B-----5:R-:W-:-:S04]  /*10730*/  @!P5 LOP3.LUT R3, R3, R2, RZ, 0x3c, !PT ;  /* 0x000000020303d212 */ /* 0x020fc800078e3cff */
[----:B------:R-:W-:-:S04]  /*10740*/  @!P5 LOP3.LUT R2, R3, R2, RZ, 0x3c, !PT ;  /* 0x000000020302d212 */ /* 0x000fc800078e3cff */
[----:B------:R-:W-:-:S05]  /*10750*/  @!P5 LOP3.LUT R3, R3, R2, RZ, 0x3c, !PT ;  /* 0x000000020303d212 */ /* 0x000fca00078e3cff */
[----:B--2---:R-:W2:Y:S04]  /*10760*/  @!P5 LDG.E.U8 R0, desc[UR8][R2.64] ;  /* 0x000000080200d981 */ /* 0x004ea8000c1e1100 */
[----:B--2---:R0:W-:Y:S04]  /*10770*/  @!P5 STL [R1+0x140], R0 ;  /* 0x000140000100d387 */ /* 0x0041e80000100800 */
[----:B------:R-:W2:Y:S04]  /*10780*/  LDL R2, [R1+0xb8c] ;  /* 0x000b8c0001027983 */ /* 0x000ea80000100800 */
[----:B------:R-:W2:Y:S01]  /*10790*/  LDL R3, [R1+0xb90] ;  /* 0x000b900001037983 */ /* 0x000ea20000100800 */
[----:B------:R-:W-:Y:S01]  /*107a0*/  PRMT R21, RZ, 0x7610, R21 ;  /* 0x00007610ff157816 */ /* 0x000fe20000000015 */
[----:B0-----:R-:W0:Y:S01]  /*107b0*/  S2R R0, SR_TID.X ;  /* 0x0000000000007919 */ /* 0x001e220000002100 */
[----:B--2---:R-:W-:-:S04]  /*107c0*/  @!P3 LOP3.LUT R3, R3, R2, RZ, 0x3c, !PT ;  /* 0x000000020303b212 */ /* 0x004fc800078e3cff */
[----:B------:R-:W-:-:S04]  /*107d0*/  @!P3 LOP3.LUT R2, R3, R2, RZ, 0x3c, !PT ;  /* 0x000000020302b212 */ /* 0x000fc800078e3cff */
[----:B------:R-:W-:-:S05]  /*107e0*/  @!P3 LOP3.LUT R3, R3, R2, RZ, 0x3c, !PT ;  /* 0x000000020303b212 */ /* 0x000fca00078e3cff */
[----:B------:R-:W2:Y:S01]  /*107f0*/  @!P3 LDG.E.U8 R21, desc[UR8][R2.64] ;  /* 0x000000080215b981 */ /* 0x000ea2000c1e1100 */
[----:B0-----:R-:W-:-:S04]  /*10800*/  SHF.R.U32.HI R0, RZ, 0x8, R0 ;  /* 0x00000008ff007819 */ /* 0x001fc80000011600 */
[----:B------:R-:W-:Y:S02]  /*10810*/  SGXT.U32 R0, R0, 0x1 ;  /* 0x000000010000781a */ /* 0x000fe40000000000 */
[----:B------:R-:W-:Y:S02]  /*10820*/  ISETP.GE.AND P5, PT, R4, UR7, PT ;  /* 0x0000000704007c0c */ /* 0x000fe4000bfa6270 */
[----:B------:R-:W-:Y:S02]  /*10830*/  LOP3.LUT R4, R0, 0x1a, RZ, 0xfc, !PT ;  /* 0x0000001a00047812 */ /* 0x000fe400078efcff */
[----:B------:R-:W-:Y:S02]  /*10840*/  PRMT R0, RZ, 0x7610, R0 ;  /* 0x00007610ff007816 */ /* 0x000fe40000000000 */
[----:B------:R-:W-:Y:S01]  /*10850*/  ISETP.GE.AND P3, PT, R4, UR7, PT ;  /* 0x0000000704007c0c */ /* 0x000fe2000bf66270 */
[----:B--2---:R0:W-:Y:S04]  /*10860*/  STL [R1+0x144], R21 ;  /* 0x0001441501007387 */ /* 0x0041e80000100800 */
[----:B0-----:R-:W2:Y:S04]  /*10870*/  LDL.LU R21, [R1+0x31f8] ;  /* 0x0031f80001157983 */ /* 0x001ea80000300800 */
        /* <DEDUP_REMOVED lines=372> */
[----:B------:R-:W-:Y:S01]  /*11fc0*/  LOP3.LUT R4, R0, 0x4e, RZ, 0xfc, !PT ;  /* 0x0000004e00047812 */ /* 0x000fe200078efcff */
[----:B------:R-:W5:Y:S01]  /*11fd0*/  LDL R2, [R1+0xabc] ;  /* 0x000abc0001027983 */ /* 0x000f620000100800 */
[----:B------:R-:W-:-:S03]  /*11fe0*/  PRMT R0, RZ, 0x7610, R0 ;  /* 0x00007610ff007816 */ /* 0x000fc60000000000 */
[----:B------:R-:W5:Y:S01]  /*11ff0*/  LDL R3, [R1+0xbac] ;  /* 0x000bac0001037983 */ /* 0x000f620000100800 */
[----:B------:R-:W-:-:S03]  /*12000*/  ISETP.GE.AND P6, PT, R4, UR7, PT ;  /* 0x0000000704007c0c */ /* 0x000fc6000bfc6270 */
[----:B--2---:R0:W-:Y:S04]  /*12010*/  STL [R1+0x18], R15 ;  /* 0x0000180f01007387 */ /* 0x0041e80000100800 */
[----:B0-----:R-:W2:Y:S04]  /*12020*/  LDL R15, [R1+0xbb8] ;  /* 0x000bb800010f7983 */ /* 0x001ea80000100800 */
        /* <DEDUP_REMOVED lines=38> */
[----:B--2---:R-:W2:Y:S01]  /*12290*/  @!P1 LDG.E.U8 R0, desc[UR8][R2.64] ;  /* 0x0000000802009981 */ /* 0x004ea2000c1e1100 */
[----:B------:R-:W-:-:S03]  /*122a0*/  PRMT R14, RZ, 0x7610, R14 ;  /* 0x00007610ff0e7816 */ /* 0x000fc6000000000e */
[----:B--2---:R0:W-:Y:S04]  /*122b0*/  @!P1 STL [R1+0xc], R0 ;  /* 0x00000c0001009387 */ /* 0x0041e80000100800 */
[----:B------:R-:W2:Y:S01]  /*122c0*/  LDL R3, [R1+0xab0] ;  /* 0x000ab00001037983 */ /* 0x000ea20000100800 */
[----:B------:R-:W-:Y:S01]  /*122d0*/  @!P4 IMAD.MOV.U32 R2, RZ, RZ, R15 ;  /* 0x000000ffff02c224 */ /* 0x000fe200078e000f */
[----:B0-----:R-:W0:Y:S01]  /*122e0*/  S2R R0, SR_TID.X ;  /* 0x0000000000007919 */ /* 0x001e220000002100 */
[----:B------:R-:W-:Y:S01]  /*122f0*/  ISETP.GE.AND P1, PT, R4, UR7, PT ;  /* 0x0000000704007c0c */ /* 0x000fe2000bf26270 */
[----:B------:R-:W5:Y:S04]  /*12300*/  LDL R15, [R1+0xa98] ;  /* 0x000a9800010f7983 */ /* 0x000f680000100800 */
[----:B--2---:R-:W2:Y:S01]  /*12310*/  @!P4 LDG.E.U8 R14, desc[UR8][R2.64] ;  /* 0x00000008020ec981 */ /* 0x004ea2000c1e1100 */
[----:B0-----:R-:W-:-:S04]  /*12320*/  SHF.R.U32.HI R0, RZ, 0x8, R0 ;  /* 0x00000008ff007819 */ /* 0x001fc80000011600 */
[----:B------:R-:W-:-:S04]  /*12330*/  SGXT.U32 R0, R0, 0x1 ;  /* 0x000000010000781a */ /* 0x000fc80000000000 */
[----:B------:R-:W-:Y:S01]  /*12340*/  LOP3.LUT R4, R0, 0x56, RZ, 0xfc, !PT ;  /* 0x0000005600047812 */ /* 0x000fe200078efcff */
[----:B------:R-:W3:Y:S01]  /*12350*/  LDL R2, [R1+0xaac] ;  /* 0x000aac0001027983 */ /* 0x000ee20000100800 */
[----:B------:R-:W-:-:S03]  /*12360*/  PRMT R0, RZ, 0x7610, R0 ;  /* 0x00007610ff007816 */ /* 0x000fc60000000000 */
[----:B------:R-:W3:Y:S01]  /*12370*/  LDL R3, [R1+0xbb4] ;  /* 0x000bb40001037983 */ /* 0x000ee20000100800 */
[----:B------:R-:W-:-:S03]  /*12380*/  ISETP.GE.AND P4, PT, R4, UR7, PT ;  /* 0x0000000704007c0c */ /* 0x000fc6000bf86270 */
[----:B--2---:R0:W-:Y:S04]  /*12390*/  STL [R1+0x8], R14 ;  /* 0x0000080e01007387 */ /* 0x0041e80000100800 */
[----:B0-----:R-:W2:Y:S04]  /*123a0*/  LDL R14, [R1+0xc40] ;  /* 0x000c4000010e7983 */ /* 0x001ea80000100800 */
[----:B------:R0:W-:Y:S02]  /*123b0*/  STL.S16 [R1], R0 ;  /* 0x0000000001007387 */ /* 0x0001e40000100600 */
[----:B0-----:R-:W0:Y:S02]  /*123c0*/  S2R R0, SR_TID.X ;  /* 0x0000000000007919 */ /* 0x001e240000002100 */
[----:B0-----:R-:W-:-:S04]  /*123d0*/  SHF.R.U32.HI R0, RZ, 0x8, R0 ;  /* 0x00000008ff007819 */ /* 0x001fc80000011600 */
[----:B------:R-:W-:-:S04]  /*123e0*/  SGXT.U32 R0, R0, 0x1 ;  /* 0x000000010000781a */ /* 0x000fc80000000000 */
[----:B------:R-:W-:Y:S02]  /*123f0*/  LOP3.LUT R4, R0, 0x58, RZ, 0xfc, !PT ;  /* 0x0000005800047812 */ /* 0x000fe400078efcff */
[----:B------:R-:W2:Y:S01]  /*12400*/  LDL R0, [R1] ;  /* 0x0000000001007983 */ /* 0x000ea20000100800 */
[----:B---3--:R-:W-:-:S04]  /*12410*/  @!P2 LOP3.LUT R3, R3, R2, RZ, 0x3c, !PT ;  /* 0x000000020303a212 */ /* 0x008fc800078e3cff */
[----:B------:R-:W-:-:S04]  /*12420*/  @!P2 LOP3.LUT R2, R3, R2, RZ, 0x3c, !PT ;  /* 0x000000020302a212 */ /* 0x000fc800078e3cff */
[----:B------:R-:W-:-:S05]  /*12430*/  @!P2 LOP3.LUT R3, R3, R2, RZ, 0x3c, !PT ;  /* 0x000000020303a212 */ /* 0x000fca00078e3cff */
[----:B--2---:R-:W2:Y:S01]  /*12440*/  @!P2 LDG.E.U8 R0, desc[UR8][R2.64] ;  /* 0x000000080200a981 */ /* 0x004ea2000c1e1100 */
[----:B------:R-:W-:-:S05]  /*12450*/  PRMT R19, RZ, 0x7610, R19 ;  /* 0x00007610ff137816 */ /* 0x000fca0000000013 */
[----:B------:R0:W-:Y:S04]  /*12460*/  STL.S16 [R1+0x4], R19 ;  /* 0x0000041301007387 */ /* 0x0001e80000100600 */
[----:B0-----:R-:W3:Y:S04]  /*12470*/  LDL.LU R19, [R1+0x31c0] ;  /* 0x0031c00001137983 */ /* 0x001ee80000300800 */
[----:B--2---:R0:W-:Y:S04]  /*12480*/  @!P2 STL [R1], R0 ;  /* 0x000000000100a387 */ /* 0x0041e80000100800 */
[----:B------:R-:W2:Y:S04]  /*12490*/  LDL R2, [R1+0xaa8] ;  /* 0x000aa80001027983 */ /* 0x000ea80000100800 */
[----:B------:R-:W2:Y:S01]  /*124a0*/  LDL R3, [R1+0xbc4] ;  /* 0x000bc40001037983 */ /* 0x000ea20000100800 */
[----:B0-----:R-:W0:Y:S01]  /*124b0*/  S2R R0, SR_TID.X ;  /* 0x0000000000007919 */ /* 0x001e220000002100 */
[----:B------:R-:W-:-:S02]  /*124c0*/  ISETP.GE.AND P2, PT, R4, UR7, PT ;  /* 0x0000000704007c0c */ /* 0x000fc4000bf46270 */
[----:B0-----:R-:W-:-:S04]  /*124d0*/  SHF.R.U32.HI R0, RZ, 0x8, R0 ;  /* 0x00000008ff007819 */ /* 0x001fc80000011600 */
[----:B------:R-:W-:-:S04]  /*124e0*/  SGXT.U32 R0, R0, 0x1 ;  /* 0x000000010000781a */ /* 0x000fc80000000000 */
[----:B------:R-:W-:Y:S02]  /*124f0*/  LOP3.LUT R4, R0, 0x5a, RZ, 0xfc, !PT ;  /* 0x0000005a00047812 */ /* 0x000fe400078efcff */
[----:B------:R-:W3:Y:S01]  /*12500*/  LDL R0, [R1+0x4] ;  /* 0x0000040001007983 */ /* 0x000ee20000100800 */
[----:B--2---:R-:W-:-:S04]  /*12510*/  @!P0 LOP3.LUT R3, R3, R2, RZ, 0x3c, !PT ;  /* 0x0000000203038212 */ /* 0x004fc800078e3cff */
[----:B------:R-:W-:-:S04]  /*12520*/  @!P0 LOP3.LUT R2, R3, R2, RZ, 0x3c, !PT ;  /* 0x0000000203028212 */ /* 0x000fc800078e3cff */
[----:B------:R-:W-:-:S05]  /*12530*/  @!P0 LOP3.LUT R3, R3, R2, RZ, 0x3c, !PT ;  /* 0x0000000203038212 */ /* 0x000fca00078e3cff */
[----:B---3--:R-:W2:Y:S04]  /*12540*/  @!P0 LDG.E.U8 R0, desc[UR8][R2.64] ;  /* 0x0000000802008981 */ /* 0x008ea8000c1e1100 */
[----:B--2---:R0:W-:Y:S04]  /*12550*/  @!P0 STL [R1+0x4], R0 ;  /* 0x0000040001008387 */ /* 0x0041e80000100800 */
[----:B------:R-:W2:Y:S04]  /*12560*/  LDL R2, [R1+0xa9c] ;  /* 0x000a9c0001027983 */ /* 0x000ea80000100800 */
[----:B------:R-:W2:Y:S01]  /*12570*/  LDL R3, [R1+0xaa0] ;  /* 0x000aa00001037983 */ /* 0x000ea20000100800 */
[----:B------:R-:W-:-:S02]  /*12580*/  PRMT R29, RZ, 0x7610, R29 ;  /* 0x00007610ff1d7816 */ /* 0x000fc4000000001d */
[----:B------:R-:W-:Y:S02]  /*12590*/  PRMT R28, RZ, 0x7610, R28 ;  /* 0x00007610ff1c7816 */ /* 0x000fe4000000001c */
[----:B--2---:R-:W-:-:S04]  /*125a0*/  @!P5 LOP3.LUT R3, R3, R2, RZ, 0x3c, !PT ;  /* 0x000000020303d212 */ /* 0x004fc800078e3cff */
[----:B------:R-:W-:-:S04]  /*125b0*/  @!P5 LOP3.LUT R2, R3, R2, RZ, 0x3c, !PT ;  /* 0x000000020302d212 */ /* 0x000fc800078e3cff */
[----:B------:R-:W-:-:S05]  /*125c0*/  @!P5 LOP3.LUT R3, R3, R2, RZ, 0x3c, !PT ;  /* 0x000000020303d212 */ /* 0x000fca00078e3cff */
[----:B------:R1:W2:Y:S02]  /*125d0*/  @!P5 LDG.E.U8 R29, desc[UR8][R2.64] ;  /* 0x00000008021dd981 */ /* 0x0002a4000c1e1100 */
[----:B-1----:R-:W-:Y:S02]  /*125e0*/  @!P3 IMAD.MOV.U32 R2, RZ, RZ, R14 ;  /* 0x000000ffff02b224 */ /* 0x002fe400078e000e */
[----:B-----5:R-:W-:Y:S01]  /*125f0*/  @!P3 IMAD.MOV.U32 R3, RZ, RZ, R15 ;  /* 0x000000ffff03b224 */ /* 0x020fe200078e000f */
[----:B------:R-:W-:Y:S01]  /*12600*/  PRMT R27, RZ, 0x7610, R27 ;  /* 0x00007610ff1b7816 */ /* 0x000fe2000000001b */
[----:B------:R-:W3:Y:S04]  /*12610*/  LDL R15, [R1+0xc28] ;  /* 0x000c2800010f7983 */ /* 0x000ee80000100800 */
[----:B------:R1:W5:Y:S01]  /*12620*/  @!P3 LDG.E.U8 R28, desc[UR8][R2.64] ;  /* 0x00000008021cb981 */ /* 0x000362000c1e1100 */
[----:B------:R-:W-:-:S02]  /*12630*/  PRMT R26, RZ, 0x7610, R26 ;  /* 0x00007610ff1a7816 */ /* 0x000fc4000000001a */
[----:B------:R-:W-:Y:S01]  /*12640*/  PRMT R25, RZ, 0x7610, R25 ;  /* 0x00007610ff197816 */ /* 0x000fe20000000019 */
[----:B------:R-:W2:Y:S04]  /*12650*/  LDL R14, [R1+0xc2c] ;  /* 0x000c2c00010e7983 */ /* 0x000ea80000100800 */
[----:B------:R-:W1:Y:S04]  /*12660*/  LDL R2, [R1+0xa94] ;  /* 0x000a940001027983 */ /* 0x000e680000100800 */
[----:B------:R-:W1:Y:S02]  /*12670*/  LDL R3, [R1+0xc3c] ;  /* 0x000c3c0001037983 */ /* 0x000e640000100800 */
[----:B-1----:R-:W-:-:S04]  /*12680*/  @!P1 LOP3.LUT R3, R3, R2, RZ, 0x3c, !PT ;  /* 0x0000000203039212 */ /* 0x002fc800078e3cff */
[----:B------:R-:W-:-:S04]  /*12690*/  @!P1 LOP3.LUT R2, R3, R2, RZ, 0x3c, !PT ;  /* 0x0000000203029212 */ /* 0x000fc800078e3cff */
[----:B------:R-:W-:-:S05]  /*126a0*/  @!P1 LOP3.LUT R3, R3, R2, RZ, 0x3c, !PT ;  /* 0x0000000203039212 */ /* 0x000fca00078e3cff */
[----:B------:R1:W2:Y:S04]  /*126b0*/  @!P1 LDG.E.U8 R27, desc[UR8][R2.64] ;  /* 0x00000008021b9981 */ /* 0x0002a8000c1e1100 */
[----:B------:R-:W1:Y:S04]  /*126c0*/  LDL R2, [R1+0xa90] ;  /* 0x000a900001027983 */ /* 0x000e680000100800 */
[----:B------:R-:W1:Y:S02]  /*126d0*/  LDL R3, [R1+0xc38] ;  /* 0x000c380001037983 */ /* 0x000e640000100800 */
[----:B-1----:R-:W-:-:S04]  /*126e0*/  @!P4 LOP3.LUT R3, R3, R2, RZ, 0x3c, !PT ;  /* 0x000000020303c212 */ /* 0x002fc800078e3cff */
[----:B------:R-:W-:-:S04]  /*126f0*/  @!P4 LOP3.LUT R2, R3, R2, RZ, 0x3c, !PT ;  /* 0x000000020302c212 */ /* 0x000fc800078e3cff */
[----:B------:R-:W-:-:S05]  /*12700*/  @!P4 LOP3.LUT R3, R3, R2, RZ, 0x3c, !PT ;  /* 0x000000020303c212 */ /* 0x000fca00078e3cff */
[----:B------:R1:W2:Y:S04]  /*12710*/  @!P4 LDG.E.U8 R26, desc[UR8][R2.64] ;  /* 0x00000008021ac981 */ /* 0x0002a8000c1e1100 */
[----:B------:R-:W1:Y:S04]  /*12720*/  LDL R2, [R1+0xc30] ;  /* 0x000c300001027983 */ /* 0x000e680000100800 */
[----:B------:R-:W1:Y:S01]  /*12730*/  LDL R3, [R1+0xc34] ;  /* 0x000c340001037983 */ /* 0x000e620000100800 */
[----:B------:R-:W-:Y:S02]  /*12740*/  ISETP.GE.AND P0, PT, R4, UR7, PT ;  /* 0x0000000704007c0c */ /* 0x000fe4000bf06270 */
[----:B-1----:R-:W-:-:S04]  /*12750*/  @!P2 LOP3.LUT R3, R3, R2, RZ, 0x3c, !PT ;  /* 0x000000020303a212 */ /* 0x002fc800078e3cff */
[----:B------:R-:W-:-:S04]  /*12760*/  @!P2 LOP3.LUT R2, R3, R2, RZ, 0x3c, !PT ;  /* 0x000000020302a212 */ /* 0x000fc800078e3cff */
[----:B------:R-:W-:-:S05]  /*12770*/  @!P2 LOP3.LUT R3, R3, R2, RZ, 0x3c, !PT ;  /* 0x000000020303a212 */ /* 0x000fca00078e3cff */
[----:B------:R2:W4:Y:S01]  /*12780*/  @!P2 LDG.E.U8 R25, desc[UR8][R2.64] ;  /* 0x000000080219a981 */ /* 0x000522000c1e1100 */
[----:B------:R-:W-:Y:S01]  /*12790*/  PRMT R24, RZ, 0x7610, R24 ;  /* 0x00007610ff187816 */ /* 0x000fe20000000018 */
[----:B--2---:R-:W-:Y:S02]  /*127a0*/  @!P0 IMAD.MOV.U32 R2, RZ, RZ, R14 ;  /* 0x000000ffff028224 */ /* 0x004fe400078e000e */
[----:B---3--:R-:W-:-:S05]  /*127b0*/  @!P0 IMAD.MOV.U32 R3, RZ, RZ, R15 ;  /* 0x000000ffff038224 */ /* 0x008fca00078e000f */
[----:B------:R-:W2:Y:S01]  /*127c0*/  @!P0 LDG.E.U8 R24, desc[UR8][R2.64] ;  /* 0x0000000802188981 */ /* 0x000ea2000c1e1100 */
[----:B0-----:R-:W0:Y:S03]  /*127d0*/  S2R R0, SR_TID.X ;  /* 0x0000000000007919 */ /* 0x001e260000002100 */
[----:B----4-:R1:W-:Y:S04]  /*127e0*/  STL [R1+0x31b8], R25 ;  /* 0x0031b81901007387 */ /* 0x0103e80000100800 */
[----:B------:R-:W3:Y:S04]  /*127f0*/  LDL R2, [R1+0xc20] ;  /* 0x000c200001027983 */ /* 0x000ee80000100800 */
[----:B------:R-:W3:Y:S01]  /*12800*/  LDL R3, [R1+0xc24] ;  /* 0x000c240001037983 */ /* 0x000ee20000100800 */
[----:B0-----:R-:W-:-:S02]  /*12810*/  SHF.R.U32.HI R0, RZ, 0x8, R0 ;  /* 0x00000008ff007819 */ /* 0x001fc40000011600 */
[----:B------:R-:W-:Y:S01]  /*12820*/  PRMT R23, RZ, 0x7610, R23 ;  /* 0x00007610ff177816 */ /* 0x000fe20000000017 */
[----:B-1----:R-:W4:Y:S01]  /*12830*/  LDL R25, [R1+0xc14] ;  /* 0x000c140001197983 */ /* 0x002f220000100800 */
[----:B------:R-:W-:-:S03]  /*12840*/  SGXT.U32 R0, R0, 0x1 ;  /* 0x000000010000781a */ /* 0x000fc60000000000 */
[----:B------:R-:W4:Y:S01]  /*12850*/  LDL R15, [R1+0xbd0] ;  /* 0x000bd000010f7983 */ /* 0x000f220000100800 */
[----:B------:R-:W-:-:S03]  /*12860*/  LOP3.LUT R4, R0, 0x5c, RZ, 0xfc, !PT ;  /* 0x0000005c00047812 */ /* 0x000fc600078efcff */
[----:B------:R-:W4:Y:S01]  /*12870*/  LDL R14, [R1+0xbd4] ;  /* 0x000bd400010e7983 */ /* 0x000f220000100800 */
[----:B------:R-:W-:-:S03]  /*12880*/  ISETP.GE.AND P5, PT, R4, UR7, PT ;  /* 0x0000000704007c0c */ /* 0x000fc6000bfa6270 */
[----:B--2---:R0:W-:Y:S04]  /*12890*/  STL [R1+0x31a8], R24 ;  /* 0x0031a81801007387 */ /* 0x0041e80000100800 */
[----:B0-----:R-:W2:Y:S06]  /*128a0*/  LDL R24, [R1+0xc10] ;  /* 0x000c100001187983 */ /* 0x001eac0000100800 */
[----:B---3--:R-:W-:-:S04]  /*128b0*/  @!P5 LOP3.LUT R3, R3, R2, RZ, 0x3c, !PT ;  /* 0x000000020303d212 */ /* 0x008fc800078e3cff */
[----:B------:R-:W-:-:S04]  /*128c0*/  @!P5 LOP3.LUT R2, R3, R2, RZ, 0x3c, !PT ;  /* 0x000000020302d212 */ /* 0x000fc800078e3cff */
[----:B------:R-:W-:-:S05]  /*128d0*/  @!P5 LOP3.LUT R3, R3, R2, RZ, 0x3c, !PT ;  /* 0x000000020303d212 */ /* 0x000fca00078e3cff */
[----:B------:R0:W3:Y:S04]  /*128e0*/  @!P5 LDG.E.U8 R23, desc[UR8][R2.64] ;  /* 0x000000080217d981 */ /* 0x0000e8000c1e1100 */
[----:B------:R-:W0:Y:S04]  /*128f0*/  LDL R2, [R1+0xc44] ;  /* 0x000c440001027983 */ /* 0x000e280000100800 */
[----:B------:R-:W0:Y:S01]  /*12900*/  LDL R3, [R1+0xc64] ;  /* 0x000c640001037983 */ /* 0x000e220000100800 */
[C---:B------:R-:W-:Y:S02]  /*12910*/  ISETP.GE.AND P2, PT, R0.reuse, UR7, PT ;  /* 0x0000000700007c0c */ /* 0x040fe4000bf46270 */
[----:B------:R-:W-:-:S04]  /*12920*/  LOP3.LUT R4, R0, 0x5e, RZ, 0xfc, !PT ;  /* 0x0000005e00047812 */ /* 0x000fc800078efcff */
[----:B------:R-:W-:Y:S02]  /*12930*/  ISETP.GE.AND P3, PT, R4, UR7, PT ;  /* 0x0000000704007c0c */ /* 0x000fe4000bf66270 */
[----:B------:R-:W-:-:S04]  /*12940*/  LOP3.LUT R4, R0, 0x60, RZ, 0xfc, !PT ;  /* 0x0000006000047812 */ /* 0x000fc800078efcff */
[----:B------:R-:W-:Y:S02]  /*12950*/  ISETP.GE.AND P1, PT, R4, UR7, PT ;  /* 0x0000000704007c0c */ /* 0x000fe4000bf26270 */
[----:B------:R-:W-:-:S04]  /*12960*/  LOP3.LUT R4, R0, 0x62, RZ, 0xfc, !PT ;  /* 0x0000006200047812 */ /* 0x000fc800078efcff */
[----:B------:R-:W-:Y:S02]  /*12970*/  ISETP.GE.AND P4, PT, R4, UR7, PT ;  /* 0x0000000704007c0c */ /* 0x000fe4000bf86270 */
[----:B------:R-:W-:Y:S02]  /*12980*/  LOP3.LUT R4, R0, 0x70, RZ, 0xfc, !PT ;  /* 0x0000007000047812 */ /* 0x000fe400078efcff */
[----:B------:R-:W-:Y:S02]  /*12990*/  PRMT R22, RZ, 0x7610, R22 ;  /* 0x00007610ff167816 */ /* 0x000fe40000000016 */
[----:B------:R-:W-:Y:S02]  /*129a0*/  ISETP.GE.AND P0, PT, R4, UR7, PT ;  /* 0x0000000704007c0c */ /* 0x000fe4000bf06270 */
[----:B------:R-:W-:Y:S02]  /*129b0*/  PRMT R21, RZ, 0x7610, R21 ;  /* 0x00007610ff157816 */ /* 0x000fe40000000015 */
[----:B------:R-:W-:-:S02]  /*129c0*/  PRMT R20, RZ, 0x7610, R20 ;  /* 0x00007610ff147816 */ /* 0x000fc40000000014 */
[----:B0-----:R-:W-:-:S04]  /*129d0*/  @!P2 LOP3.LUT R3, R3, R2, RZ, 0x3c, !PT ;  /* 0x000000020303a212 */ /* 0x001fc800078e3cff */
[----:B------:R-:W-:-:S04]  /*129e0*/  @!P2 LOP3.LUT R2, R3, R2, RZ, 0x3c, !PT ;  /* 0x000000020302a212 */ /* 0x000fc800078e3cff */
[----:B------:R-:W-:-:S05]  /*129f0*/  @!P2 LOP3.LUT R3, R3, R2, RZ, 0x3c, !PT ;  /* 0x000000020303a212 */ /* 0x000fca00078e3cff */
[----:B------:R4:W5:Y:S04]  /*12a00*/  @!P2 LDG.E.U8 R22, desc[UR8][R2.64] ;  /* 0x000000080216a981 */ /* 0x000968000c1e1100 */
[----:B---3--:R0:W-:Y:S01]  /*12a10*/  STL [R1+0x3198], R23 ;  /* 0x0031981701007387 */ /* 0x0081e20000100800 */
[----:B----4-:R-:W-:Y:S02]  /*12a20*/  @!P1 IMAD.MOV.U32 R2, RZ, RZ, R25 ;  /* 0x000000ffff029224 */ /* 0x010fe400078e0019 */
[----:B--2---:R-:W-:Y:S01]  /*12a30*/  @!P1 IMAD.MOV.U32 R3, RZ, RZ, R24 ;  /* 0x000000ffff039224 */ /* 0x004fe200078e0018 */
[----:B------:R-:W2:Y:S04]  /*12a40*/  LDL R25, [R1+0xbc8] ;  /* 0x000bc80001197983 */ /* 0x000ea80000100800 */
[----:B------:R1:W3:Y:S04]  /*12a50*/  @!P1 LDG.E.U8 R21, desc[UR8][R2.64] ;  /* 0x0000000802159981 */ /* 0x0002e8000c1e1100 */
[----:B0-----:R-:W4:Y:S04]  /*12a60*/  LDL R23, [R1+0xc0c] ;  /* 0x000c0c0001177983 */ /* 0x001f280000100800 */
[----:B------:R-:W2:Y:S01]  /*12a70*/  LDL R24, [R1+0xbcc] ;  /* 0x000bcc0001187983 */ /* 0x000ea20000100800 */
[----:B-1----:R-:W-:-:S02]  /*12a80*/  @!P0 IMAD.MOV.U32 R2, RZ, RZ, R14 ;  /* 0x000000ffff028224 */ /* 0x002fc400078e000e */
[----:B------:R-:W-:Y:S01]  /*12a90*/  @!P0 IMAD.MOV.U32 R3, RZ, RZ, R15 ;  /* 0x000000ffff038224 */ /* 0x000fe200078e000f */
[----:B------:R-:W2:Y:S04]  /*12aa0*/  LDL R14, [R1+0xa8c] ;  /* 0x000a8c00010e7983 */ /* 0x000ea80000100800 */
[----:B------:R4:W2:Y:S04]  /*12ab0*/  @!P0 LDG.E.U8 R20, desc[UR8][R2.64] ;  /* 0x0000000802148981 */ /* 0x0008a8000c1e1100 */
[----:B------:R-:W2:Y:S04]  /*12ac0*/  LDL R15, [R1+0xa88] ;  /* 0x000a8800010f7983 */ /* 0x000ea80000100800 */
[----:B------:R-:W2:Y:S01]  /*12ad0*/  LDL R3, [R1+0xc08] ;  /* 0x000c080001037983 */ /* 0x000ea20000100800 */
        /* <DEDUP_REMOVED lines=8> */
[----:B------:R-:W-:Y:S01]  /*12b60*/  PRMT R12, RZ, 0x7610, R12 ;  /* 0x00007610ff0c7816 */ /* 0x000fe2000000000c */
[----:B----4-:R-:W-:-:S02]  /*12b70*/  @!P4 IMAD.MOV.U32 R2, RZ, RZ, R23 ;  /* 0x000000ffff02c224 */ /* 0x010fc400078e0017 */
[----:B------:R-:W4:Y:S04]  /*12b80*/  LDL R23, [R1+0xbfc] ;  /* 0x000bfc0001177983 */ /* 0x000f280000100800 */
[----:B--2---:R0:W2:Y:S02]  /*12b90*/  @!P4 LDG.E.U8 R16, desc[UR8][R2.64] ;  /* 0x000000080210c981 */ /* 0x0040a4000c1e1100 */
[----:B0-----:R-:W-:Y:S02]  /*12ba0*/  @!P5 IMAD.MOV.U32 R2, RZ, RZ, R24 ;  /* 0x000000ffff02d224 */ /* 0x001fe400078e0018 */
[----:B------:R-:W-:Y:S01]  /*12bb0*/  @!P5 IMAD.MOV.U32 R3, RZ, RZ, R25 ;  /* 0x000000ffff03d224 */ /* 0x000fe200078e0019 */
[----:B------:R-:W2:Y:S04]  /*12bc0*/  LDL R24, [R1+0xa84] ;  /* 0x000a840001187983 */ /* 0x000ea80000100800 */
[----:B------:R0:W2:Y:S04]  /*12bd0*/  @!P5 LDG.E.U8 R13, desc[UR8][R2.64] ;  /* 0x00000008020dd981 */ /* 0x0000a8000c1e1100 */
[----:B------:R-:W2:Y:S01]  /*12be0*/  LDL R25, [R1+0xa80] ;  /* 0x000a800001197983 */ /* 0x000ea20000100800 */
[----:B0-----:R-:W-:-:S02]  /*12bf0*/  @!P0 IMAD.MOV.U32 R2, RZ, RZ, R14 ;  /* 0x000000ffff028224 */ /* 0x001fc400078e000e */
        /* <DEDUP_REMOVED lines=9> */
[----:B------:R-:W-:Y:S02]  /*12c90*/  PRMT R11, RZ, 0x7610, R11 ;  /* 0x00007610ff0b7816 */ /* 0x000fe4000000000b */
[----:B------:R-:W-:Y:S02]  /*12ca0*/  PRMT R10, RZ, 0x7610, R10 ;  /* 0x00007610ff0a7816 */ /* 0x000fe4000000000a */
[----:B------:R-:W-:Y:S01]  /*12cb0*/  PRMT R9, RZ, 0x7610, R9 ;  /* 0x00007610ff097816 */ /* 0x000fe20000000009 */
[----:B----4-:R-:W-:Y:S02]  /*12cc0*/  @!P1 IMAD.MOV.U32 R2, RZ, RZ, R23 ;  /* 0x000000ffff029224 */ /* 0x010fe400078e0017 */
[----:B------:R-:W4:Y:S04]  /*12cd0*/  LDL R23, [R1+0xa7c] ;  /* 0x000a7c0001177983 */ /* 0x000f280000100800 */
[----:B--2---:R0:W2:Y:S02]  /*12ce0*/  @!P1 LDG.E.U8 R11, desc[UR8][R2.64] ;  /* 0x00000008020b9981 */ /* 0x0040a4000c1e1100 */
[----:B0-----:R-:W-:-:S02]  /*12cf0*/  @!P4 IMAD.MOV.U32 R2, RZ, RZ, R24 ;  /* 0x000000ffff02c224 */ /* 0x001fc400078e0018 */
        /* <DEDUP_REMOVED lines=8> */
[----:B------:R-:W3:Y:S04]  /*12d80*/  LDL R15, [R1+0xa70] ;  /* 0x000a7000010f7983 */ /* 0x000ee80000100800 */
[----:B------:R-:W3:Y:S01]  /*12d90*/  LDL R3, [R1+0xa78] ;  /* 0x000a780001037983 */ /* 0x000ee20000100800 */
        /* <DEDUP_REMOVED lines=11> */
[----:B----4-:R-:W-:Y:S01]  /*12e50*/  @!P1 IMAD.MOV.U32 R2, RZ, RZ, R23 ;  /* 0x000000ffff029224 */ /* 0x010fe200078e0017 */
[----:B--2---:R0:W-:Y:S04]  /*12e60*/  STL [R1+0x31bc], R9 ;  /* 0x0031bc0901007387 */ /* 0x0041e80000100800 */
[----:B------:R-:W2:Y:S04]  /*12e70*/  LDL R23, [R1+0xbe0] ;  /* 0x000be00001177983 */ /* 0x000ea80000100800 */
[----:B---3--:R1:W3:Y:S04]  /*12e80*/  @!P1 LDG.E.U8 R8, desc[UR8][R2.64] ;  /* 0x0000000802089981 */ /* 0x0082e8000c1e1100 */
[----:B0-----:R-:W4:Y:S01]  /*12e90*/  LDL R9, [R1+0xbe4] ;  /* 0x000be40001097983 */ /* 0x001f220000100800 */
[----:B-1----:R-:W-:-:S02]  /*12ea0*/  @!P0 IMAD.MOV.U32 R2, RZ, RZ, R24 ;  /* 0x000000ffff028224 */ /* 0x002fc400078e0018 */
[----:B------:R-:W-:-:S05]  /*12eb0*/  @!P0 IMAD.MOV.U32 R3, RZ, RZ, R25 ;  /* 0x000000ffff038224 */ /* 0x000fca00078e0019 */
[----:B------:R0:W3:Y:S02]  /*12ec0*/  @!P0 LDG.E.U8 R7, desc[UR8][R2.64] ;  /* 0x0000000802078981 */ /* 0x0000e4000c1e1100 */
[----:B0-----:R-:W-:Y:S02]  /*12ed0*/  @!P2 IMAD.MOV.U32 R2, RZ, RZ, R14 ;  /* 0x000000ffff02a224 */ /* 0x001fe400078e000e */
[----:B------:R-:W-:-:S05]  /*12ee0*/  @!P2 IMAD.MOV.U32 R3, RZ, RZ, R15 ;  /* 0x000000ffff03a224 */ /* 0x000fca00078e000f */
[----:B------:R2:W5:Y:S01]  /*12ef0*/  @!P2 LDG.E.U8 R6, desc[UR8][R2.64] ;  /* 0x000000080206a981 */ /* 0x000562000c1e1100 */
[----:B------:R-:W-:Y:S02]  /*12f00*/  PRMT R5, RZ, 0x7610, R5 ;  /* 0x00007610ff057816 */ /* 0x000fe40000000005 */
[----:B------:R-:W-:-:S04]  /*12f10*/  LOP3.LUT R4, R0, 0x7c, RZ, 0xfc, !PT ;  /* 0x0000007c00047812 */ /* 0x000fc800078efcff */
[----:B------:R-:W-:Y:S02]  /*12f20*/  ISETP.GE.AND P1, PT, R4, UR7, PT ;  /* 0x0000000704007c0c */ /* 0x000fe4000bf26270 */
[C---:B------:R-:W-:Y:S02]  /*12f30*/  LOP3.LUT R4, R0.reuse, 0x6e, RZ, 0xfc, !PT ;  /* 0x0000006e00047812 */ /* 0x040fe400078efcff */
[----:B------:R-:W-:-:S04]  /*12f40*/  LOP3.LUT R0, R0, 0x7e, RZ, 0xfc, !PT ;  /* 0x0000007e00007812 */ /* 0x000fc800078efcff */
[----:B------:R-:W-:Y:S01]  /*12f50*/  ISETP.GE.AND P2, PT, R0, UR7, PT ;  /* 0x0000000700007c0c */ /* 0x000fe2000bf46270 */
[----:B--2---:R-:W-:Y:S02]  /*12f60*/  @!P4 IMAD.MOV.U32 R3, RZ, RZ, R23 ;  /* 0x000000ffff03c224 */ /* 0x004fe400078e0017 */
[----:B----4-:R-:W-:-:S05]  /*12f70*/  @!P4 IMAD.MOV.U32 R2, RZ, RZ, R9 ;  /* 0x000000ffff02c224 */ /* 0x010fca00078e0009 */
[----:B------:R0:W2:Y:S04]  /*12f80*/  @!P4 LDG.E.U8 R5, desc[UR8][R2.64] ;  /* 0x000000080205c981 */ /* 0x0000a8000c1e1100 */
[----:B---3--:R1:W-:Y:S04]  /*12f90*/  STL [R1+0x31ac], R7 ;  /* 0x0031ac0701007387 */ /* 0x0083e80000100800 */
[----:B------:R-:W3:Y:S04]  /*12fa0*/  LDL R15, [R1+0xa68] ;  /* 0x000a6800010f7983 */ /* 0x000ee80000100800 */
[----:B------:R-:W3:Y:S04]  /*12fb0*/  LDL R14, [R1+0xa6c] ;  /* 0x000a6c00010e7983 */ /* 0x000ee80000100800 */
[----:B------:R-:W4:Y:S04]  /*12fc0*/  LDL R25, [R1+0xbc0] ;  /* 0x000bc00001197983 */ /* 0x000f280000100800 */
[----:B-----5:R5:W-:Y:S04]  /*12fd0*/  STL [R1+0x31b0], R6 ;  /* 0x0031b00601007387 */ /* 0x020be80000100800 */
[----:B------:R-:W2:Y:S04]  /*12fe0*/  LDL R2, [R1+0xaa4] ;  /* 0x000aa40001027983 */ /* 0x000ea80000100800 */
[----:B------:R-:W2:Y:S04]  /*12ff0*/  LDL R24, [R1+0xc18] ;  /* 0x000c180001187983 */ /* 0x000ea80000100800 */
[----:B------:R-:W2:Y:S04]  /*13000*/  LDL R23, [R1+0xc1c] ;  /* 0x000c1c0001177983 */ /* 0x000ea80000100800 */
[----:B------:R-:W2:Y:S04]  /*13010*/  LDL R9, [R1+0xbd8] ;  /* 0x000bd80001097983 */ /* 0x000ea80000100800 */
[----:B-1----:R-:W2:Y:S04]  /*13020*/  LDL R7, [R1+0xbdc] ;  /* 0x000bdc0001077983 */ /* 0x002ea80000100800 */
[----:B-----5:R-:W5:Y:S04]  /*13030*/  LDL R6, [R1+0xa60] ;  /* 0x000a600001067983 */ /* 0x020f680000100800 */
[----:B------:R-:W5:Y:S01]  /*13040*/  LDL R0, [R1+0xa64] ;  /* 0x000a640001007983 */ /* 0x000f620000100800 */
[----:B------:R-:W-:-:S02]  /*13050*/  ISETP.GE.AND P0, PT, R4, UR7, PT ;  /* 0x0000000704007c0c */ /* 0x000fc4000bf06270 */
[----:B------:R-:W-:Y:S02]  /*13060*/  PRMT R4, RZ, 0x7610, R4 ;  /* 0x00007610ff047816 */ /* 0x000fe40000000004 */
[----:B0-----:R-:W-:Y:S02]  /*13070*/  PRMT R3, RZ, 0x7610, R3 ;  /* 0x00007610ff037816 */ /* 0x001fe40000000003 */
[----:B------:R-:W-:Y:S02]  /*13080*/  PRMT R17, RZ, 0x7610, R17 ;  /* 0x00007610ff117816 */ /* 0x000fe40000000011 */
[----:B------:R-:W-:Y:S02]  /*13090*/  PRMT R18, RZ, 0x7610, R18 ;  /* 0x00007610ff127816 */ /* 0x000fe40000000012 */
[----:B------:R-:W-:Y:S01]  /*130a0*/  PRMT R19, RZ, 0x7610, R19 ;  /* 0x00007610ff137816 */ /* 0x000fe20000000013 */
[----:B---3--:R4:W3:Y:S02]  /*130b0*/  @!P1 LDG.E.U8 R4, desc[UR8][R14.64] ;  /* 0x000000080e049981 */ /* 0x0088e4000c1e1100 */
[----:B----4-:R-:W-:-:S02]  /*130c0*/  @!P6 IMAD.MOV.U32 R14, RZ, RZ, R25 ;  /* 0x000000ffff0ee224 */ /* 0x010fc400078e0019 */
[----:B--2---:R-:W-:-:S05]  /*130d0*/  @!P6 IMAD.MOV.U32 R15, RZ, RZ, R2 ;  /* 0x000000ffff0fe224 */ /* 0x004fca00078e0002 */
[----:B------:R0:W2:Y:S02]  /*130e0*/  @!P6 LDG.E.U8 R3, desc[UR8][R14.64] ;  /* 0x000000080e03e981 */ /* 0x0000a4000c1e1100 */
[----:B0-----:R-:W-:Y:S02]  /*130f0*/  @!P3 IMAD.MOV.U32 R14, RZ, RZ, R23 ;  /* 0x000000ffff0eb224 */ /* 0x001fe400078e0017 */
[----:B------:R-:W-:-:S05]  /*13100*/  @!P3 IMAD.MOV.U32 R15, RZ, RZ, R24 ;  /* 0x000000ffff0fb224 */ /* 0x000fca00078e0018 */
[----:B------:R0:W4:Y:S02]  /*13110*/  @!P3 LDG.E.U8 R17, desc[UR8][R14.64] ;  /* 0x000000080e11b981 */ /* 0x000124000c1e1100 */
[----:B0-----:R-:W-:Y:S02]  /*13120*/  @!P0 IMAD.MOV.U32 R14, RZ, RZ, R7 ;  /* 0x000000ffff0e8224 */ /* 0x001fe400078e0007 */
[----:B------:R-:W-:-:S05]  /*13130*/  @!P0 IMAD.MOV.U32 R15, RZ, RZ, R9 ;  /* 0x000000ffff0f8224 */ /* 0x000fca00078e0009 */
[----:B------:R5:W4:Y:S02]  /*13140*/  @!P0 LDG.E.U8 R18, desc[UR8][R14.64] ;  /* 0x000000080e128981 */ /* 0x000b24000c1e1100 */
[----:B-----5:R-:W-:Y:S02]  /*13150*/  @!P2 IMAD.MOV.U32 R14, RZ, RZ, R0 ;  /* 0x000000ffff0ea224 */ /* 0x020fe400078e0000 */
[----:B------:R-:W-:-:S05]  /*13160*/  @!P2 IMAD.MOV.U32 R15, RZ, RZ, R6 ;  /* 0x000000ffff0fa224 */ /* 0x000fca00078e0006 */
[----:B------:R0:W5:Y:S01]  /*13170*/  @!P2 LDG.E.U8 R19, desc[UR8][R14.64] ;  /* 0x000000080e13a981 */ /* 0x000162000c1e1100 */
[----:B------:R-:W1:Y:S03]  /*13180*/  S2R R25, SR_TID.X ;  /* 0x0000000000197919 */ /* 0x000e660000002100 */
[----:B------:R0:W-:Y:S01]  /*13190*/  STL [R1+0x319c], R5 ;  /* 0x00319c0501007387 */ /* 0x0001e20000100800 */
[C---:B-1----:R-:W-:Y:S02]  /*131a0*/  LOP3.LUT R0, R25.reuse, 0x7f, RZ, 0xc0, !PT ;  /* 0x0000007f19007812 */ /* 0x042fe400078ec0ff */
[C---:B0-----:R-:W-:Y:S02]  /*131b0*/  LOP3.LUT R15, R25.reuse, 0x3, RZ, 0xc0, !PT ;  /* 0x00000003190f7812 */ /* 0x041fe400078ec0ff */
[----:B------:R-:W-:Y:S02]  /*131c0*/  ISETP.GE.AND P0, PT, R0, UR7, PT ;  /* 0x0000000700007c0c */ /* 0x000fe4000bf06270 */
[----:B------:R-:W-:-:S02]  /*131d0*/  LOP3.LUT R0, R25, 0x100, RZ, 0xc0, !PT ;  /* 0x0000010019007812 */ /* 0x000fc400078ec0ff */
[----:B------:R-:W-:Y:S01]  /*131e0*/  SHF.R.U32.HI R9, RZ, 0x2, R25 ;  /* 0x00000002ff097819 */ /* 0x000fe20000011619 */
[----:B------:R-:W-:Y:S01]  /*131f0*/  IMAD R5, R15, 0x420, RZ ;  /* 0x000004200f057824 */ /* 0x000fe200078e02ff */
[----:B------:R-:W-:Y:S01]  /*13200*/  ISETP.NE.U32.AND P1, PT, R0, RZ, PT ;  /* 0x000000ff0000720c */ /* 0x000fe20003f25070 */
[C---:B------:R-:W-:Y:S01]  /*13210*/  IMAD.SHL.U32 R14, R25.reuse, 0x20, RZ ;  /* 0x00000020190e7824 */ /* 0x040fe200078e00ff */
[C---:B------:R-:W-:Y:S01]  /*13220*/  LOP3.LUT R2, R25.reuse, 0x7, RZ, 0xc0, !PT ;  /* 0x0000000719027812 */ /* 0x040fe200078ec0ff */
[C---:B------:R-:W-:Y:S01]  /*13230*/  IMAD.SHL.U32 R6, R25.reuse, 0x2, RZ ;  /* 0x0000000219067824 */ /* 0x040fe200078e00ff */
[----:B------:R-:W-:Y:S02]  /*13240*/  LOP3.LUT R7, R25, 0x180, RZ, 0xc0, !PT ;  /* 0x0000018019077812 */ /* 0x000fe400078ec0ff */
[----:B------:R-:W-:Y:S01]  /*13250*/  LOP3.LUT R14, R14, 0x1c00, RZ, 0xc0, !PT ;  /* 0x00001c000e0e7812 */ /* 0x000fe200078ec0ff */
[----:B------:R-:W-:-:S05]  /*13260*/  IMAD.SHL.U32 R15, R2, 0x10, RZ ;  /* 0x00000010020f7824 */ /* 0x000fca00078e00ff */
[----:B------:R-:W-:Y:S01]  /*13270*/  LOP3.LUT R15, R15, 0x30, R6, 0x78, !PT ;  /* 0x000000300f0f7812 */ /* 0x000fe200078e7806 */
[----:B---3--:R-:W-:Y:S04]  /*13280*/  STL [R1+0x31a0], R4 ;  /* 0x0031a00401007387 */ /* 0x008fe80000100800 */
[----:B--2---:R0:W-:Y:S02]  /*13290*/  STL [R1+0x3188], R3 ;  /* 0x0031880301007387 */ /* 0x0041e40000100800 */
[----:B0-----:R-:W-:Y:S02]  /*132a0*/  SHF.R.U32.HI R3, RZ, 0x4, R0 ;  /* 0x00000004ff037819 */ /* 0x001fe40000011600 */
[----:B------:R-:W-:-:S04]  /*132b0*/  SGXT.U32 R0, R9, 0x3 ;  /* 0x000000030900781a */ /* 0x000fc80000000000 */
[----:B------:R-:W-:Y:S01]  /*132c0*/  LOP3.LUT R0, R3, R5, R0, 0xfe, !PT ;  /* 0x0000000503007212 */ /* 0x000fe200078efe00 */
[----:B----4-:R0:W-:Y:S04]  /*132d0*/  STL [R1+0x318c], R17 ;  /* 0x00318c1101007387 */ /* 0x0101e80000100800 */
[----:B------:R-:W-:Y:S04]  /*132e0*/  STL [R1+0x3190], R18 ;  /* 0x0031901201007387 */ /* 0x000fe80000100800 */
[----:B-----5:R-:W-:Y:S04]  /*132f0*/  STL [R1+0x3194], R19 ;  /* 0x0031941301007387 */ /* 0x020fe80000100800 */
[----:B------:R-:W-:Y:S04]  /*13300*/  STL [R1+0x300c], R0 ;  /* 0x00300c0001007387 */ /* 0x000fe80000100800 */
        /* <DEDUP_REMOVED lines=42> */
[----:B------:R-:W-:Y:S01]  /*135b0*/  STL [R1+0x3158], R0 ;  /* 0x0031580001007387 */ /* 0x000fe20000100800 */
[----:B------:R-:W-:-:S03]  /*135c0*/  IMAD R4, R2, 0x80, R14 ;  /* 0x0000008002047824 */ /* 0x000fc600078e020e */
[----:B------:R-:W-:Y:S01]  /*135d0*/  STL [R1+0x3160], R0 ;  /* 0x0031600001007387 */ /* 0x000fe20000100800 */
[----:B------:R-:W-:-:S03]  /*135e0*/  SHF.R.U32.HI R2, RZ, 0x3, R7 ;  /* 0x00000003ff027819 */ /* 0x000fc60000011607 */
[----:B------:R-:W-:Y:S04]  /*135f0*/  STL [R1+0x3168], R0 ;  /* 0x0031680001007387 */ /* 0x000fe80000100800 */
[----:B------:R-:W-:Y:S04]  /*13600*/  STL [R1+0x3170], R0 ;  /* 0x0031700001007387 */ /* 0x000fe80000100800 */
[----:B------:R-:W-:Y:S04]  /*13610*/  STL [R1+0x3178], R0 ;  /* 0x0031780001007387 */ /* 0x000fe80000100800 */
[----:B------:R-:W-:Y:S01]  /*13620*/  STL [R1+0x3180], R0 ;  /* 0x0031800001007387 */ /* 0x000fe20000100800 */
[----:B------:R-:W-:-:S03]  /*13630*/  LOP3.LUT R2, R2, 0x1ff, R25, 0x78, !PT ;  /* 0x000001ff02027812 */ /* 0x000fc600078e7819 */
[----:B------:R-:W-:Y:S04]  /*13640*/  STL [R1+0x31a4], R0 ;  /* 0x0031a40001007387 */ /* 0x000fe80000100800 */
[----:B------:R-:W2:Y:S04]  /*13650*/  LDL.LU R5, [R1+0x138] ;  /* 0x0001380001057983 */ /* 0x000ea80000300800 */
[----:B------:R-:W3:Y:S04]  /*13660*/  LDL.LU R6, [R1+0x118] ;  /* 0x0001180001067983 */ /* 0x000ee80000300800 */
[----:B------:R-:W4:Y:S04]  /*13670*/  LDL.LU R7, [R1+0xa8] ;  /* 0x0000a80001077983 */ /* 0x000f280000300800 */
[----:B------:R-:W5:Y:S04]  /*13680*/  LDL.LU R24, [R1+0x18] ;  /* 0x0000180001187983 */ /* 0x000f680000300800 */
[----:B0-----:R-:W2:Y:S04]  /*13690*/  LDL.LU R17, [R1+0x114] ;  /* 0x0001140001117983 */ /* 0x001ea80000300800 */
[----:B------:R-:W2:Y:S04]  /*136a0*/  LDL.LU R23, [R1+0xa4] ;  /* 0x0000a40001177983 */ /* 0x000ea80000300800 */
[----:B------:R-:W2:Y:S04]  /*136b0*/  LDL.LU R3, [R1+0x14] ;  /* 0x0000140001037983 */ /* 0x000ea80000300800 */
        /* <DEDUP_REMOVED lines=45> */
[----:B------:R-:W-:-:S03]  /*13990*/  IMAD.IADD R4, R4, 0x1, R15 ;  /* 0x0000000104047824 */ /* 0x000fc600078e020f */
[----:B------:R-:W-:Y:S04]  /*139a0*/  STL [R1+0x317c], R2 ;  /* 0x00317c0201007387 */ /* 0x000fe80000100800 */
[----:B------:R-:W-:Y:S04]  /*139b0*/  STL [R1+0x3184], R2 ;  /* 0x0031840201007387 */ /* 0x000fe80000100800 */
[----:B------:R0:W-:Y:S01]  /*139c0*/  STL [R1+0x31b4], R2 ;  /* 0x0031b40201007387 */ /* 0x0001e20000100800 */
[----:B------:R-:W-:-:S03]  /*139d0*/  SEL R14, RZ, 0x108, !P1 ;  /* 0x00000108ff0e7807 */ /* 0x000fc60004800000 */
[----:B0-----:R-:W2:Y:S04]  /*139e0*/  LDL.LU R2, [R1+0x134] ;  /* 0x0001340001027983 */ /* 0x001ea80000300800 */
[----:B------:R-:W2:Y:S01]  /*139f0*/  LDL.LU R15, [R1+0x154] ;  /* 0x00015400010f7983 */ /* 0x000ea20000300800 */
[----:B------:R-:W-:-:S03]  /*13a00*/  LOP3.LUT R14, R14, 0xff, R25, 0x78, !PT ;  /* 0x000000ff0e0e7812 */ /* 0x000fc600078e7819 */
[----:B------:R-:W2:Y:S04]  /*13a10*/  LDL.LU R0, [R1+0x150] ;  /* 0x0001500001007983 */ /* 0x000ea80000300800 */
[----:B------:R-:W-:Y:S04]  /*13a20*/  STL [R1+0x600], R4 ;  /* 0x0006000401007387 */ /* 0x000fe80000100800 */
[----:B------:R-:W2:Y:S04]  /*13a30*/  LDL.LU R19, [R1+0x130] ;  /* 0x0001300001137983 */ /* 0x000ea80000300800 */
[----:B------:R-:W2:Y:S04]  /*13a40*/  LDL.LU R9, [R1+0x110] ;  /* 0x0001100001097983 */ /* 0x000ea80000300800 */
[----:B------:R-:W2:Y:S01]  /*13a50*/  LDL.LU R25, [R1+0xa0] ;  /* 0x0000a00001197983 */ /* 0x000ea20000300800 */
[----:B------:R-:W0:Y:S01]  /*13a60*/  S2UR UR6, SR_CgaCtaId ;  /* 0x00000000000679c3 */ /* 0x000e220000008800 */
[----:B------:R-:W-:-:S02]  /*13a70*/  UMOV UR5, 0x400 ;  /* 0x0000040000057882 */ /* 0x000fc40000000000 */
[----:B0-----:R-:W-:-:S05]  /*13a80*/  ULEA UR5, UR6, UR5, 0x18 ;  /* 0x0000000506057291 */ /* 0x001fca000f8ec0ff */
[----:B------:R-:W-:Y:S06]  /*13a90*/  BAR.SYNC.DEFER_BLOCKING 0x0 ;  /* 0x0000000000007b1d */ /* 0x000fec0000010000 */
[----:B------:R0:W-:Y:S04]  /*13aa0*/  STS.U8 [R14+UR5], R22 ;  /* 0x000000160e007988 */ /* 0x0001e80008000005 */
[----:B---3--:R1:W-:Y:S04]  /*13ab0*/  STS.U8 [R14+UR5+0x2000], R6 ;  /* 0x002000060e007988 */ /* 0x0083e80008000005 */
[----:B----4-:R3:W-:Y:S01]  /*13ac0*/  STS.U8 [R14+UR5+0x3000], R7 ;  /* 0x003000070e007988 */ /* 0x0107e20008000005 */
[----:B0-----:R-:W-:-:S03]  /*13ad0*/  LOP3.LUT R22, R14, 0x10, RZ, 0x3c, !PT ;  /* 0x000000100e167812 */ /* 0x001fc600078e3cff */
[----:B-----5:R0:W-:Y:S04]  /*13ae0*/  STS.U8 [R14+UR5+0x4000], R24 ;  /* 0x004000180e007988 */ /* 0x0201e80008000005 */
[----:B-1----:R-:W4:Y:S04]  /*13af0*/  LDL.LU R6, [R1+0x10] ;  /* 0x0000100001067983 */ /* 0x002f280000300800 */
[----:B---3--:R-:W3:Y:S04]  /*13b00*/  LDL.LU R7, [R1+0x158] ;  /* 0x0001580001077983 */ /* 0x008ee80000300800 */
[----:B0-----:R-:W5:Y:S04]  /*13b10*/  LDL.LU R24, [R1+0x14c] ;  /* 0x00014c0001187983 */ /* 0x001f680000300800 */
[----:B------:R-:W5:Y:S04]  /*13b20*/  LDL.LU R18, [R1+0x12c] ;  /* 0x00012c0001127983 */ /* 0x000f680000300800 */
[----:B--2---:R0:W-:Y:S04]  /*13b30*/  STS.U8 [R14+UR5+0x1000], R5 ;  /* 0x001000050e007988 */ /* 0x0041e80008000005 */
[----:B------:R-:W2:Y:S04]  /*13b40*/  LDL.LU R4, [R1+0xdc] ;  /* 0x0000dc0001047983 */ /* 0x000ea80000300800 */
[----:B------:R-:W-:Y:S04]  /*13b50*/  STS.U8 [R14+UR5+0x5000], R29 ;  /* 0x0050001d0e007988 */ /* 0x000fe80008000005 */
[----:B------:R-:W-:Y:S04]  /*13b60*/  STS.U8 [R14+UR5+0x6000], R21 ;  /* 0x006000150e007988 */ /* 0x000fe80008000005 */
[----:B------:R-:W-:Y:S04]  /*13b70*/  STS.U8 [R14+UR5+0x7000], R20 ;  /* 0x007000140e007988 */ /* 0x000fe80008000005 */
[----:B0-----:R-:W2:Y:S04]  /*13b80*/  LDL.LU R5, [R1+0x7c] ;  /* 0x00007c0001057983 */ /* 0x001ea80000300800 */
[----:B------:R0:W-:Y:S04]  /*13b90*/  STS.U8 [R22+UR5+0x3200], R23 ;  /* 0x0032001716007988 */ /* 0x0001e80008000005 */
[----:B------:R1:W-:Y:S04]  /*13ba0*/  STS.U8 [R22+UR5+0x2200], R17 ;  /* 0x0022001116007988 */ /* 0x0003e80008000005 */
[----:B0-----:R-:W2:Y:S04]  /*13bb0*/  LDL.LU R23, [R1+0xc] ;  /* 0x00000c0001177983 */ /* 0x001ea80000300800 */
[----:B------:R0:W-:Y:S04]  /*13bc0*/  STS.U8 [R22+UR5+0x4200], R3 ;  /* 0x0042000316007988 */ /* 0x0001e80008000005 */
[----:B-1----:R-:W2:Y:S04]  /*13bd0*/  LDL.LU R17, [R1+0x148] ;  /* 0x0001480001117983 */ /* 0x002ea80000300800 */
[----:B------:R-:W-:Y:S04]  /*13be0*/  STS.U8 [R22+UR5+0x5200], R28 ;  /* 0x0052001c16007988 */ /* 0x000fe80008000005 */
[----:B------:R-:W-:Y:S04]  /*13bf0*/  STS.U8 [R22+UR5+0x6200], R16 ;  /* 0x0062001016007988 */ /* 0x000fe80008000005 */
[----:B------:R-:W-:Y:S04]  /*13c00*/  STS.U8 [R22+UR5+0x7200], R13 ;  /* 0x0072000d16007988 */ /* 0x000fe80008000005 */
[----:B0-----:R-:W2:Y:S04]  /*13c10*/  LDL.LU R3, [R1+0x128] ;  /* 0x0001280001037983 */ /* 0x001ea80000300800 */
[----:B------:R0:W-:Y:S04]  /*13c20*/  STS.U8 [R22+UR5+0x200], R15 ;  /* 0x0002000f16007988 */ /* 0x0001e80008000005 */
[----:B------:R-:W-:Y:S01]  /*13c30*/  STS.U8 [R22+UR5+0x1200], R2 ;  /* 0x0012000216007988 */ /* 0x000fe20008000005 */
[----:B0-----:R-:W-:-:S05]  /*13c40*/  LOP3.LUT R15, R14, 0x20, RZ, 0x3c, !PT ;  /* 0x000000200e0f7812 */ /* 0x001fca00078e3cff */
[----:B------:R0:W-:Y:S04]  /*13c50*/  STS.U8 [R15+UR5+0x2400], R9 ;  /* 0x002400090f007988 */ /* 0x0001e80008000005 */
[----:B------:R1:W-:Y:S04]  /*13c60*/  STS.U8 [R15+UR5+0x3400], R25 ;  /* 0x003400190f007988 */ /* 0x0003e80008000005 */
[----:B0-----:R-:W2:Y:S04]  /*13c70*/  LDL.LU R9, [R1+0xd8] ;  /* 0x0000d80001097983 */ /* 0x001ea80000300800 */
[----:B-1----:R-:W2:Y:S01]  /*13c80*/  LDL.LU R25, [R1+0x8] ;  /* 0x0000080001197983 */ /* 0x002ea20000300800 */
[----:B------:R-:W-:-:S03]  /*13c90*/  LOP3.LUT R13, R14, 0x30, RZ, 0x3c, !PT ;  /* 0x000000300e0d7812 */ /* 0x000fc600078e3cff */
[----:B------:R-:W2:Y:S04]  /*13ca0*/  LDL.LU R2, [R1+0x140] ;  /* 0x0001400001027983 */ /* 0x000ea80000300800 */
[----:B------:R-:W-:Y:S04]  /*13cb0*/  STS.U8 [R15+UR5+0x400], R0 ;  /* 0x000400000f007988 */ /* 0x000fe80008000005 */
[----:B------:R-:W-:Y:S04]  /*13cc0*/  STS.U8 [R15+UR5+0x1400], R19 ;  /* 0x001400130f007988 */ /* 0x000fe80008000005 */
[----:B------:R-:W-:Y:S04]  /*13cd0*/  STS.U8 [R15+UR5+0x5400], R27 ;  /* 0x0054001b0f007988 */ /* 0x000fe80008000005 */
[----:B------:R0:W-:Y:S02]  /*13ce0*/  STS.U8 [R15+UR5+0x7400], R12 ;  /* 0x0074000c0f007988 */ /* 0x0001e40008000005 */
[----:B0-----:R-:W-:-:S02]  /*13cf0*/  LOP3.LUT R12, R14, 0x40, RZ, 0x3c, !PT ;  /* 0x000000400e0c7812 */ /* 0x001fc400078e3cff */
[----:B----4-:R0:W-:Y:S04]  /*13d00*/  STS.U8 [R15+UR5+0x4400], R6 ;  /* 0x004400060f007988 */ /* 0x0101e80008000005 */
[----:B---3--:R1:W-:Y:S04]  /*13d10*/  STS.U8 [R15+UR5+0x6400], R7 ;  /* 0x006400070f007988 */ /* 0x0083e80008000005 */
[----:B-----5:R3:W-:Y:S04]  /*13d20*/  STS.U8 [R13+UR5+0x600], R24 ;  /* 0x000600180d007988 */ /* 0x0207e80008000005 */
[----:B0-----:R-:W4:Y:S04]  /*13d30*/  LDL.LU R6, [R1+0x120] ;  /* 0x0001200001067983 */ /* 0x001f280000300800 */
[----:B-1----:R-:W5:Y:S04]  /*13d40*/  LDL.LU R7, [R1+0xd0] ;  /* 0x0000d00001077983 */ /* 0x002f680000300800 */
[----:B---3--:R-:W3:Y:S04]  /*13d50*/  LDL.LU R24, [R1] ;  /* 0x0000000001187983 */ /* 0x008ee80000300800 */
[----:B--2---:R0:W-:Y:S04]  /*13d60*/  STS.U8 [R13+UR5+0x2600], R4 ;  /* 0x002600040d007988 */ /* 0x0041e80008000005 */
[----:B------:R-:W2:Y:S04]  /*13d70*/  LDL.LU R0, [R1+0x144] ;  /* 0x0001440001007983 */ /* 0x000ea80000300800 */
[----:B------:R-:W-:Y:S04]  /*13d80*/  STS.U8 [R13+UR5+0x7600], R10 ;  /* 0x0076000a0d007988 */ /* 0x000fe80008000005 */
[----:B------:R1:W-:Y:S04]  /*13d90*/  STS.U8 [R13+UR5+0x3600], R5 ;  /* 0x003600050d007988 */ /* 0x0003e80008000005 */
[----:B0-----:R-:W2:Y:S04]  /*13da0*/  LDL.LU R4, [R1+0x124] ;  /* 0x0001240001047983 */ /* 0x001ea80000300800 */
[----:B-1----:R-:W2:Y:S04]  /*13db0*/  LDL.LU R5, [R1+0xd4] ;  /* 0x0000d40001057983 */ /* 0x002ea80000300800 */
[----:B------:R0:W-:Y:S04]  /*13dc0*/  STS.U8 [R13+UR5+0x4600], R23 ;  /* 0x004600170d007988 */ /* 0x0001e80008000005 */
[----:B------:R1:W-:Y:S04]  /*13dd0*/  STS.U8 [R13+UR5+0x1600], R18 ;  /* 0x001600120d007988 */ /* 0x0003e80008000005 */
[----:B------:R-:W-:Y:S04]  /*13de0*/  STS.U8 [R13+UR5+0x5600], R26 ;  /* 0x0056001a0d007988 */ /* 0x000fe80008000005 */
[----:B0-----:R-:W2:Y:S04]  /*13df0*/  LDL.LU R23, [R1+0x4] ;  /* 0x0000040001177983 */ /* 0x001ea80000300800 */
[----:B------:R-:W2:Y:S04]  /*13e00*/  LDL.LU R10, [R1+0x78] ;  /* 0x00007800010a7983 */ /* 0x000ea80000300800 */
[----:B------:R-:W-:Y:S04]  /*13e10*/  STS.U8 [R13+UR5+0x6600], R11 ;  /* 0x0066000b0d007988 */ /* 0x000fe80008000005 */
[----:B------:R-:W3:Y:S04]  /*13e20*/  LDL.LU R19, [R1+0x13c] ;  /* 0x00013c0001137983 */ /* 0x000ee80000300800 */
[----:B------:R0:W-:Y:S04]  /*13e30*/  STS.U8 [R12+UR5+0x800], R17 ;  /* 0x000800110c007988 */ /* 0x0001e80008000005 */
[----:B-1----:R-:W3:Y:S04]  /*13e40*/  LDL.LU R18, [R1+0x11c] ;  /* 0x00011c0001127983 */ /* 0x002ee80000300800 */
[----:B------:R1:W-:Y:S04]  /*13e50*/  STS.U8 [R12+UR5+0x1800], R3 ;  /* 0x001800030c007988 */ /* 0x0003e80008000005 */
[----:B0-----:R-:W3:Y:S04]  /*13e60*/  LDL.LU R17, [R1+0xac] ;  /* 0x0000ac0001117983 */ /* 0x001ee80000300800 */
[----:B-1----:R-:W3:Y:S04]  /*13e70*/  LDL.LU R3, [R1+0x1c] ;  /* 0x00001c0001037983 */ /* 0x002ee80000300800 */
[----:B------:R0:W-:Y:S04]  /*13e80*/  STS.U8 [R12+UR5+0x2800], R9 ;  /* 0x002800090c007988 */ /* 0x0001e80008000005 */
[----:B------:R1:W-:Y:S04]  /*13e90*/  STS.U8 [R12+UR5+0x4800], R25 ;  /* 0x004800190c007988 */ /* 0x0003e80008000005 */
[----:B0-----:R-:W3:Y:S04]  /*13ea0*/  LDL.LU R9, [R1+0x31bc] ;  /* 0x0031bc0001097983 */ /* 0x001ee80000300800 */
[----:B-1----:R-:W4:Y:S04]  /*13eb0*/  LDL.LU R25, [R1+0x31b8] ;  /* 0x0031b80001197983 */ /* 0x002f280000300800 */
[----:B------:R0:W-:Y:S04]  /*13ec0*/  STS.U8 [R12+UR5+0x7800], R8 ;  /* 0x007800080c007988 */ /* 0x0001e80008000005 */
[----:B0-----:R-:W5:Y:S04]  /*13ed0*/  LDL.LU R8, [R1+0x70] ;  /* 0x0000700001087983 */ /* 0x001f680000300800 */
[----:B--2---:R0:W-:Y:S02]  /*13ee0*/  STS.U8 [R12+UR5+0x3800], R10 ;  /* 0x0038000a0c007988 */ /* 0x0041e40008000005 */
[----:B0-----:R-:W-:-:S02]  /*13ef0*/  LOP3.LUT R10, R14, 0x50, RZ, 0x3c, !PT ;  /* 0x000000500e0a7812 */ /* 0x001fc400078e3cff */
[----:B---3--:R-:W-:Y:S04]  /*13f00*/  STS.U8 [R12+UR5+0x6800], R9 ;  /* 0x006800090c007988 */ /* 0x008fe80008000005 */
[----:B----4-:R-:W-:Y:S04]  /*13f10*/  STS.U8 [R12+UR5+0x5800], R25 ;  /* 0x005800190c007988 */ /* 0x010fe80008000005 */
[----:B------:R0:W-:Y:S04]  /*13f20*/  STS.U8 [R10+UR5+0xa00], R2 ;  /* 0x000a00020a007988 */ /* 0x0001e80008000005 */
[----:B------:R1:W-:Y:S04]  /*13f30*/  STS.U8 [R10+UR5+0x1a00], R6 ;  /* 0x001a00060a007988 */ /* 0x0003e80008000005 */
[----:B-----5:R2:W-:Y:S04]  /*13f40*/  STS.U8 [R10+UR5+0x2a00], R7 ;  /* 0x002a00070a007988 */ /* 0x0205e80008000005 */
[----:B0-----:R-:W3:Y:S04]  /*13f50*/  LDL.LU R2, [R1+0x31b4] ;  /* 0x0031b40001027983 */ /* 0x001ee80000300800 */
[----:B-1----:R-:W4:Y:S04]  /*13f60*/  LDL.LU R6, [R1+0x31b0] ;  /* 0x0031b00001067983 */ /* 0x002f280000300800 */
[----:B--2---:R-:W2:Y:S04]  /*13f70*/  LDL.LU R7, [R1+0x31ac] ;  /* 0x0031ac0001077983 */ /* 0x004ea80000300800 */
[----:B------:R0:W-:Y:S04]  /*13f80*/  STS.U8 [R10+UR5+0x4a00], R24 ;  /* 0x004a00180a007988 */ /* 0x0001e80008000005 */
[----:B0-----:R-:W5:Y:S04]  /*13f90*/  LDL.LU R24, [R1+0x31a8] ;  /* 0x0031a80001187983 */ /* 0x001f680000300800 */
[----:B------:R0:W-:Y:S02]  /*13fa0*/  STS.U8 [R10+UR5+0x3a00], R8 ;  /* 0x003a00080a007988 */ /* 0x0001e40008000005 */
[----:B0-----:R-:W-:-:S02]  /*13fb0*/  LOP3.LUT R8, R14, 0x60, RZ, 0x3c, !PT ;  /* 0x000000600e087812 */ /* 0x001fc400078e3cff */
[----:B----4-:R0:W-:Y:S04]  /*13fc0*/  STS.U8 [R10+UR5+0x7a00], R6 ;  /* 0x007a00060a007988 */ /* 0x0101e80008000005 */
[----:B--2---:R-:W-:Y:S04]  /*13fd0*/  STS.U8 [R10+UR5+0x6a00], R7 ;  /* 0x006a00070a007988 */ /* 0x004fe80008000005 */
[----:B0-----:R-:W2:Y:S04]  /*13fe0*/  LDL.LU R6, [R1+0x74] ;  /* 0x0000740001067983 */ /* 0x001ea80000300800 */
[----:B-----5:R-:W-:Y:S04]  /*13ff0*/  STS.U8 [R10+UR5+0x5a00], R24 ;  /* 0x005a00180a007988 */ /* 0x020fe80008000005 */
[----:B------:R0:W-:Y:S04]  /*14000*/  STS.U8 [R8+UR5+0xc00], R0 ;  /* 0x000c000008007988 */ /* 0x0001e80008000005 */
[----:B------:R1:W-:Y:S04]  /*14010*/  STS.U8 [R8+UR5+0x1c00], R4 ;  /* 0x001c000408007988 */ /* 0x0003e80008000005 */
[----:B------:R4:W-:Y:S04]  /*14020*/  STS.U8 [R8+UR5+0x2c00], R5 ;  /* 0x002c000508007988 */ /* 0x0009e80008000005 */
[----:B0-----:R-:W5:Y:S04]  /*14030*/  LDL.LU R0, [R1+0x31a4] ;  /* 0x0031a40001007983 */ /* 0x001f680000300800 */
[----:B-1----:R-:W3:Y:S04]  /*14040*/  LDL.LU R4, [R1+0x31a0] ;  /* 0x0031a00001047983 */ /* 0x002ee80000300800 */
[----:B----4-:R-:W4:Y:S04]  /*14050*/  LDL.LU R5, [R1+0x319c] ;  /* 0x00319c0001057983 */ /* 0x010f280000300800 */
[----:B------:R0:W-:Y:S04]  /*14060*/  STS.U8 [R8+UR5+0x4c00], R23 ;  /* 0x004c001708007988 */ /* 0x0001e80008000005 */
[----:B0-----:R-:W5:Y:S04]  /*14070*/  LDL.LU R23, [R1+0x3198] ;  /* 0x0031980001177983 */ /* 0x001f680000300800 */
[----:B--2---:R0:W-:Y:S02]  /*14080*/  STS.U8 [R8+UR5+0x3c00], R6 ;  /* 0x003c000608007988 */ /* 0x0041e40008000005 */
[----:B0-----:R-:W-:-:S02]  /*14090*/  LOP3.LUT R6, R14, 0x70, RZ, 0x3c, !PT ;  /* 0x000000700e067812 */ /* 0x001fc400078e3cff */
[----:B---3--:R0:W-:Y:S04]  /*140a0*/  STS.U8 [R8+UR5+0x7c00], R4 ;  /* 0x007c000408007988 */ /* 0x0081e80008000005 */
[----:B----4-:R1:W-:Y:S04]  /*140b0*/  STS.U8 [R8+UR5+0x6c00], R5 ;  /* 0x006c000508007988 */ /* 0x0103e80008000005 */
[----:B0-----:R-:W2:Y:S04]  /*140c0*/  LDL R4, [R1+0x101c] ;  /* 0x00101c0001047983 */ /* 0x001ea80000100800 */
[----:B-1----:R-:W2:Y:S04]  /*140d0*/  LDL R5, [R1+0x102c] ;  /* 0x00102c0001057983 */ /* 0x002ea80000100800 */
[----:B-----5:R-:W-:Y:S04]  /*140e0*/  STS.U8 [R8+UR5+0x5c00], R23 ;  /* 0x005c001708007988 */ /* 0x020fe80008000005 */
[----:B------:R0:W-:Y:S04]  /*140f0*/  STS.U8 [R6+UR5+0xe00], R19 ;  /* 0x000e001306007988 */ /* 0x0001e80008000005 */
[----:B------:R1:W-:Y:S04]  /*14100*/  STS.U8 [R6+UR5+0x1e00], R18 ;  /* 0x001e001206007988 */ /* 0x0003e80008000005 */
[----:B------:R3:W-:Y:S04]  /*14110*/  STS.U8 [R6+UR5+0x2e00], R17 ;  /* 0x002e001106007988 */ /* 0x0007e80008000005 */
[----:B0-----:R-:W4:Y:S04]  /*14120*/  LDL.LU R19, [R1+0x3194] ;  /* 0x0031940001137983 */ /* 0x001f280000300800 */
[----:B-1----:R-:W5:Y:S04]  /*14130*/  LDL.LU R18, [R1+0x3190] ;  /* 0x0031900001127983 */ /* 0x002f680000300800 */
[----:B---3--:R-:W3:Y:S04]  /*14140*/  LDL.LU R17, [R1+0x318c] ;  /* 0x00318c0001117983 */ /* 0x008ee80000300800 */
[----:B------:R0:W-:Y:S04]  /*14150*/  STS.U8 [R6+UR5+0x3e00], R3 ;  /* 0x003e000306007988 */ /* 0x0001e80008000005 */
[----:B0-----:R-:W3:Y:S01]  /*14160*/  LDL.LU R3, [R1+0x3188] ;  /* 0x0031880001037983 */ /* 0x001ee20000300800 */
[----:B------:R-:W-:-:S02]  /*14170*/  PRMT R2, RZ, 0x7610, R2 ;  /* 0x00007610ff027816 */ /* 0x000fc40000000002 */
[----:B--2---:R-:W-:-:S04]  /*14180*/  @!P0 LOP3.LUT R5, R5, R4, RZ, 0x3c, !PT ;  /* 0x0000000405058212 */ /* 0x004fc800078e3cff */
[C---:B------:R-:W-:Y:S01]  /*14190*/  @!P0 LOP3.LUT R4, R5.reuse, R4, RZ, 0x3c, !PT ;  /* 0x0000000405048212 */ /* 0x040fe200078e3cff */
[----:B----4-:R-:W-:Y:S04]  /*141a0*/  STS.U8 [R6+UR5+0x7e00], R19 ;  /* 0x007e001306007988 */ /* 0x010fe80008000005 */
[----:B-----5:R-:W-:Y:S04]  /*141b0*/  STS.U8 [R6+UR5+0x6e00], R18 ;  /* 0x006e001206007988 */ /* 0x020fe80008000005 */
[----:B---3--:R-:W-:Y:S04]  /*141c0*/  STS.U8 [R6+UR5+0x5e00], R17 ;  /* 0x005e001106007988 */ /* 0x008fe80008000005 */
[----:B------:R-:W-:Y:S01]  /*141d0*/  STS.U8 [R6+UR5+0x4e00], R3 ;  /* 0x004e000306007988 */ /* 0x000fe20008000005 */
[----:B------:R-:W-:Y:S01]  /*141e0*/  @!P0 LOP3.LUT R5, R5, R4, RZ, 0x3c, !PT ;  /* 0x0000000405058212 */ /* 0x000fe200078e3cff */
[----:B------:R-:W-:Y:S06]  /*141f0*/  BAR.SYNC.DEFER_BLOCKING 0x0 ;  /* 0x0000000000007b1d */ /* 0x000fec0000010000 */
[----:B------:R-:W2:Y:S04]  /*14200*/  @!P0 LDG.E.U8 R2, desc[UR8][R4.64] ;  /* 0x0000000804028981 */ /* 0x000ea8000c1e1100 */
[----:B--2---:R0:W-:Y:S04]  /*14210*/  STL [R1+0x660], R2 ;  /* 0x0006600201007387 */ /* 0x0041e80000100800 */
[----:B0-----:R-:W2:Y:S04]  /*14220*/  LDL.LU R2, [R1+0x3184] ;  /* 0x0031840001027983 */ /* 0x001ea80000300800 */
[----:B------:R-:W3:Y:S04]  /*14230*/  LDL R4, [R1+0x1028] ;  /* 0x0010280001047983 */ /* 0x000ee80000100800 */
[----:B------:R-:W3:Y:S01]  /*14240*/  LDL R5, [R1+0x1044] ;  /* 0x0010440001057983 */ /* 0x000ee20000100800 */
[----:B------:R-:W-:-:S02]  /*14250*/  PRMT R0, RZ, 0x7610, R0 ;  /* 0x00007610ff007816 */ /* 0x000fc40000000000 */
[----:B---3--:R-:W-:-:S04]  /*14260*/  @!P0 LOP3.LUT R5, R5, R4, RZ, 0x3c, !PT ;  /* 0x0000000405058212 */ /* 0x008fc800078e3cff */
[----:B------:R-:W-:-:S04]  /*14270*/  @!P0 LOP3.LUT R4, R5, R4, RZ, 0x3c, !PT ;  /* 0x0000000405048212 */ /* 0x000fc800078e3cff */
[----:B------:R-:W-:-:S05]  /*14280*/  @!P0 LOP3.LUT R5, R5, R4, RZ, 0x3c, !PT ;  /* 0x0000000405058212 */ /* 0x000fca00078e3cff */
[----:B------:R-:W3:Y:S04]  /*14290*/  @!P0 LDG.E.U8 R0, desc[UR8][R4.64] ;  /* 0x0000000804008981 */ /* 0x000ee8000c1e1100 */
[----:B---3--:R0:W-:Y:S04]  /*142a0*/  STL [R1+0x65c], R0 ;  /* 0x00065c0001007387 */ /* 0x0081e80000100800 */
[----:B0-----:R-:W3:Y:S04]  /*142b0*/  LDL.LU R0, [R1+0x3180] ;  /* 0x0031800001007983 */ /* 0x001ee80000300800 */
[----:B------:R-:W4:Y:S04]  /*142c0*/  LDL R4, [R1+0xa5c] ;  /* 0x000a5c0001047983 */ /* 0x000f280000100800 */
[----:B------:R-:W4:Y:S01]  /*142d0*/  LDL R5, [R1+0xc60] ;  /* 0x000c600001057983 */ /* 0x000f220000100800 */
[----:B--2---:R-:W-:-:S02]  /*142e0*/  PRMT R2, RZ, 0x7610, R2 ;  /* 0x00007610ff027816 */ /* 0x004fc40000000002 */
[----:B----4-:R-:W-:-:S04]  /*142f0*/  @!P0 LOP3.LUT R5, R5, R4, RZ, 0x3c, !PT ;  /* 0x0000000405058212 */ /* 0x010fc800078e3cff */
[----:B------:R-:W-:-:S04]  /*14300*/  @!P0 LOP3.LUT R4, R5, R4, RZ, 0x3c, !PT ;  /* 0x0000000405048212 */ /* 0x000fc800078e3cff */
[----:B------:R-:W-:-:S05]  /*14310*/  @!P0 LOP3.LUT R5, R5, R4, RZ, 0x3c, !PT ;  /* 0x0000000405058212 */ /* 0x000fca00078e3cff */
[----:B------:R-:W2:Y:S04]  /*14320*/  @!P0 LDG.E.U8 R2, desc[UR8][R4.64] ;  /* 0x0000000804028981 */ /* 0x000ea8000c1e1100 */
[----:B--2---:R0:W-:Y:S04]  /*14330*/  STL [R1+0x658], R2 ;  /* 0x0006580201007387 */ /* 0x0041e80000100800 */
[----:B0-----:R-:W2:Y:S04]  /*14340*/  LDL.LU R2, [R1+0x317c] ;  /* 0x00317c0001027983 */ /* 0x001ea80000300800 */
[----:B------:R-:W4:Y:S04]  /*14350*/  LDL R4, [R1+0xc5c] ;  /* 0x000c5c0001047983 */ /* 0x000f280000100800 */
[----:B------:R-:W4:Y:S01]  /*14360*/  LDL R5, [R1+0xf18] ;  /* 0x000f180001057983 */ /* 0x000f220000100800 */
[----:B---3--:R-:W-:-:S02]  /*14370*/  PRMT R0, RZ, 0x7610, R0 ;  /* 0x00007610ff007816 */ /* 0x008fc40000000000 */
[----:B----4-:R-:W-:-:S04]  /*14380*/  @!P0 LOP3.LUT R5, R5, R4, RZ, 0x3c, !PT ;  /* 0x0000000405058212 */ /* 0x010fc800078e3cff */
        /* <DEDUP_REMOVED lines=745> */
[----:B------:R-:W-:-:S02]  /*17220*/  PRMT R13, RZ, 0x7610, R13 ;  /* 0x00007610ff0d7816 */ /* 0x000fc4000000000d */
[----:B----4-:R-:W-:-:S04]  /*17230*/  @!P0 LOP3.LUT R5, R5, R4, RZ, 0x3c, !PT ;  /* 0x0000000405058212 */ /* 0x010fc800078e3cff */
[----:B------:R-:W-:-:S04]  /*17240*/  @!P0 LOP3.LUT R4, R5, R4, RZ, 0x3c, !PT ;  /* 0x0000000405048212 */ /* 0x000fc800078e3cff */
[----:B------:R-:W-:-:S05]  /*17250*/  @!P0 LOP3.LUT R5, R5, R4, RZ, 0x3c, !PT ;  /* 0x0000000405058212 */ /* 0x000fca00078e3cff */
[----:B------:R0:W4:Y:S04]  /*17260*/  @!P0 LDG.E.U8 R13, desc[UR8][R4.64] ;  /* 0x00000008040d8981 */ /* 0x000128000c1e1100 */
[----:B------:R-:W0:Y:S04]  /*17270*/  LDL R4, [R1+0xc8c] ;  /* 0x000c8c0001047983 */ /* 0x000e280000100800 */
[----:B------:R-:W0:Y:S01]  /*17280*/  LDL R5, [R1+0xc90] ;  /* 0x000c900001057983 */ /* 0x000e220000100800 */
[----:B---3--:R-:W-:Y:S02]  /*17290*/  PRMT R0, RZ, 0x7610, R0 ;  /* 0x00007610ff007816 */ /* 0x008fe40000000000 */
[----:B0-----:R-:W-:-:S04]  /*172a0*/  @!P0 LOP3.LUT R5, R5, R4, RZ, 0x3c, !PT ;  /* 0x0000000405058212 */ /* 0x001fc800078e3cff */
[----:B------:R-:W-:-:S04]  /*172b0*/  @!P0 LOP3.LUT R4, R5, R4, RZ, 0x3c, !PT ;  /* 0x0000000405048212 */ /* 0x000fc800078e3cff */
[----:B------:R-:W-:-:S05]  /*172c0*/  @!P0 LOP3.LUT R5, R5, R4, RZ, 0x3c, !PT ;  /* 0x0000000405058212 */ /* 0x000fca00078e3cff */
[----:B------:R-:W3:Y:S04]  /*172d0*/  @!P0 LDG.E.U8 R0, desc[UR8][R4.64] ;  /* 0x0000000804008981 */ /* 0x000ee8000c1e1100 */
[----:B----4-:R0:W-:Y:S04]  /*172e0*/  STL [R1+0x114], R13 ;  /* 0x0001140d01007387 */ /* 0x0101e80000100800 */
[----:B0-----:R-:W4:Y:S04]  /*172f0*/  LDL R13, [R1+0xf38] ;  /* 0x000f3800010d7983 */ /* 0x001f280000100800 */
[----:B---3--:R0:W-:Y:S04]  /*17300*/  STL [R1+0x110], R0 ;  /* 0x0001100001007387 */ /* 0x0081e80000100800 */
[----:B0-----:R-:W3:Y:S04]  /*17310*/  LDL.LU R0, [R1+0x302c] ;  /* 0x00302c0001007983 */ /* 0x001ee80000300800 */
[----:B------:R-:W5:Y:S04]  /*17320*/  LDL R4, [R1+0xc84] ;  /* 0x000c840001047983 */ /* 0x000f680000100800 */
[----:B------:R-:W5:Y:S01]  /*17330*/  LDL R5, [R1+0xc88] ;  /* 0x000c880001057983 */ /* 0x000f620000100800 */
[----:B--2---:R-:W-:-:S02]  /*17340*/  PRMT R2, RZ, 0x7610, R2 ;  /* 0x00007610ff027816 */ /* 0x004fc40000000002 */
[----:B-----5:R-:W-:-:S04]  /*17350*/  @!P0 LOP3.LUT R5, R5, R4, RZ, 0x3c, !PT ;  /* 0x0000000405058212 */ /* 0x020fc800078e3cff */
[----:B------:R-:W-:-:S04]  /*17360*/  @!P0 LOP3.LUT R4, R5, R4, RZ, 0x3c, !PT ;  /* 0x0000000405048212 */ /* 0x000fc800078e3cff */
[----:B------:R-:W-:-:S05]  /*17370*/  @!P0 LOP3.LUT R5, R5, R4, RZ, 0x3c, !PT ;  /* 0x0000000405058212 */ /* 0x000fca00078e3cff */
[----:B------:R-:W2:Y:S04]  /*17380*/  @!P0 LDG.E.U8 R2, desc[UR8][R4.64] ;  /* 0x0000000804028981 */ /* 0x000ea8000c1e1100 */
[----:B--2---:R0:W-:Y:S04]  /*17390*/  STL [R1+0xdc], R2 ;  /* 0x0000dc0201007387 */ /* 0x0041e80000100800 */
[----:B0-----:R-:W2:Y:S04]  /*173a0*/  LDL.LU R2, [R1+0x3028] ;  /* 0x0030280001027983 */ /* 0x001ea80000300800 */
[----:B------:R-:W5:Y:S04]  /*173b0*/  LDL R4, [R1+0xc80] ;  /* 0x000c800001047983 */ /* 0x000f680000100800 */
[----:B------:R-:W5:Y:S01]  /*173c0*/  LDL R5, [R1+0xf20] ;  /* 0x000f200001057983 */ /* 0x000f620000100800 */
[----:B---3--:R-:W-:-:S02]  /*173d0*/  PRMT R0, RZ, 0x7610, R0 ;  /* 0x00007610ff007816 */ /* 0x008fc40000000000 */
[----:B-----5:R-:W-:-:S04]  /*173e0*/  @!P0 LOP3.LUT R5, R5, R4, RZ, 0x3c, !PT ;  /* 0x0000000405058212 */ /* 0x020fc800078e3cff */
[----:B------:R-:W-:-:S04]  /*173f0*/  @!P0 LOP3.LUT R4, R5, R4, RZ, 0x3c, !PT ;  /* 0x0000000405048212 */ /* 0x000fc800078e3cff */
[----:B------:R-:W-:-:S05]  /*17400*/  @!P0 LOP3.LUT R5, R5, R4, RZ, 0x3c, !PT ;  /* 0x0000000405058212 */ /* 0x000fca00078e3cff */
[----:B------:R-:W3:Y:S04]  /*17410*/  @!P0 LDG.E.U8 R0, desc[UR8][R4.64] ;  /* 0x0000000804008981 */ /* 0x000ee8000c1e1100 */
[----:B---3--:R0:W-:Y:S04]  /*17420*/  STL [R1+0xd8], R0 ;  /* 0x0000d80001007387 */ /* 0x0081e80000100800 */
[----:B0-----:R-:W3:Y:S04]  /*17430*/  LDL.LU R0, [R1+0x3024] ;  /* 0x0030240001007983 */ /* 0x001ee80000300800 */
[----:B------:R-:W5:Y:S04]  /*17440*/  LDL R4, [R1+0xc7c] ;  /* 0x000c7c0001047983 */ /* 0x000f680000100800 */
[----:B------:R-:W5:Y:S01]  /*17450*/  LDL R5, [R1+0xf28] ;  /* 0x000f280001057983 */ /* 0x000f620000100800 */
[----:B------:R-:W-:-:S02]  /*17460*/  PRMT R14, RZ, 0x7610, R14 ;  /* 0x00007610ff0e7816 */ /* 0x000fc4000000000e */
[----:B-----5:R-:W-:-:S04]  /*17470*/  @!P0 LOP3.LUT R5, R5, R4, RZ, 0x3c, !PT ;  /* 0x0000000405058212 */ /* 0x020fc800078e3cff */
[----:B------:R-:W-:-:S04]  /*17480*/  @!P0 LOP3.LUT R4, R5, R4, RZ, 0x3c, !PT ;  /* 0x0000000405048212 */ /* 0x000fc800078e3cff */
[----:B------:R-:W-:-:S05]  /*17490*/  @!P0 LOP3.LUT R5, R5, R4, RZ, 0x3c, !PT ;  /* 0x0000000405058212 */ /* 0x000fca00078e3cff */
[----:B------:R0:W5:Y:S04]  /*174a0*/  @!P0 LDG.E.U8 R14, desc[UR8][R4.64] ;  /* 0x00000008040e8981 */ /* 0x000168000c1e1100 */
[----:B------:R-:W0:Y:S04]  /*174b0*/  LDL R4, [R1+0xc78] ;  /* 0x000c780001047983 */ /* 0x000e280000100800 */
[----:B------:R-:W0:Y:S01]  /*174c0*/  LDL R5, [R1+0xf30] ;  /* 0x000f300001057983 */ /* 0x000e220000100800 */
[----:B---3--:R-:W-:Y:S02]  /*174d0*/  PRMT R0, RZ, 0x7610, R0 ;  /* 0x00007610ff007816 */ /* 0x008fe40000000000 */
[----:B0-----:R-:W-:-:S04]  /*174e0*/  @!P0 LOP3.LUT R5, R5, R4, RZ, 0x3c, !PT ;  /* 0x0000000405058212 */ /* 0x001fc800078e3cff */
[----:B------:R-:W-:-:S04]  /*174f0*/  @!P0 LOP3.LUT R4, R5, R4, RZ, 0x3c, !PT ;  /* 0x0000000405048212 */ /* 0x000fc800078e3cff */
[----:B------:R-:W-:-:S05]  /*17500*/  @!P0 LOP3.LUT R5, R5, R4, RZ, 0x3c, !PT ;  /* 0x0000000405058212 */ /* 0x000fca00078e3cff */
[----:B------:R-:W3:Y:S04]  /*17510*/  @!P0 LDG.E.U8 R0, desc[UR8][R4.64] ;  /* 0x0000000804008981 */ /* 0x000ee8000c1e1100 */
[----:B-----5:R0:W-:Y:S04]  /*17520*/  STL [R1+0xd4], R14 ;  /* 0x0000d40e01007387 */ /* 0x0201e80000100800 */
[----:B0-----:R-:W5:Y:S04]  /*17530*/  LDL R14, [R1+0xf58] ;  /* 0x000f5800010e7983 */ /* 0x001f680000100800 */
[----:B---3--:R0:W-:Y:S04]  /*17540*/  STL [R1+0xd0], R0 ;  /* 0x0000d00001007387 */ /* 0x0081e80000100800 */
[----:B0-----:R-:W3:Y:S04]  /*17550*/  LDL.LU R0, [R1+0x3020] ;  /* 0x0030200001007983 */ /* 0x001ee80000300800 */
[----:B------:R-:W3:Y:S01]  /*17560*/  LDL R5, [R1+0xc74] ;  /* 0x000c740001057983 */ /* 0x000ee20000100800 */
[----:B--2---:R-:W-:Y:S01]  /*17570*/  PRMT R2, RZ, 0x7610, R2 ;  /* 0x00007610ff027816 */ /* 0x004fe20000000002 */
[----:B----4-:R-:W-:-:S02]  /*17580*/  @!P0 IMAD.MOV.U32 R4, RZ, RZ, R13 ;  /* 0x000000ffff048224 */ /* 0x010fc400078e000d */
[----:B------:R-:W2:Y:S04]  /*17590*/  LDL R13, [R1+0xf60] ;  /* 0x000f6000010d7983 */ /* 0x000ea80000100800 */
[----:B---3--:R-:W3:Y:S04]  /*175a0*/  @!P0 LDG.E.U8 R2, desc[UR8][R4.64] ;  /* 0x0000000804028981 */ /* 0x008ee8000c1e1100 */
        /* <DEDUP_REMOVED lines=8> */
[----:B------:R-:W4:Y:S04]  /*17630*/  @!P0 LDG.E.U8 R0, desc[UR8][R4.64] ;  /* 0x0000000804008981 */ /* 0x000f28000c1e1100 */
[----:B----4-:R0:W-:Y:S04]  /*17640*/  STL [R1+0xa8], R0 ;  /* 0x0000a80001007387 */ /* 0x0101e80000100800 */
[----:B0-----:R-:W4:Y:S04]  /*17650*/  LDL.LU R0, [R1+0x3018] ;  /* 0x0030180001007983 */ /* 0x001f280000300800 */
[----:B------:R-:W2:Y:S04]  /*17660*/  LDL R4, [R1+0xc6c] ;  /* 0x000c6c0001047983 */ /* 0x000ea80000100800 */
[----:B------:R-:W2:Y:S01]  /*17670*/  LDL R5, [R1+0xf48] ;  /* 0x000f480001057983 */ /* 0x000ea20000100800 */
[----:B---3--:R-:W-:-:S02]  /*17680*/  PRMT R2, RZ, 0x7610, R2 ;  /* 0x00007610ff027816 */ /* 0x008fc40000000002 */
[----:B--2---:R-:W-:-:S04]  /*17690*/  @!P0 LOP3.LUT R5, R5, R4, RZ, 0x3c, !PT ;  /* 0x0000000405058212 */ /* 0x004fc800078e3cff */
[----:B------:R-:W-:-:S04]  /*176a0*/  @!P0 LOP3.LUT R4, R5, R4, RZ, 0x3c, !PT ;  /* 0x0000000405048212 */ /* 0x000fc800078e3cff */
[----:B------:R-:W-:-:S05]  /*176b0*/  @!P0 LOP3.LUT R5, R5, R4, RZ, 0x3c, !PT ;  /* 0x0000000405058212 */ /* 0x000fca00078e3cff */
[----:B------:R-:W2:Y:S04]  /*176c0*/  @!P0 LDG.E.U8 R2, desc[UR8][R4.64] ;  /* 0x0000000804028981 */ /* 0x000ea8000c1e1100 */
[----:B--2---:R0:W-:Y:S04]  /*176d0*/  STL [R1+0xa4], R2 ;  /* 0x0000a40201007387 */ /* 0x0041e80000100800 */
[----:B0-----:R-:W2:Y:S04]  /*176e0*/  LDL.LU R2, [R1+0x3014] ;  /* 0x0030140001027983 */ /* 0x001ea80000300800 */
[----:B------:R-:W3:Y:S04]  /*176f0*/  LDL R4, [R1+0xc68] ;  /* 0x000c680001047983 */ /* 0x000ee80000100800 */
[----:B------:R-:W3:Y:S01]  /*17700*/  LDL R5, [R1+0xf50] ;  /* 0x000f500001057983 */ /* 0x000ee20000100800 */
[----:B----4-:R-:W-:-:S02]  /*17710*/  PRMT R0, RZ, 0x7610, R0 ;  /* 0x00007610ff007816 */ /* 0x010fc40000000000 */
[----:B---3--:R-:W-:-:S04]  /*17720*/  @!P0 LOP3.LUT R5, R5, R4, RZ, 0x3c, !PT ;  /* 0x0000000405058212 */ /* 0x008fc800078e3cff */
[----:B------:R-:W-:-:S04]  /*17730*/  @!P0 LOP3.LUT R4, R5, R4, RZ, 0x3c, !PT ;  /* 0x0000000405048212 */ /* 0x000fc800078e3cff */
[----:B------:R-:W-:-:S05]  /*17740*/  @!P0 LOP3.LUT R5, R5, R4, RZ, 0x3c, !PT ;  /* 0x0000000405058212 */ /* 0x000fca00078e3cff */
[----:B------:R-:W3:Y:S01]  /*17750*/  @!P0 LDG.E.U8 R0, desc[UR8][R4.64] ;  /* 0x0000000804008981 */ /* 0x000ee2000c1e1100 */
[----:B------:R-:W-:-:S03]  /*17760*/  PRMT R10, RZ, 0x7610, R10 ;  /* 0x00007610ff0a7816 */ /* 0x000fc6000000000a */
[----:B---3--:R0:W-:Y:S04]  /*17770*/  STL [R1+0xa0], R0 ;  /* 0x0000a00001007387 */ /* 0x0081e80000100800 */
[----:B0-----:R-:W3:Y:S04]  /*17780*/  LDL.LU R0, [R1+0x3010] ;  /* 0x0030100001007983 */ /* 0x001ee80000300800 */
[----:B------:R-:W4:Y:S01]  /*17790*/  LDL R5, [R1+0xf1c] ;  /* 0x000f1c0001057983 */ /* 0x000f220000100800 */
[----:B-----5:R-:W-:Y:S01]  /*177a0*/  @!P0 IMAD.MOV.U32 R4, RZ, RZ, R14 ;  /* 0x000000ffff048224 */ /* 0x020fe200078e000e */
[----:B------:R-:W-:-:S02]  /*177b0*/  PRMT R9, RZ, 0x7610, R9 ;  /* 0x00007610ff097816 */ /* 0x000fc40000000009 */
[----:B------:R-:W5:Y:S04]  /*177c0*/  LDL R14, [R1+0xf44] ;  /* 0x000f4400010e7983 */ /* 0x000f680000100800 */
[----:B----4-:R0:W4:Y:S04]  /*177d0*/  @!P0 LDG.E.U8 R10, desc[UR8][R4.64] ;  /* 0x00000008040a8981 */ /* 0x010128000c1e1100 */
[----:B------:R-:W2:Y:S01]  /*177e0*/  LDL R5, [R1+0xf24] ;  /* 0x000f240001057983 */ /* 0x000ea20000100800 */
[----:B0-----:R-:W-:-:S03]  /*177f0*/  @!P0 IMAD.MOV.U32 R4, RZ, RZ, R13 ;  /* 0x000000ffff048224 */ /* 0x001fc600078e000d */
[----:B----4-:R0:W-:Y:S01]  /*17800*/  STL [R1+0x7c], R10 ;  /* 0x00007c0a01007387 */ /* 0x0101e20000100800 */
[----:B---3--:R-:W-:-:S03]  /*17810*/  PRMT R0, RZ, 0x7610, R0 ;  /* 0x00007610ff007816 */ /* 0x008fc60000000000 */
[----:B------:R-:W3:Y:S04]  /*17820*/  LDL R13, [R1+0xf4c] ;  /* 0x000f4c00010d7983 */ /* 0x000ee80000100800 */
[----:B--2---:R1:W2:Y:S04]  /*17830*/  @!P0 LDG.E.U8 R9, desc[UR8][R4.64] ;  /* 0x0000000804098981 */ /* 0x0042a8000c1e1100 */
[----:B0-----:R-:W4:Y:S04]  /*17840*/  LDL R10, [R1+0xf80] ;  /* 0x000f8000010a7983 */ /* 0x001f280000100800 */
[----:B------:R-:W1:Y:S04]  /*17850*/  LDL R4, [R1+0xf2c] ;  /* 0x000f2c0001047983 */ /* 0x000e680000100800 */
[----:B------:R-:W1:Y:S02]  /*17860*/  LDL R5, [R1+0xf68] ;  /* 0x000f680001057983 */ /* 0x000e640000100800 */
[----:B-1----:R-:W-:-:S04]  /*17870*/  @!P0 LOP3.LUT R5, R5, R4, RZ, 0x3c, !PT ;  /* 0x0000000405058212 */ /* 0x002fc800078e3cff */
[----:B------:R-:W-:-:S04]  /*17880*/  @!P0 LOP3.LUT R4, R5, R4, RZ, 0x3c, !PT ;  /* 0x0000000405048212 */ /* 0x000fc800078e3cff */
[----:B------:R-:W-:-:S05]  /*17890*/  @!P0 LOP3.LUT R5, R5, R4, RZ, 0x3c, !PT ;  /* 0x0000000405058212 */ /* 0x000fca00078e3cff */
[----:B------:R-:W3:Y:S04]  /*178a0*/  @!P0 LDG.E.U8 R0, desc[UR8][R4.64] ;  /* 0x0000000804008981 */ /* 0x000ee8000c1e1100 */
[----:B--2---:R0:W-:Y:S04]  /*178b0*/  STL [R1+0x78], R9 ;  /* 0x0000780901007387 */ /* 0x0041e80000100800 */
[----:B0-----:R-:W2:Y:S04]  /*178c0*/  LDL R9, [R1+0xf88] ;  /* 0x000f880001097983 */ /* 0x001ea80000100800 */
[----:B---3--:R0:W-:Y:S04]  /*178d0*/  STL [R1+0x74], R0 ;  /* 0x0000740001007387 */ /* 0x0081e80000100800 */
[----:B0-----:R-:W3:Y:S04]  /*178e0*/  LDL.LU R0, [R1+0x300c] ;  /* 0x00300c0001007983 */ /* 0x001ee80000300800 */
[----:B------:R-:W2:Y:S04]  /*178f0*/  LDL R4, [R1+0xf34] ;  /* 0x000f340001047983 */ /* 0x000ea80000100800 */
[----:B------:R-:W2:Y:S01]  /*17900*/  LDL R5, [R1+0xf70] ;  /* 0x000f700001057983 */ /* 0x000ea20000100800 */
[----:B------:R-:W-:-:S02]  /*17910*/  PRMT R7, RZ, 0x7610, R7 ;  /* 0x00007610ff077816 */ /* 0x000fc40000000007 */
[----:B--2---:R-:W-:-:S04]  /*17920*/  @!P0 LOP3.LUT R5, R5, R4, RZ, 0x3c, !PT ;  /* 0x0000000405058212 */ /* 0x004fc800078e3cff */
[----:B------:R-:W-:-:S04]  /*17930*/  @!P0 LOP3.LUT R4, R5, R4, RZ, 0x3c, !PT ;  /* 0x0000000405048212 */ /* 0x000fc800078e3cff */
[----:B------:R-:W-:-:S05]  /*17940*/  @!P0 LOP3.LUT R5, R5, R4, RZ, 0x3c, !PT ;  /* 0x0000000405058212 */ /* 0x000fca00078e3cff */
[----:B------:R0:W2:Y:S04]  /*17950*/  @!P0 LDG.E.U8 R7, desc[UR8][R4.64] ;  /* 0x0000000804078981 */ /* 0x0000a8000c1e1100 */
[----:B------:R-:W0:Y:S04]  /*17960*/  LDL R4, [R1+0xf3c] ;  /* 0x000f3c0001047983 */ /* 0x000e280000100800 */
[----:B------:R-:W0:Y:S01]  /*17970*/  LDL R5, [R1+0xf78] ;  /* 0x000f780001057983 */ /* 0x000e220000100800 */
[----:B------:R-:W-:Y:S02]  /*17980*/  PRMT R22, RZ, 0x7610, R22 ;  /* 0x00007610ff167816 */ /* 0x000fe40000000016 */
[----:B------:R-:W-:-:S02]  /*17990*/  PRMT R2, RZ, 0x7610, R2 ;  /* 0x00007610ff027816 */ /* 0x000fc40000000002 */
[----:B0-----:R-:W-:-:S04]  /*179a0*/  @!P0 LOP3.LUT R5, R5, R4, RZ, 0x3c, !PT ;  /* 0x0000000405058212 */ /* 0x001fc800078e3cff */
[----:B------:R-:W-:-:S04]  /*179b0*/  @!P0 LOP3.LUT R4, R5, R4, RZ, 0x3c, !PT ;  /* 0x0000000405048212 */ /* 0x000fc800078e3cff */
[----:B------:R-:W-:-:S05]  /*179c0*/  @!P0 LOP3.LUT R5, R5, R4, RZ, 0x3c, !PT ;  /* 0x0000000405058212 */ /* 0x000fca00078e3cff */
[----:B------:R4:W3:Y:S02]  /*179d0*/  @!P0 LDG.E.U8 R22, desc[UR8][R4.64] ;  /* 0x0000000804168981 */ /* 0x0008e4000c1e1100 */
[----:B----4-:R-:W-:Y:S02]  /*179e0*/  @!P0 IMAD.MOV.U32 R4, RZ, RZ, R10 ;  /* 0x000000ffff048224 */ /* 0x010fe400078e000a */
[----:B-----5:R-:W-:-:S05]  /*179f0*/  @!P0 IMAD.MOV.U32 R5, RZ, RZ, R14 ;  /* 0x000000ffff058224 */ /* 0x020fca00078e000e */
[----:B------:R0:W4:Y:S01]  /*17a00*/  @!P0 LDG.E.U8 R2, desc[UR8][R4.64] ;  /* 0x0000000804028981 */ /* 0x000122000c1e1100 */
[----:B------:R-:W-:-:S03]  /*17a10*/  PRMT R8, RZ, 0x7610, R8 ;  /* 0x00007610ff087816 */ /* 0x000fc60000000008 */
[----:B--2---:R1:W-:Y:S01]  /*17a20*/  STL [R1+0x70], R7 ;  /* 0x0000700701007387 */ /* 0x0043e20000100800 */
[----:B0-----:R-:W-:Y:S02]  /*17a30*/  @!P0 IMAD.MOV.U32 R4, RZ, RZ, R9 ;  /* 0x000000ffff048224 */ /* 0x001fe400078e0009 */
[----:B------:R-:W-:Y:S01]  /*17a40*/  @!P0 IMAD.MOV.U32 R5, RZ, RZ, R13 ;  /* 0x000000ffff058224 */ /* 0x000fe200078e000d */
[----:B-1----:R-:W2:Y:S04]  /*17a50*/  LDL R7, [R1+0xf90] ;  /* 0x000f900001077983 */ /* 0x002ea80000100800 */
[----:B------:R2:W5:Y:S04]  /*17a60*/  @!P0 LDG.E.U8 R8, desc[UR8][R4.64] ;  /* 0x0000000804088981 */ /* 0x000568000c1e1100 */
[----:B---3--:R0:W-:Y:S04]  /*17a70*/  STL [R1+0x1c], R22 ;  /* 0x00001c1601007387 */ /* 0x0081e80000100800 */
[----:B------:R-:W3:Y:S04]  /*17a80*/  LDL R10, [R1+0xf64] ;  /* 0x000f6400010a7983 */ /* 0x000ee80000100800 */
[----:B0-----:R-:W3:Y:S04]  /*17a90*/  LDL R22, [R1+0xf98] ;  /* 0x000f980001167983 */ /* 0x001ee80000100800 */
[----:B----4-:R0:W-:Y:S04]  /*17aa0*/  STL [R1+0x18], R2 ;  /* 0x0000180201007387 */ /* 0x0101e80000100800 */
[----:B------:R-:W4:Y:S01]  /*17ab0*/  LDL R5, [R1+0xf54] ;  /* 0x000f540001057983 */ /* 0x000f220000100800 */
[----:B------:R-:W-:-:S03]  /*17ac0*/  PRMT R6, RZ, 0x7610, R6 ;  /* 0x00007610ff067816 */ /* 0x000fc60000000006 */
[----:B------:R-:W3:Y:S04]  /*17ad0*/  LDL R14, [R1+0xf6c] ;  /* 0x000f6c00010e7983 */ /* 0x000ee80000100800 */
[----:B0-----:R-:W3:Y:S01]  /*17ae0*/  LDL R2, [R1+0xfa0] ;  /* 0x000fa00001027983 */ /* 0x001ee20000100800 */
[----:B--2---:R-:W-:-:S03]  /*17af0*/  @!P0 IMAD.MOV.U32 R4, RZ, RZ, R7 ;  /* 0x000000ffff048224 */ /* 0x004fc600078e0007 */
[----:B------:R-:W2:Y:S04]  /*17b00*/  LDL R13, [R1+0xfa8] ;  /* 0x000fa800010d7983 */ /* 0x000ea80000100800 */
[----:B------:R-:W2:Y:S04]  /*17b10*/  LDL R9, [R1+0xf74] ;  /* 0x000f740001097983 */ /* 0x000ea80000100800 */
[----:B----4-:R3:W4:Y:S04]  /*17b20*/  @!P0 LDG.E.U8 R6, desc[UR8][R4.64] ;  /* 0x0000000804068981 */ /* 0x010728000c1e1100 */
[----:B-----5:R0:W-:Y:S04]  /*17b30*/  STL [R1+0x14], R8 ;  /* 0x0000140801007387 */ /* 0x0201e80000100800 */
[----:B------:R-:W5:Y:S04]  /*17b40*/  LDL R7, [R1+0xf7c] ;  /* 0x000f7c0001077983 */ /* 0x000f680000100800 */
[----:B------:R-:W2:Y:S04]  /*17b50*/  LDL R5, [R1+0xf5c] ;  /* 0x000f5c0001057983 */ /* 0x000ea80000100800 */
[----:B0-----:R-:W5:Y:S01]  /*17b60*/  LDL R8, [R1+0xfb0] ;  /* 0x000fb00001087983 */ /* 0x001f620000100800 */
[----:B------:R-:W-:Y:S01]  /*17b70*/  PRMT R21, RZ, 0x7610, R21 ;  /* 0x00007610ff157816 */ /* 0x000fe20000000015 */
[----:B---3--:R-:W-:-:S02]  /*17b80*/  @!P0 IMAD.MOV.U32 R4, RZ, RZ, R22 ;  /* 0x000000ffff048224 */ /* 0x008fc400078e0016 */
[----:B----4-:R0:W-:Y:S04]  /*17b90*/  STL [R1+0x10], R6 ;  /* 0x0000100601007387 */ /* 0x0101e80000100800 */
[----:B0-----:R-:W3:Y:S01]  /*17ba0*/  LDL R6, [R1+0xfb8] ;  /* 0x000fb80001067983 */ /* 0x001ee20000100800 */
[----:B------:R-:W-:-:S03]  /*17bb0*/  PRMT R15, RZ, 0x7610, R15 ;  /* 0x00007610ff0f7816 */ /* 0x000fc6000000000f */
[----:B--2---:R0:W2:Y:S01]  /*17bc0*/  @!P0 LDG.E.U8 R21, desc[UR8][R4.64] ;  /* 0x0000000804158981 */ /* 0x0040a2000c1e1100 */
[----:B------:R-:W-:Y:S01]  /*17bd0*/  PRMT R12, RZ, 0x7610, R12 ;  /* 0x00007610ff0c7816 */ /* 0x000fe2000000000c */
[----:B0-----:R-:W-:Y:S02]  /*17be0*/  @!P0 IMAD.MOV.U32 R4, RZ, RZ, R2 ;  /* 0x000000ffff048224 */ /* 0x001fe400078e0002 */
[----:B------:R-:W-:Y:S01]  /*17bf0*/  @!P0 IMAD.MOV.U32 R5, RZ, RZ, R10 ;  /* 0x000000ffff058224 */ /* 0x000fe200078e000a */
[----:B------:R-:W-:Y:S01]  /*17c00*/  PRMT R11, RZ, 0x7610, R11 ;  /* 0x00007610ff0b7816 */ /* 0x000fe2000000000b */
[----:B------:R-:W4:Y:S04]  /*17c10*/  LDL R10, [R1+0xf84] ;  /* 0x000f8400010a7983 */ /* 0x000f280000100800 */
[----:B------:R0:W2:Y:S01]  /*17c20*/  @!P0 LDG.E.U8 R15, desc[UR8][R4.64] ;  /* 0x00000008040f8981 */ /* 0x0000a2000c1e1100 */
[----:B------:R-:W-:-:S03]  /*17c30*/  PRMT R29, RZ, 0x7610, R29 ;  /* 0x00007610ff1d7816 */ /* 0x000fc6000000001d */
[----:B------:R-:W2:Y:S01]  /*17c40*/  LDL R2, [R1+0xfc0] ;  /* 0x000fc00001027983 */ /* 0x000ea20000100800 */
[----:B0-----:R-:W-:Y:S02]  /*17c50*/  @!P0 IMAD.MOV.U32 R4, RZ, RZ, R13 ;  /* 0x000000ffff048224 */ /* 0x001fe400078e000d */
[----:B------:R-:W-:-:S05]  /*17c60*/  @!P0 IMAD.MOV.U32 R5, RZ, RZ, R14 ;  /* 0x000000ffff058224 */ /* 0x000fca00078e000e */
[----:B------:R5:W2:Y:S02]  /*17c70*/  @!P0 LDG.E.U8 R12, desc[UR8][R4.64] ;  /* 0x00000008040c8981 */ /* 0x000aa4000c1e1100 */
[----:B-----5:R-:W-:Y:S02]  /*17c80*/  @!P0 IMAD.MOV.U32 R4, RZ, RZ, R8 ;  /* 0x000000ffff048224 */ /* 0x020fe400078e0008 */
[----:B------:R-:W-:Y:S01]  /*17c90*/  @!P0 IMAD.MOV.U32 R5, RZ, RZ, R9 ;  /* 0x000000ffff058224 */ /* 0x000fe200078e0009 */
[----:B------:R-:W5:Y:S04]  /*17ca0*/  LDL R8, [R1+0xfc8] ;  /* 0x000fc80001087983 */ /* 0x000f680000100800 */
[----:B------:R0:W5:Y:S04]  /*17cb0*/  @!P0 LDG.E.U8 R11, desc[UR8][R4.64] ;  /* 0x00000008040b8981 */ /* 0x000168000c1e1100 */
[----:B------:R-:W5:Y:S01]  /*17cc0*/  LDL R9, [R1+0xf8c] ;  /* 0x000f8c0001097983 */ /* 0x000f620000100800 */
[----:B0-----:R-:W-:Y:S01]  /*17cd0*/  @!P0 IMAD.MOV.U32 R5, RZ, RZ, R7 ;  /* 0x000000ffff058224 */ /* 0x001fe200078e0007 */
[----:B------:R-:W-:-:S02]  /*17ce0*/  PRMT R28, RZ, 0x7610, R28 ;  /* 0x00007610ff1c7816 */ /* 0x000fc4000000001c */
[----:B------:R-:W5:Y:S01]  /*17cf0*/  LDL R7, [R1+0xf94] ;  /* 0x000f940001077983 */ /* 0x000f620000100800 */
[----:B---3--:R-:W-:-:S03]  /*17d00*/  @!P0 IMAD.MOV.U32 R4, RZ, RZ, R6 ;  /* 0x000000ffff048224 */ /* 0x008fc600078e0006 */
[----:B------:R-:W3:Y:S04]  /*17d10*/  LDL R6, [R1+0xfd0] ;  /* 0x000fd00001067983 */ /* 0x000ee80000100800 */
[----:B------:R4:W3:Y:S01]  /*17d20*/  @!P0 LDG.E.U8 R29, desc[UR8][R4.64] ;  /* 0x00000008041d8981 */ /* 0x0008e2000c1e1100 */
[----:B------:R-:W-:Y:S01]  /*17d30*/  PRMT R27, RZ, 0x7610, R27 ;  /* 0x00007610ff1b7816 */ /* 0x000fe2000000001b */
[----:B----4-:R-:W-:Y:S02]  /*17d40*/  @!P0 IMAD.MOV.U32 R5, RZ, RZ, R10 ;  /* 0x000000ffff058224 */ /* 0x010fe400078e000a */
[----:B--2---:R-:W-:-:S05]  /*17d50*/  @!P0 IMAD.MOV.U32 R4, RZ, RZ, R2 ;  /* 0x000000ffff048224 */ /* 0x004fca00078e0002 */
[----:B------:R5:W2:Y:S02]  /*17d60*/  @!P0 LDG.E.U8 R28, desc[UR8][R4.64] ;  /* 0x00000008041c8981 */ /* 0x000aa4000c1e1100 */
[----:B-----5:R-:W-:Y:S02]  /*17d70*/  @!P0 IMAD.MOV.U32 R4, RZ, RZ, R8 ;  /* 0x000000ffff048224 */ /* 0x020fe400078e0008 */
[----:B------:R-:W-:-:S05]  /*17d80*/  @!P0 IMAD.MOV.U32 R5, RZ, RZ, R9 ;  /* 0x000000ffff058224 */ /* 0x000fca00078e0009 */
[----:B------:R0:W4:Y:S04]  /*17d90*/  @!P0 LDG.E.U8 R27, desc[UR8][R4.64] ;  /* 0x00000008041b8981 */ /* 0x000128000c1e1100 */
[----:B---3--:R-:W-:Y:S04]  /*17da0*/  STL [R1+0x2f48], R29 ;  /* 0x002f481d01007387 */ /* 0x008fe80000100800 */
[----:B------:R1:W-:Y:S04]  /*17db0*/  STL [R1+0x4], R12 ;  /* 0x0000040c01007387 */ /* 0x0003e80000100800 */
[----:B-1----:R-:W3:Y:S04]  /*17dc0*/  LDL R12, [R1+0xf9c] ;  /* 0x000f9c00010c7983 */ /* 0x002ee80000100800 */
[----:B------:R1:W-:Y:S04]  /*17dd0*/  STL [R1], R11 ;  /* 0x0000000b01007387 */ /* 0x0003e80000100800 */
[----:B------:R-:W5:Y:S04]  /*17de0*/  LDL R10, [R1+0xfa4] ;  /* 0x000fa400010a7983 */ /* 0x000f680000100800 */
[----:B------:R-:W5:Y:S04]  /*17df0*/  LDL R2, [R1+0xfe0] ;  /* 0x000fe00001027983 */ /* 0x000f680000100800 */
[----:B-1----:R-:W5:Y:S01]  /*17e00*/  LDL R11, [R1+0xfd8] ;  /* 0x000fd800010b7983 */ /* 0x002f620000100800 */
[----:B------:R-:W-:Y:S01]  /*17e10*/  PRMT R26, RZ, 0x7610, R26 ;  /* 0x00007610ff1a7816 */ /* 0x000fe2000000001a */
[----:B0-----:R-:W-:-:S02]  /*17e20*/  @!P0 IMAD.MOV.U32 R4, RZ, RZ, R6 ;  /* 0x000000ffff048224 */ /* 0x001fc400078e0006 */
[----:B--2---:R-:W-:Y:S01]  /*17e30*/  STL [R1+0x2f80], R28 ;  /* 0x002f801c01007387 */ /* 0x004fe20000100800 */
[----:B------:R-:W-:-:S03]  /*17e40*/  @!P0 IMAD.MOV.U32 R5, RZ, RZ, R7 ;  /* 0x000000ffff058224 */ /* 0x000fc600078e0007 */
[----:B------:R-:W-:Y:S04]  /*17e50*/  STL [R1+0xc], R21 ;  /* 0x00000c1501007387 */ /* 0x000fe80000100800 */
[----:B------:R-:W2:Y:S04]  /*17e60*/  LDL R9, [R1+0xfac] ;  /* 0x000fac0001097983 */ /* 0x000ea80000100800 */
[----:B------:R-:W2:Y:S01]  /*17e70*/  LDL R8, [R1+0xfe8] ;  /* 0x000fe80001087983 */ /* 0x000ea20000100800 */
[----:B------:R-:W-:-:S03]  /*17e80*/  PRMT R25, RZ, 0x7610, R25 ;  /* 0x00007610ff197816 */ /* 0x000fc60000000019 */
[----:B------:R3:W2:Y:S04]  /*17e90*/  @!P0 LDG.E.U8 R26, desc[UR8][R4.64] ;  /* 0x00000008041a8981 */ /* 0x0006a8000c1e1100 */
[----:B----4-:R-:W-:Y:S04]  /*17ea0*/  STL [R1+0x2f4c], R27 ;  /* 0x002f4c1b01007387 */ /* 0x010fe80000100800 */
[----:B------:R0:W-:Y:S04]  /*17eb0*/  STL [R1+0x8], R15 ;  /* 0x0000080f01007387 */ /* 0x0001e80000100800 */
[----:B------:R-:W4:Y:S04]  /*17ec0*/  LDL R7, [R1+0xfb4] ;  /* 0x000fb40001077983 */ /* 0x000f280000100800 */
[----:B------:R-:W4:Y:S01]  /*17ed0*/  LDL R6, [R1+0xff0] ;  /* 0x000ff00001067983 */ /* 0x000f220000100800 */
[----:B---3--:R-:W-:-:S02]  /*17ee0*/  @!P0 IMAD.MOV.U32 R5, RZ, RZ, R12 ;  /* 0x000000ffff058224 */ /* 0x008fc400078e000c */
[----:B-----5:R-:W-:-:S05]  /*17ef0*/  @!P0 IMAD.MOV.U32 R4, RZ, RZ, R11 ;  /* 0x000000ffff048224 */ /* 0x020fca00078e000b */
[----:B------:R1:W3:Y:S01]  /*17f00*/  @!P0 LDG.E.U8 R25, desc[UR8][R4.64] ;  /* 0x0000000804198981 */ /* 0x0002e2000c1e1100 */
[----:B------:R-:W-:Y:S02]  /*17f10*/  PRMT R24, RZ, 0x7610, R24 ;  /* 0x00007610ff187816 */ /* 0x000fe40000000018 */
[----:B------:R-:W-:Y:S01]  /*17f20*/  PRMT R23, RZ, 0x7610, R23 ;  /* 0x00007610ff177816 */ /* 0x000fe20000000017 */
[----:B-1----:R-:W-:Y:S02]  /*17f30*/  @!P0 IMAD.MOV.U32 R4, RZ, RZ, R2 ;  /* 0x000000ffff048224 */ /* 0x002fe400078e0002 */
[----:B------:R-:W-:-:S05]  /*17f40*/  @!P0 IMAD.MOV.U32 R5, RZ, RZ, R10 ;  /* 0x000000ffff058224 */ /* 0x000fca00078e000a */
[----:B------:R2:W5:Y:S01]  /*17f50*/  @!P0 LDG.E.U8 R24, desc[UR8][R4.64] ;  /* 0x0000000804188981 */ /* 0x000562000c1e1100 */
[----:B------:R-:W-:Y:S01]  /*17f60*/  PRMT R3, RZ, 0x7610, R3 ;  /* 0x00007610ff037816 */ /* 0x000fe20000000003 */
[----:B--2---:R-:W-:Y:S02]  /*17f70*/  @!P0 IMAD.MOV.U32 R4, RZ, RZ, R8 ;  /* 0x000000ffff048224 */ /* 0x004fe400078e0008 */
[----:B------:R-:W-:Y:S01]  /*17f80*/  @!P0 IMAD.MOV.U32 R5, RZ, RZ, R9 ;  /* 0x000000ffff058224 */ /* 0x000fe200078e0009 */
[----:B------:R-:W-:Y:S04]  /*17f90*/  STL [R1+0x2f84], R26 ;  /* 0x002f841a01007387 */ /* 0x000fe80000100800 */
[----:B------:R-:W2:Y:S04]  /*17fa0*/  @!P0 LDG.E.U8 R23, desc[UR8][R4.64] ;  /* 0x0000000804178981 */ /* 0x000ea8000c1e1100 */
[----:B----4-:R-:W4:Y:S04]  /*17fb0*/  @!P0 LDG.E.U8 R3, desc[UR8][R6.64] ;  /* 0x0000000806038981 */ /* 0x010f28000c1e1100 */
[----:B---3--:R-:W-:Y:S04]  /*17fc0*/  STL [R1+0x2f50], R25 ;  /* 0x002f501901007387 */ /* 0x008fe80000100800 */
[----:B------:R-:W3:Y:S04]  /*17fd0*/  LDL R11, [R1+0xfbc] ;  /* 0x000fbc00010b7983 */ /* 0x000ee80000100800 */
[----:B------:R-:W3:Y:S04]  /*17fe0*/  LDL R2, [R1+0xff8] ;  /* 0x000ff80001027983 */ /* 0x000ee80000100800 */
[----:B-----5:R-:W-:Y:S04]  /*17ff0*/  STL [R1+0x2f88], R24 ;  /* 0x002f881801007387 */ /* 0x020fe80000100800 */
[----:B------:R-:W5:Y:S04]  /*18000*/  LDL R9, [R1+0xfc4] ;  /* 0x000fc40001097983 */ /* 0x000f680000100800 */
[----:B------:R-:W5:Y:S04]  /*18010*/  LDL R8, [R1+0x1000] ;  /* 0x0010000001087983 */ /* 0x000f680000100800 */
[----:B--2---:R-:W-:Y:S04]  /*18020*/  STL [R1+0x2f54], R23 ;  /* 0x002f541701007387 */ /* 0x004fe80000100800 */
[----:B0-----:R-:W2:Y:S04]  /*18030*/  LDL R15, [R1+0xfcc] ;  /* 0x000fcc00010f7983 */ /* 0x001ea80000100800 */
[----:B------:R-:W2:Y:S04]  /*18040*/  LDL R14, [R1+0x1008] ;  /* 0x00100800010e7983 */ /* 0x000ea80000100800 */
[----:B------:R-:W2:Y:S04]  /*18050*/  LDL R10, [R1+0x1010] ;  /* 0x00101000010a7983 */ /* 0x000ea80000100800 */
[----:B----4-:R0:W-:Y:S04]  /*18060*/  STL [R1+0x2f8c], R3 ;  /* 0x002f8c0301007387 */ /* 0x0101e80000100800 */
[----:B------:R-:W4:Y:S04]  /*18070*/  LDL R13, [R1+0xfdc] ;  /* 0x000fdc00010d7983 */ /* 0x000f280000100800 */
[----:B------:R-:W4:Y:S04]  /*18080*/  LDL R12, [R1+0x1018] ;  /* 0x00101800010c7983 */ /* 0x000f280000100800 */
[----:B0-----:R-:W4:Y:S01]  /*18090*/  LDL R3, [R1+0xfe4] ;  /* 0x000fe40001037983 */ /* 0x001f220000100800 */
[----:B---3--:R-:W-:-:S03]  /*180a0*/  @!P0 IMAD.MOV.U32 R7, RZ, RZ, R11 ;  /* 0x000000ffff078224 */ /* 0x008fc600078e000b */
[----:B------:R-:W3:Y:S01]  /*180b0*/  LDL R11, [R1+0xfd4] ;  /* 0x000fd400010b7983 */ /* 0x000ee20000100800 */
[----:B------:R-:W-:-:S03]  /*180c0*/  @!P0 IMAD.MOV.U32 R6, RZ, RZ, R2 ;  /* 0x000000ffff068224 */ /* 0x000fc600078e0002 */
[----:B------:R-:W4:Y:S01]  /*180d0*/  LDL R2, [R1+0x1020] ;  /* 0x0010200001027983 */ /* 0x000f220000100800 */
[----:B------:R-:W-:Y:S02]  /*180e0*/  PRMT R4, RZ, 0x7610, R4 ;  /* 0x00007610ff047816 */ /* 0x000fe40000000004 */
[----:B------:R-:W-:-:S04]  /*180f0*/  PRMT R5, RZ, 0x7610, R5 ;  /* 0x00007610ff057816 */ /* 0x000fc80000000005 */
[----:B------:R0:W4:Y:S04]  /*18100*/  @!P0 LDG.E.U8 R4, desc[UR8][R6.64] ;  /* 0x0000000806048981 */ /* 0x000128000c1e1100 */
[----:B-----5:R2:W5:Y:S01]  /*18110*/  @!P0 LDG.E.U8 R5, desc[UR8][R8.64] ;  /* 0x0000000808058981 */ /* 0x020562000c1e1100 */
[----:B0-----:R-:W-:Y:S02]  /*18120*/  PRMT R6, RZ, 0x7610, R6 ;  /* 0x00007610ff067816 */ /* 0x001fe40000000006 */
[----:B------:R-:W-:Y:S01]  /*18130*/  PRMT R7, RZ, 0x7610, R7 ;  /* 0x00007610ff077816 */ /* 0x000fe20000000007 */
[----:B--2---:R-:W-:Y:S02]  /*18140*/  @!P0 IMAD.MOV.U32 R9, RZ, RZ, R15 ;  /* 0x000000ffff098224 */ /* 0x004fe400078e000f */
[----:B------:R-:W-:-:S05]  /*18150*/  @!P0 IMAD.MOV.U32 R8, RZ, RZ, R14 ;  /* 0x000000ffff088224 */ /* 0x000fca00078e000e */
[----:B------:R0:W2:Y:S02]  /*18160*/  @!P0 LDG.E.U8 R6, desc[UR8][R8.64] ;  /* 0x0000000808068981 */ /* 0x0000a4000c1e1100 */
[----:B0-----:R-:W-:Y:S02]  /*18170*/  PRMT R8, RZ, 0x7610, R8 ;  /* 0x00007610ff087816 */ /* 0x001fe40000000008 */
[----:B------:R-:W-:Y:S01]  /*18180*/  PRMT R9, RZ, 0x7610, R9 ;  /* 0x00007610ff097816 */ /* 0x000fe20000000009 */
[----:B---3--:R4:W3:Y:S02]  /*18190*/  @!P0 LDG.E.U8 R7, desc[UR8][R10.64] ;  /* 0x000000080a078981 */ /* 0x0088e4000c1e1100 */
[----:B----4-:R-:W-:Y:S02]  /*181a0*/  @!P0 IMAD.MOV.U32 R10, RZ, RZ, R12 ;  /* 0x000000ffff0a8224 */ /* 0x010fe400078e000c */
[----:B------:R-:W-:-:S05]  /*181b0*/  @!P0 IMAD.MOV.U32 R11, RZ, RZ, R13 ;  /* 0x000000ffff0b8224 */ /* 0x000fca00078e000d */
[----:B------:R0:W4:Y:S02]  /*181c0*/  @!P0 LDG.E.U8 R8, desc[UR8][R10.64] ;  /* 0x000000080a088981 */ /* 0x000124000c1e1100 */
[----:B0-----:R-:W-:Y:S02]  /*181d0*/  @!P0 IMAD.MOV.U32 R10, RZ, RZ, R2 ;  /* 0x000000ffff0a8224 */ /* 0x001fe400078e0002 */
[----:B------:R-:W-:Y:S01]  /*181e0*/  @!P0 IMAD.MOV.U32 R11, RZ, RZ, R3 ;  /* 0x000000ffff0b8224 */ /* 0x000fe200078e0003 */
[----:B------:R-:W0:Y:S04]  /*181f0*/  LDS.U8 R2, [R0+UR5] ;  /* 0x0000000500027984 */ /* 0x000e280008000000 */
[----:B------:R1:W4:Y:S04]  /*18200*/  @!P0 LDG.E.U8 R9, desc[UR8][R10.64] ;  /* 0x000000080a098981 */ /* 0x000328000c1e1100 */
[----:B------:R-:W-:Y:S04]  /*18210*/  STL [R1+0x2f58], R4 ;  /* 0x002f580401007387 */ /* 0x000fe80000100800 */
[----:B-----5:R-:W-:Y:S04]  /*18220*/  STL [R1+0x2f90], R5 ;  /* 0x002f900501007387 */ /* 0x020fe80000100800 */
[----:B--2---:R-:W-:Y:S04]  /*18230*/  STL [R1+0x2f5c], R6 ;  /* 0x002f5c0601007387 */ /* 0x004fe80000100800 */
[----:B------:R-:W2:Y:S04]  /*18240*/  LDS.U8 R4, [R0+UR5+0x108] ;  /* 0x0001080500047984 */ /* 0x000ea80008000000 */
[----:B------:R-:W5:Y:S01]  /*18250*/  LDS.U8 R3, [R0+UR5+0x8] ;  /* 0x0000080500037984 */ /* 0x000f620008000000 */
[----:B-1----:R-:W-:-:S03]  /*18260*/  LOP3.LUT R11, R0, 0x20, RZ, 0x3c, !PT ;  /* 0x00000020000b7812 */ /* 0x002fc600078e3cff */
[----:B---3--:R-:W-:Y:S04]  /*18270*/  STL [R1+0x2f94], R7 ;  /* 0x002f940701007387 */ /* 0x008fe80000100800 */
[----:B----4-:R-:W-:Y:S04]  /*18280*/  STL [R1+0x2f60], R8 ;  /* 0x002f600801007387 */ /* 0x010fe80000100800 */
[----:B------:R-:W-:Y:S04]  /*18290*/  STL [R1+0x2f98], R9 ;  /* 0x002f980901007387 */ /* 0x000fe80000100800 */
[----:B0-----:R-:W-:Y:S04]  /*182a0*/  STL [R1+0x570], R2 ;  /* 0x0005700201007387 */ /* 0x001fe80000100800 */
[----:B------:R-:W0:Y:S04]  /*182b0*/  LDS.U8 R2, [R0+UR5+0x100] ;  /* 0x0001000500027984 */ /* 0x000e280008000000 */
[----:B--2---:R-:W-:Y:S04]  /*182c0*/  STL [R1+0x56c], R4 ;  /* 0x00056c0401007387 */ /* 0x004fe80000100800 */
[----:B------:R-:W1:Y:S04]  /*182d0*/  LDS.U8 R4, [R0+UR5+0x1000] ;  /* 0x0010000500047984 */ /* 0x000e680008000000 */
[----:B-----5:R-:W-:Y:S04]  /*182e0*/  STL [R1+0x568], R3 ;  /* 0x0005680301007387 */ /* 0x020fe80000100800 */
[----:B------:R-:W2:Y:S04]  /*182f0*/  LDS.U8 R3, [R0+UR5+0x1108] ;  /* 0x0011080500037984 */ /* 0x000ea80008000000 */
[----:B0-----:R-:W-:Y:S04]  /*18300*/  STL [R1+0x564], R2 ;  /* 0x0005640201007387 */ /* 0x001fe80000100800 */
[----:B------:R-:W0:Y:S04]  /*18310*/  LDS.U8 R2, [R0+UR5+0x1008] ;  /* 0x0010080500027984 */ /* 0x000e280008000000 */
[----:B-1----:R-:W-:Y:S04]  /*18320*/  STL [R1+0x560], R4 ;  /* 0x0005600401007387 */ /* 0x002fe80000100800 */
[----:B------:R-:W1:Y:S04]  /*18330*/  LDS.U8 R4, [R0+UR5+0x1100] ;  /* 0x0011000500047984 */ /* 0x000e680008000000 */
[----:B--2---:R-:W-:Y:S04]  /*18340*/  STL [R1+0x558], R3 ;  /* 0x0005580301007387 */ /* 0x004fe80000100800 */
        /* <DEDUP_REMOVED lines=16> */
[----:B------:R-:W-:Y:S04]  /*18450*/  STL [R1+0x2fb8], R0 ;  /* 0x002fb80001007387 */ /* 0x000fe80000100800 */
[----:B--2---:R-:W-:Y:S04]  /*18460*/  STL [R1+0x528], R3 ;  /* 0x0005280301007387 */ /* 0x004fe80000100800 */
[----:B------:R-:W1:Y:S04]  /*18470*/  LDS.U8 R3, [R11+UR5] ;  /* 0x000000050b037984 */ /* 0x000e680008000000 */
[----:B0-----:R-:W-:Y:S04]  /*18480*/  STL [R1+0x524], R2 ;  /* 0x0005240201007387 */ /* 0x001fe80000100800 */
[----:B------:R-:W0:Y:S01]  /*18490*/  LDS.U8 R2, [R11+UR5+0x108] ;  /* 0x000108050b027984 */ /* 0x000e220008000000 */
[----:B------:R-:W-:-:S02]  /*184a0*/  LOP3.LUT R12, R0, 0x40, RZ, 0x3c, !PT ;  /* 0x00000040000c7812 */ /* 0x000fc400078e3cff */
[----:B------:R-:W-:Y:S02]  /*184b0*/  LOP3.LUT R13, R0, 0x60, RZ, 0x3c, !PT ;  /* 0x00000060000d7812 */ /* 0x000fe400078e3cff */
[----:B------:R-:W2:Y:S01]  /*184c0*/  LDS.U8 R0, [R11+UR5+0x8] ;  /* 0x000008050b007984 */ /* 0x000ea20008000000 */
[----:B------:R-:W-:-:S03]  /*184d0*/  PRMT R10, RZ, 0x7610, R10 ;  /* 0x00007610ff0a7816 */ /* 0x000fc6000000000a */
[----:B------:R-:W-:Y:S04]  /*184e0*/  LDS.U8 R29, [R12+UR5] ;  /* 0x000000050c1d7984 */ /* 0x000fe80008000000 */
[----:B-1----:R-:W-:Y:S04]  /*184f0*/  STL [R1+0x520], R3 ;  /* 0x0005200301007387 */ /* 0x002fe80000100800 */
[----:B------:R-:W1:Y:S04]  /*18500*/  LDS.U8 R3, [R11+UR5+0x100] ;  /* 0x000100050b037984 */ /* 0x000e680008000000 */
[----:B------:R-:W-:Y:S04]  /*18510*/  LDS.U8 R28, [R12+UR5+0x108] ;  /* 0x000108050c1c7984 */ /* 0x000fe80008000000 */
[----:B------:R-:W-:Y:S04]  /*18520*/  LDS.U8 R27, [R12+UR5+0x8] ;  /* 0x000008050c1b7984 */ /* 0x000fe80008000000 */
[----:B------:R-:W-:Y:S04]  /*18530*/  LDS.U8 R26, [R12+UR5+0x100] ;  /* 0x000100050c1a7984 */ /* 0x000fe80008000000 */
[----:B------:R-:W-:Y:S04]  /*18540*/  LDS.U8 R25, [R12+UR5+0x1000] ;  /* 0x001000050c197984 */ /* 0x000fe80008000000 */
[----:B------:R-:W-:Y:S04]  /*18550*/  LDS.U8 R24, [R12+UR5+0x1108] ;  /* 0x001108050c187984 */ /* 0x000fe80008000000 */
[----:B0-----:R-:W-:Y:S04]  /*18560*/  STL [R1+0x508], R2 ;  /* 0x0005080201007387 */ /* 0x001fe80000100800 */
[----:B------:R-:W0:Y:S04]  /*18570*/  LDS.U8 R2, [R11+UR5+0x1000] ;  /* 0x001000050b027984 */ /* 0x000e280008000000 */
[----:B--2---:R-:W-:Y:S04]  /*18580*/  STL [R1+0x500], R0 ;  /* 0x0005000001007387 */ /* 0x004fe80000100800 */
[----:B------:R-:W2:Y:S04]  /*18590*/  LDS.U8 R0, [R11+UR5+0x1108] ;  /* 0x001108050b007984 */ /* 0x000ea80008000000 */
[----:B-1----:R-:W-:Y:S04]  /*185a0*/  STL [R1+0x4fc], R3 ;  /* 0x0004fc0301007387 */ /* 0x002fe80000100800 */
[----:B------:R-:W1:Y:S04]  /*185b0*/  LDS.U8 R3, [R11+UR5+0x1008] ;  /* 0x001008050b037984 */ /* 0x000e680008000000 */
[----:B------:R-:W-:Y:S04]  /*185c0*/  LDS.U8 R23, [R12+UR5+0x1008] ;  /* 0x001008050c177984 */ /* 0x000fe80008000000 */
[----:B------:R-:W-:Y:S04]  /*185d0*/  LDS.U8 R9, [R12+UR5+0x1100] ;  /* 0x001100050c097984 */ /* 0x000fe80008000000 */
[----:B------:R-:W-:Y:S04]  /*185e0*/  LDS.U8 R8, [R13+UR5] ;  /* 0x000000050d087984 */ /* 0x000fe80008000000 */
        /* <DEDUP_REMOVED lines=17> */
[----:B------:R-:W3:Y:S04]  /*18700*/  LDL R15, [R1+0xfec] ;  /* 0x000fec00010f7983 */ /* 0x000ee80000100800 */
[----:B------:R-:W-:Y:S04]  /*18710*/  LDS.U8 R3, [R13+UR5+0x1108] ;  /* 0x001108050d037984 */ /* 0x000fe80008000000 */
[----:B0-----:R-:W-:Y:S04]  /*18720*/  STL [R1+0x4d8], R2 ;  /* 0x0004d80201007387 */ /* 0x001fe80000100800 */
[----:B------:R-:W3:Y:S04]  /*18730*/  LDL R14, [R1+0x1024] ;  /* 0x00102400010e7983 */ /* 0x000ee80000100800 */
[----:B--2---:R-:W-:Y:S04]  /*18740*/  STL [R1+0x4d4], R0 ;  /* 0x0004d40001007387 */ /* 0x004fe80000100800 */
[----:B------:R-:W0:Y:S04]  /*18750*/  LDS.U8 R0, [R11+UR5+0x1080] ;  /* 0x001080050b007984 */ /* 0x000e280008000000 */
[----:B------:R-:W1:Y:S04]  /*18760*/  LDS.U8 R2, [R11+UR5+0x1188] ;  /* 0x001188050b027984 */ /* 0x000e680008000000 */
[----:B0-----:R0:W-:Y:S04]  /*18770*/  STL [R1+0x2fbc], R0 ;  /* 0x002fbc0001007387 */ /* 0x0011e80000100800 */
[----:B0-----:R-:W2:Y:S04]  /*18780*/  LDL R0, [R1+0x1040] ;  /* 0x0010400001007983 */ /* 0x001ea80000100800 */
[----:B-1----:R0:W-:Y:S04]  /*18790*/  STL [R1+0x2fc4], R2 ;  /* 0x002fc40201007387 */ /* 0x0021e80000100800 */
[----:B0-----:R-:W4:Y:S04]  /*187a0*/  LDL R2, [R1+0xff4] ;  /* 0x000ff40001027983 */ /* 0x001f280000100800 */
[----:B---3--:R2:W3:Y:S04]  /*187b0*/  @!P0 LDG.E.U8 R10, desc[UR8][R14.64] ;  /* 0x000000080e0a8981 */ /* 0x0084e8000c1e1100 */
        /* <DEDUP_REMOVED lines=17> */
[----:B------:R0:W-:Y:S01]  /*188d0*/  STL [R1+0x3008], R13 ;  /* 0x0030080d01007387 */ /* 0x0001e20000100800 */
[----:B------:R-:W-:Y:S01]  /*188e0*/  PRMT R16, RZ, 0x7610, R16 ;  /* 0x00007610ff107816 */ /* 0x000fe20000000010 */
[----:B--2---:R-:W-:-:S02]  /*188f0*/  @!P0 IMAD.MOV.U32 R14, RZ, RZ, R0 ;  /* 0x000000ffff0e8224 */ /* 0x004fc400078e0000 */
[----:B----4-:R-:W-:-:S05]  /*18900*/  @!P0 IMAD.MOV.U32 R15, RZ, RZ, R2 ;  /* 0x000000ffff0f8224 */ /* 0x010fca00078e0002 */
[----:B------:R-:W2:Y:S04]  /*18910*/  @!P0 LDG.E.U8 R16, desc[UR8][R14.64] ;  /* 0x000000080e108981 */ /* 0x000ea8000c1e1100 */
[----:B---3--:R1:W-:Y:S04]  /*18920*/  STL [R1+0x2f64], R10 ;  /* 0x002f640a01007387 */ /* 0x0083e80000100800 */
[----:B0-----:R-:W3:Y:S04]  /*18930*/  LDL.LU R13, [R1+0x570] ;  /* 0x00057000010d7983 */ /* 0x001ee80000300800 */
[----:B------:R-:W3:Y:S04]  /*18940*/  LDL.LU R22, [R1+0x56c] ;  /* 0x00056c0001167983 */ /* 0x000ee80000300800 */
[----:B------:R-:W4:Y:S04]  /*18950*/  LDL.LU R3, [R1+0x568] ;  /* 0x0005680001037983 */ /* 0x000f280000300800 */
[----:B------:R-:W4:Y:S04]  /*18960*/  LDL.LU R4, [R1+0x564] ;  /* 0x0005640001047983 */ /* 0x000f280000300800 */
[----:B------:R-:W5:Y:S04]  /*18970*/  LDL.LU R5, [R1+0x560] ;  /* 0x0005600001057983 */ /* 0x000f680000300800 */
        /* <DEDUP_REMOVED lines=15> */
[----:B-1----:R-:W3:Y:S04]  /*18a70*/  LDL.LU R10, [R1+0x4d4] ;  /* 0x0004d400010a7983 */ /* 0x002ee80000300800 */
[----:B------:R-:W3:Y:S04]  /*18a80*/  LDL R14, [R1+0xffc] ;  /* 0x000ffc00010e7983 */ /* 0x000ee80000100800 */
[----:B------:R-:W3:Y:S01]  /*18a90*/  LDL R15, [R1+0x103c] ;  /* 0x00103c00010f7983 */ /* 0x000ee20000100800 */
[----:B------:R-:W-:-:S03]  /*18aa0*/  PRMT R17, RZ, 0x7610, R17 ;  /* 0x00007610ff117816 */ /* 0x000fc60000000011 */
[----:B--2---:R0:W-:Y:S04]  /*18ab0*/  STL [R1+0x2f9c], R16 ;  /* 0x002f9c1001007387 */ /* 0x0041e80000100800 */
[----:B0-----:R-:W2:Y:S01]  /*18ac0*/  LDL.LU R16, [R1+0x4d8] ;  /* 0x0004d80001107983 */ /* 0x001ea20000300800 */
[----:B---3--:R-:W-:-:S04]  /*18ad0*/  @!P0 LOP3.LUT R15, R15, R14, RZ, 0x3c, !PT ;  /* 0x0000000e0f0f8212 */ /* 0x008fc800078e3cff */
[----:B------:R-:W-:-:S04]  /*18ae0*/  @!P0 LOP3.LUT R14, R15, R14, RZ, 0x3c, !PT ;  /* 0x0000000e0f0e8212 */ /* 0x000fc800078e3cff */
[----:B------:R-:W-:-:S05]  /*18af0*/  @!P0 LOP3.LUT R15, R15, R14, RZ, 0x3c, !PT ;  /* 0x0000000e0f0f8212 */ /* 0x000fca00078e3cff */
[----:B------:R-:W3:Y:S04]  /*18b00*/  @!P0 LDG.E.U8 R17, desc[UR8][R14.64] ;  /* 0x000000080e118981 */ /* 0x000ee8000c1e1100 */
[----:B------:R-:W2:Y:S04]  /*18b10*/  LDL R14, [R1+0x1004] ;  /* 0x00100400010e7983 */ /* 0x000ea80000100800 */
[----:B------:R-:W2:Y:S01]  /*18b20*/  LDL R15, [R1+0x1038] ;  /* 0x00103800010f7983 */ /* 0x000ea20000100800 */
[----:B------:R-:W-:-:S03]  /*18b30*/  PRMT R18, RZ, 0x7610, R18 ;  /* 0x00007610ff127816 */ /* 0x000fc60000000012 */
[----:B---3--:R0:W-:Y:S04]  /*18b40*/  STL [R1+0x2f68], R17 ;  /* 0x002f681101007387 */ /* 0x0081e80000100800 */
[----:B0-----:R-:W3:Y:S01]  /*18b50*/  LDL.LU R17, [R1+0x4dc] ;  /* 0x0004dc0001117983 */ /* 0x001ee20000300800 */
[----:B--2---:R-:W-:-:S04]  /*18b60*/  @!P0 LOP3.LUT R15, R15, R14, RZ, 0x3c, !PT ;  /* 0x0000000e0f0f8212 */ /* 0x004fc800078e3cff */
[----:B------:R-:W-:-:S04]  /*18b70*/  @!P0 LOP3.LUT R14, R15, R14, RZ, 0x3c, !PT ;  /* 0x0000000e0f0e8212 */ /* 0x000fc800078e3cff */
[----:B------:R-:W-:-:S05]  /*18b80*/  @!P0 LOP3.LUT R15, R15, R14, RZ, 0x3c, !PT ;  /* 0x0000000e0f0f8212 */ /* 0x000fca00078e3cff */
[----:B------:R-:W2:Y:S04]  /*18b90*/  @!P0 LDG.E.U8 R18, desc[UR8][R14.64] ;  /* 0x000000080e128981 */ /* 0x000ea8000c1e1100 */
        /* <DEDUP_REMOVED lines=8> */
[----:B------:R0:W3:Y:S04]  /*18c20*/  @!P0 LDG.E.U8 R20, desc[UR8][R14.64] ;  /* 0x000000080e148981 */ /* 0x0000e8000c1e1100 */
[----:B------:R-:W0:Y:S04]  /*18c30*/  LDL R14, [R1+0x1014] ;  /* 0x00101400010e7983 */ /* 0x000e280000100800 */
[----:B------:R-:W0:Y:S01]  /*18c40*/  LDL R15, [R1+0x1030] ;  /* 0x00103000010f7983 */ /* 0x000e220000100800 */
[----:B------:R-:W-:Y:S02]  /*18c50*/  PRMT R19, RZ, 0x7610, R19 ;  /* 0x00007610ff137816 */ /* 0x000fe40000000013 */
[----:B0-----:R-:W-:-:S04]  /*18c60*/  @!P0 LOP3.LUT R15, R15, R14, RZ, 0x3c, !PT ;  /* 0x0000000e0f0f8212 */ /* 0x001fc800078e3cff */
[----:B------:R-:W-:-:S04]  /*18c70*/  @!P0 LOP3.LUT R14, R15, R14, RZ, 0x3c, !PT ;  /* 0x0000000e0f0e8212 */ /* 0x000fc800078e3cff */
[----:B------:R-:W-:-:S05]  /*18c80*/  @!P0 LOP3.LUT R15, R15, R14, RZ, 0x3c, !PT ;  /* 0x0000000e0f0f8212 */ /* 0x000fca00078e3cff */
[----:B------:R-:W2:Y:S01]  /*18c90*/  @!P0 LDG.E.U8 R19, desc[UR8][R14.64] ;  /* 0x000000080e138981 */ /* 0x000ea2000c1e1100 */
[----:B------:R-:W-:-:S03]  /*18ca0*/  IMAD R22, R22, 0x100, R13 ;  /* 0x0000010016167824 */ /* 0x000fc600078e020d */
[----:B---3--:R0:W-:Y:S01]  /*18cb0*/  STL [R1+0x2f6c], R20 ;  /* 0x002f6c1401007387 */ /* 0x0081e20000100800 */
[----:B----4-:R-:W-:Y:S02]  /*18cc0*/  IMAD R4, R4, 0x100, R3 ;  /* 0x0000010004047824 */ /* 0x010fe400078e0203 */
[----:B-----5:R-:W-:Y:S01]  /*18cd0*/  IMAD R6, R6, 0x100, R5 ;  /* 0x0000010006067824 */ /* 0x020fe200078e0205 */
[----:B0-----:R-:W3:Y:S04]  /*18ce0*/  LDL.LU R20, [R1+0x4e8] ;  /* 0x0004e80001147983 */ /* 0x001ee80000300800 */
[----:B------:R-:W4:Y:S04]  /*18cf0*/  LDL.LU R14, [R1+0x4f4] ;  /* 0x0004f400010e7983 */ /* 0x000f280000300800 */
[----:B------:R-:W3:Y:S01]  /*18d00*/  LDL.LU R15, [R1+0x4f0] ;  /* 0x0004f000010f7983 */ /* 0x000ee20000300800 */
[----:B------:R-:W-:-:S02]  /*18d10*/  IMAD R8, R8, 0x100, R7 ;  /* 0x0000010008087824 */ /* 0x000fc400078e0207 */
[----:B------:R-:W-:Y:S02]  /*18d20*/  IMAD R12, R12, 0x100, R9 ;  /* 0x000001000c0c7824 */ /* 0x000fe400078e0209 */
[----:B------:R-:W-:Y:S02]  /*18d30*/  IMAD R24, R24, 0x100, R23 ;  /* 0x0000010018187824 */ /* 0x000fe400078e0217 */
[----:B------:R-:W-:Y:S02]  /*18d40*/  IMAD R26, R26, 0x100, R25 ;  /* 0x000001001a1a7824 */ /* 0x000fe400078e0219 */
[----:B------:R-:W-:Y:S02]  /*18d50*/  IMAD R28, R28, 0x100, R27 ;  /* 0x000001001c1c7824 */ /* 0x000fe400078e021b */
[----:B------:R-:W-:Y:S02]  /*18d60*/  IMAD R2, R2, 0x100, R29 ;  /* 0x0000010002027824 */ /* 0x000fe400078e021d */
[----:B------:R-:W-:Y:S01]  /*18d70*/  IMAD R0, R0, 0x100, R11 ;  /* 0x0000010000007824 */ /* 0x000fe200078e020b */
[----:B--2---:R0:W-:Y:S04]  /*18d80*/  STL [R1+0x2fa4], R19 ;  /* 0x002fa41301007387 */ /* 0x0041e80000100800 */
[----:B0-----:R-:W4:Y:S04]  /*18d90*/  LDL.LU R19, [R1+0x4f8] ;  /* 0x0004f80001137983 */ /* 0x001f280000300800 */
[----:B------:R-:W2:Y:S04]  /*18da0*/  LDL.LU R13, [R1+0x3008] ;  /* 0x00300800010d7983 */ /* 0x000ea80000300800 */
[----:B------:R0:W-:Y:S04]  /*18db0*/  STL [R1+0x56c], R22 ;  /* 0x00056c1601007387 */ /* 0x0001e80000100800 */
[----:B0-----:R-:W5:Y:S04]  /*18dc0*/  LDL.LU R22, [R1+0x3004] ;  /* 0x0030040001167983 */ /* 0x001f680000300800 */
[----:B------:R-:W2:Y:S04]  /*18dd0*/  LDL.LU R3, [R1+0x3000] ;  /* 0x0030000001037983 */ /* 0x000ea80000300800 */
[----:B------:R0:W-:Y:S04]  /*18de0*/  STL [R1+0x564], R4 ;  /* 0x0005640401007387 */ /* 0x0001e80000100800 */
[----:B0-----:R-:W2:Y:S04]  /*18df0*/  LDL.LU R4, [R1+0x2ffc] ;  /* 0x002ffc0001047983 */ /* 0x001ea80000300800 */
        /* <DEDUP_REMOVED lines=23> */
[----:B0-----:R-:W2:Y:S01]  /*18f70*/  LDL.LU R0, [R1+0x2fbc] ;  /* 0x002fbc0001007983 */ /* 0x001ea20000300800 */
[----:B----4-:R-:W-:-:S02]  /*18f80*/  IMAD R14, R14, 0x100, R19 ;  /* 0x000001000e0e7824 */ /* 0x010fc400078e0213 */
[----:B---3--:R-:W-:Y:S02]  /*18f90*/  IMAD R19, R20, 0x100, R15 ;  /* 0x0000010014137824 */ /* 0x008fe400078e020f */
[----:B------:R-:W-:Y:S01]  /*18fa0*/  IMAD R15, R17, 0x100, R18 ;  /* 0x00000100110f7824 */ /* 0x000fe200078e0212 */
[----:B------:R0:W-:Y:S04]  /*18fb0*/  STL [R1+0x508], R14 ;  /* 0x0005080e01007387 */ /* 0x0001e80000100800 */
[----:B------:R-:W-:Y:S04]  /*18fc0*/  STL [R1+0x500], R19 ;  /* 0x0005001301007387 */ /* 0x000fe80000100800 */
[----:B------:R1:W-:Y:S01]  /*18fd0*/  STL [R1+0x4fc], R15 ;  /* 0x0004fc0f01007387 */ /* 0x0003e20000100800 */
[----:B0-----:R-:W-:-:S02]  /*18fe0*/  IMAD R14, R10, 0x100, R16 ;  /* 0x000001000a0e7824 */ /* 0x001fc400078e0210 */
[----:B--2---:R-:W-:Y:S02]  /*18ff0*/  IMAD R10, R2, 0x100, R0 ;  /* 0x00000100020a7824 */ /* 0x004fe400078e0200 */
[----:B------:R-:W2:Y:S01]  /*19000*/  LDL.LU R0, [R1+0x2fb8] ;  /* 0x002fb80001007983 */ /* 0x000ea20000300800 */
[----:B-1----:R-:W-:-:S03]  /*19010*/  IMAD R15, R28, 0x100, R29 ;  /* 0x000001001c0f7824 */ /* 0x002fc600078e021d */
[----:B------:R0:W-:Y:S01]  /*19020*/  STL [R1+0x4f8], R14 ;  /* 0x0004f80e01007387 */ /* 0x0001e20000100800 */
[----:B------:R-:W-:-:S03]  /*19030*/  IMAD R9, R9, 0x100, R23 ;  /* 0x0000010009097824 */ /* 0x000fc600078e0217 */
[----:B------:R-:W3:Y:S01]  /*19040*/  LDL.LU R2, [R1+0x2fb4] ;  /* 0x002fb40001027983 */ /* 0x000ee20000300800 */
[----:B------:R-:W-:-:S03]  /*19050*/  IMAD R7, R7, 0x100, R8 ;  /* 0x0000010007077824 */ /* 0x000fc600078e0208 */
[----:B------:R1:W-:Y:S01]  /*19060*/  STL [R1+0x4f4], R10 ;  /* 0x0004f40a01007387 */ /* 0x0003e20000100800 */
[----:B0-----:R-:W-:-:S03]  /*19070*/  IMAD R14, R26, 0x100, R27 ;  /* 0x000001001a0e7824 */ /* 0x001fc600078e021b */
[----:B------:R-:W-:Y:S01]  /*19080*/  STL [R1+0x4f0], R15 ;  /* 0x0004f00f01007387 */ /* 0x000fe20000100800 */
[----:B------:R-:W-:Y:S02]  /*19090*/  IMAD R5, R5, 0x100, R6 ;  /* 0x0000010005057824 */ /* 0x000fe400078e0206 */
[----:B-1----:R-:W-:Y:S01]  /*190a0*/  IMAD R10, R24, 0x100, R25 ;  /* 0x00000100180a7824 */ /* 0x002fe200078e0219 */
[----:B------:R-:W-:Y:S01]  /*190b0*/  STL [R1+0x4e8], R14 ;  /* 0x0004e80e01007387 */ /* 0x000fe20000100800 */
[----:B------:R-:W-:Y:S02]  /*190c0*/  IMAD R4, R3, 0x100, R4 ;  /* 0x0000010003047824 */ /* 0x000fe400078e0204 */
[----:B-----5:R-:W-:Y:S01]  /*190d0*/  IMAD R3, R21, 0x100, R22 ;  /* 0x0000010015037824 */ /* 0x020fe200078e0216 */
[----:B------:R-:W-:Y:S04]  /*190e0*/  STL [R1+0x4e0], R10 ;  /* 0x0004e00a01007387 */ /* 0x000fe80000100800 */
[----:B------:R-:W-:Y:S04]  /*190f0*/  STL [R1+0x4dc], R9 ;  /* 0x0004dc0901007387 */ /* 0x000fe80000100800 */
[----:B------:R-:W-:Y:S04]  /*19100*/  STL [R1+0x4d8], R7 ;  /* 0x0004d80701007387 */ /* 0x000fe80000100800 */
[----:B------:R-:W-:Y:S04]  /*19110*/  STL [R1+0x4d4], R5 ;  /* 0x0004d40501007387 */ /* 0x000fe80000100800 */
[----:B------:R-:W-:Y:S04]  /*19120*/  STL [R1+0x4d0], R4 ;  /* 0x0004d00401007387 */ /* 0x000fe80000100800 */
[----:B------:R-:W-:Y:S04]  /*19130*/  STL [R1+0x438], R3 ;  /* 0x0004380301007387 */ /* 0x000fe80000100800 */
[----:B--2---:R-:W0:Y:S04]  /*19140*/  LDS.U8 R4, [R0+UR5+0x2000] ;  /* 0x0020000500047984 */ /* 0x004e280008000000 */
[----:B------:R-:W1:Y:S04]  /*19150*/  LDS.U8 R3, [R0+UR5+0x2108] ;  /* 0x0021080500037984 */ /* 0x000e680008000000 */
        /* <DEDUP_REMOVED lines=84> */
[----:B------:R-:W2:Y:S01]  /*196a0*/  LDS.U8 R5, [R0+UR5+0x7080] ;  /* 0x0070800500057984 */ /* 0x000ea20008000000 */
[----:B------:R-:W-:-:S02]  /*196b0*/  LOP3.LUT R14, R0, 0x210, RZ, 0x3c, !PT ;  /* 0x00000210000e7812 */ /* 0x000fc400078e3cff */
[C---:B------:R-:W-:Y:S02]  /*196c0*/  LOP3.LUT R15, R0.reuse, 0x230, RZ, 0x3c, !PT ;  /* 0x00000230000f7812 */ /* 0x040fe400078e3cff */
[C---:B------:R-:W-:Y:S02]  /*196d0*/  LOP3.LUT R21, R0.reuse, 0x250, RZ, 0x3c, !PT ;  /* 0x0000025000157812 */ /* 0x040fe400078e3cff */
[----:B------:R-:W-:Y:S01]  /*196e0*/  LOP3.LUT R22, R0, 0x270, RZ, 0x3c, !PT ;  /* 0x0000027000167812 */ /* 0x000fe200078e3cff */
[----:B0-----:R-:W-:Y:S04]  /*196f0*/  STL [R1+0x11f4], R4 ;  /* 0x0011f40401007387 */ /* 0x001fe80000100800 */
[----:B------:R-:W0:Y:S04]  /*19700*/  LDS.U8 R4, [R0+UR5+0x7188] ;  /* 0x0071880500047984 */ /* 0x000e280008000000 */
[----:B-1----:R-:W-:Y:S04]  /*19710*/  STL [R1+0x11f0], R3 ;  /* 0x0011f00301007387 */ /* 0x002fe80000100800 */
[----:B------:R-:W1:Y:S04]  /*19720*/  LDS.U8 R3, [R0+UR5+0x7180] ;  /* 0x0071800500037984 */ /* 0x000e680008000000 */
[----:B------:R-:W4:Y:S04]  /*19730*/  LDS.U8 R0, [R0+UR5+0x7088] ;  /* 0x0070880500007984 */ /* 0x000f280008000000 */
[----:B--2---:R-:W-:Y:S04]  /*19740*/  STL [R1+0x1200], R5 ;  /* 0x0012000501007387 */ /* 0x004fe80000100800 */
[----:B0-----:R-:W-:Y:S04]  /*19750*/  STL [R1+0x11fc], R4 ;  /* 0x0011fc0401007387 */ /* 0x001fe80000100800 */
[----:B------:R-:W0:Y:S04]  /*19760*/  LDS.U8 R4, [R14+UR5] ;  /* 0x000000050e047984 */ /* 0x000e280008000000 */
[----:B-1----:R-:W-:Y:S04]  /*19770*/  STL [R1+0x1204], R3 ;  /* 0x0012040301007387 */ /* 0x002fe80000100800 */
[----:B------:R-:W1:Y:S04]  /*19780*/  LDS.U8 R3, [R14+UR5+0x108] ;  /* 0x000108050e037984 */ /* 0x000e680008000000 */
[----:B----4-:R-:W-:Y:S04]  /*19790*/  STL [R1+0x11f8], R0 ;  /* 0x0011f80001007387 */ /* 0x010fe80000100800 */
        /* <DEDUP_REMOVED lines=127> */
[----:B------:R-:W-:Y:S04]  /*19f90*/  LDS.U8 R14, [R12+UR5+0x188] ;  /* 0x000188050c0e7984 */ /* 0x000fe80008000000 */
        /* <DEDUP_REMOVED lines=43> */
[----:B-1----:R-:W-:Y:S04]  /*1a250*/  STL [R1+0x1198], R3 ;  /* 0x0011980301007387 */ /* 0x002fe80000100800 */
[----:B------:R-:W0:Y:S04]  /*1a260*/  LDS.U8 R4, [R11+UR5+0x7100] ;  /* 0x007100050b047984 */ /* 0x000e280008000000 */
[----:B------:R-:W-:Y:S04]  /*1a270*/  LDS.U8 R3, [R11+UR5+0x1088] ;  /* 0x001088050b037984 */ /* 0x000fe80008000000 */
[----:B--2---:R-:W-:Y:S04]  /*1a280*/  STL [R1+0x11a4], R0 ;  /* 0x0011a40001007387 */ /* 0x004fe80000100800 */
[----:B------:R-:W1:Y:S04]  /*1a290*/  LDS.U8 R0, [R11+UR5+0x1180] ;  /* 0x001180050b007984 */ /* 0x000e680008000000 */
[----:B0-----:R-:W-:Y:S04]  /*1a2a0*/  STL [R1+0x11a0], R4 ;  /* 0x0011a00401007387 */ /* 0x001fe80000100800 */
[----:B-1----:R-:W-:Y:S04]  /*1a2b0*/  STL [R1+0x2f70], R0 ;  /* 0x002f700001007387 */ /* 0x002fe80000100800 */
[----:B------:R-:W0:Y:S04]  /*1a2c0*/  LDS.U8 R0, [R11+UR5+0x2080] ;  /* 0x002080050b007984 */ /* 0x000e280008000000 */
[----:B------:R-:W-:Y:S04]  /*1a2d0*/  STL [R1+0x314], R3 ;  /* 0x0003140301007387 */ /* 0x000fe80000100800 */
        /* <DEDUP_REMOVED lines=45> */
[----:B------:R-:W0:Y:S04]  /*1a5b0*/  LDS.U8 R0, [R15+UR5] ;  /* 0x000000050f007984 */ /* 0x000e280008000000 */
        /* <DEDUP_REMOVED lines=176> */
[----:B------:R-:W-:Y:S04]  /*1b0c0*/  LDS.U8 R4, [R12+UR5+0x1080] ;  /* 0x001080050c047984 */ /* 0x000fe80008000000 */
[----:B--2---:R-:W-:Y:S04]  /*1b0d0*/  STL [R1+0x11c4], R3 ;  /* 0x0011c40301007387 */ /* 0x004fe80000100800 */
[----:B------:R-:W-:Y:S04]  /*1b0e0*/  STL [R1+0x2f74], R15 ;  /* 0x002f740f01007387 */ /* 0x000fe80000100800 */
[----:B------:R-:W1:Y:S04]  /*1b0f0*/  LDS.U8 R3, [R12+UR5+0x88] ;  /* 0x000088050c037984 */ /* 0x000e680008000000 */
[----:B0-----:R-:W-:Y:S04]  /*1b100*/  STL [R1+0x11c0], R0 ;  /* 0x0011c00001007387 */ /* 0x001fe80000100800 */
[----:B------:R-:W0:Y:S04]  /*1b110*/  LDS.U8 R0, [R12+UR5+0x180] ;  /* 0x000180050c007984 */ /* 0x000e280008000000 */
[----:B------:R-:W-:Y:S04]  /*1b120*/  STL [R1+0x2f78], R14 ;  /* 0x002f780e01007387 */ /* 0x000fe80000100800 */
[----:B------:R-:W-:Y:S04]  /*1b130*/  LDS.U8 R14, [R22+UR5+0x6088] ;  /* 0x00608805160e7984 */ /* 0x000fe80008000000 */
[----:B-1----:R-:W-:Y:S04]  /*1b140*/  STL [R1+0x310], R3 ;  /* 0x0003100301007387 */ /* 0x002fe80000100800 */
[----:B------:R-:W1:Y:S04]  /*1b150*/  LDS.U8 R3, [R12+UR5+0x1188] ;  /* 0x001188050c037984 */ /* 0x000e680008000000 */
[----:B0-----:R-:W-:Y:S04]  /*1b160*/  STL [R1+0x1fc], R0 ;  /* 0x0001fc0001007387 */ /* 0x001fe80000100800 */
[----:B------:R-:W0:Y:S04]  /*1b170*/  LDS.U8 R0, [R12+UR5+0x1088] ;  /* 0x001088050c007984 */ /* 0x000e280008000000 */
[----:B------:R-:W-:Y:S04]  /*1b180*/  STL [R1+0x3f0], R4 ;  /* 0x0003f00401007387 */ /* 0x000fe80000100800 */
[----:B------:R-:W2:Y:S04]  /*1b190*/  LDS.U8 R4, [R12+UR5+0x1180] ;  /* 0x001180050c047984 */ /* 0x000ea80008000000 */
[----:B-1----:R-:W-:Y:S04]  /*1b1a0*/  STL [R1+0x31c], R3 ;  /* 0x00031c0301007387 */ /* 0x002fe80000100800 */
[----:B------:R-:W1:Y:S04]  /*1b1b0*/  LDS.U8 R3, [R12+UR5+0x2080] ;  /* 0x002080050c037984 */ /* 0x000e680008000000 */
[----:B0-----:R-:W-:Y:S04]  /*1b1c0*/  STL [R1+0x410], R0 ;  /* 0x0004100001007387 */ /* 0x001fe80000100800 */
[----:B------:R-:W0:Y:S04]  /*1b1d0*/  LDS.U8 R0, [R12+UR5+0x2188] ;  /* 0x002188050c007984 */ /* 0x000e280008000000 */
[----:B--2---:R-:W-:Y:S04]  /*1b1e0*/  STL [R1+0x3fc], R4 ;  /* 0x0003fc0401007387 */ /* 0x004fe80000100800 */
        /* <DEDUP_REMOVED lines=43> */
[----:B------:R-:W-:Y:S04]  /*1b4a0*/  LDS.U8 R12, [R13+UR5+0x188] ;  /* 0x000188050d0c7984 */ /* 0x000fe80008000000 */
[----:B-1----:R-:W-:Y:S04]  /*1b4b0*/  STL [R1+0x123c], R3 ;  /* 0x00123c0301007387 */ /* 0x002fe80000100800 */
[----:B------:R-:W1:Y:S04]  /*1b4c0*/  LDS.U8 R3, [R21+UR5] ;  /* 0x0000000515037984 */ /* 0x000e680008000000 */
        /* <DEDUP_REMOVED lines=179> */
[----:B------:R-:W-:Y:S04]  /*1c000*/  STL [R1+0x2f7c], R12 ;  /* 0x002f7c0c01007387 */ /* 0x000fe80000100800 */
[----:B------:R-:W1:Y:S04]  /*1c010*/  LDS.U8 R3, [R13+UR5+0x180] ;  /* 0x000180050d037984 */ /* 0x000e680008000000 */
[----:B------:R-:W-:Y:S04]  /*1c020*/  LDS.U8 R12, [R22+UR5+0x6188] ;  /* 0x00618805160c7984 */ /* 0x000fe80008000000 */
        /* <DEDUP_REMOVED lines=57> */
[----:B------:R-:W2:Y:S04]  /*1c3c0*/  LDS.U8 R4, [R22+UR5] ;  /* 0x0000000516047984 */ /* 0x000ea80008000000 */
[----:B------:R-:W-:Y:S04]  /*1c3d0*/  LDS.U8 R13, [R22+UR5+0x6180] ;  /* 0x00618005160d7984 */ /* 0x000fe80008000000 */
        /* <DEDUP_REMOVED lines=113> */
[----:B------:R-:W2:Y:S04]  /*1caf0*/  LDL.LU R15, [R1+0x65c] ;  /* 0x00065c00010f7983 */ /* 0x000ea80000300800 */
[----:B-1----:R-:W-:Y:S04]  /*1cb00*/  STL [R1+0x1160], R3 ;  /* 0x0011600301007387 */ /* 0x002fe80000100800 */
[----:B------:R-:W4:Y:S04]  /*1cb10*/  LDL.LU R11, [R1+0x654] ;  /* 0x00065400010b7983 */ /* 0x000f280000300800 */
[----:B0-----:R0:W-:Y:S04]  /*1cb20*/  STL [R1+0x134c], R0 ;  /* 0x00134c0001007387 */ /* 0x0011e80000100800 */
[----:B0-----:R-:W5:Y:S04]  /*1cb30*/  LDL.LU R0, [R1+0x64c] ;  /* 0x00064c0001007983 */ /* 0x001f680000300800 */
[----:B------:R-:W3:Y:S04]  /*1cb40*/  LDL.LU R19, [R1+0x644] ;  /* 0x0006440001137983 */ /* 0x000ee80000300800 */
[----:B------:R-:W2:Y:S04]  /*1cb50*/  LDL.LU R20, [R1+0x63c] ;  /* 0x00063c0001147983 */ /* 0x000ea80000300800 */
        /* <DEDUP_REMOVED lines=18> */
[----:B------:R-:W-:Y:S04]  /*1cc80*/  STL [R1+0x1348], R12 ;  /* 0x0013480c01007387 */ /* 0x000fe80000100800 */
[----:B------:R-:W0:Y:S04]  /*1cc90*/  LDS.U8 R12, [R22+UR5+0x7080] ;  /* 0x00708005160c7984 */ /* 0x000e280008000000 */
[----:B------:R-:W-:Y:S04]  /*1cca0*/  STL [R1+0x1354], R14 ;  /* 0x0013540e01007387 */ /* 0x000fe80000100800 */
[----:B------:R-:W1:Y:S04]  /*1ccb0*/  LDS.U8 R14, [R22+UR5+0x7188] ;  /* 0x00718805160e7984 */ /* 0x000e680008000000 */
[----:B------:R-:W-:Y:S04]  /*1ccc0*/  STL [R1+0x1350], R13 ;  /* 0x0013500d01007387 */ /* 0x000fe80000100800 */
[----:B------:R-:W1:Y:S04]  /*1ccd0*/  LDS.U8 R13, [R22+UR5+0x7088] ;  /* 0x00708805160d7984 */ /* 0x000e680008000000 */
[----:B0-----:R-:W-:Y:S04]  /*1cce0*/  STL [R1+0x1360], R12 ;  /* 0x0013600c01007387 */ /* 0x001fe80000100800 */
[----:B------:R-:W0:Y:S01]  /*1ccf0*/  LDS.U8 R12, [R22+UR5+0x7180] ;  /* 0x00718005160c7984 */ /* 0x000e220008000000 */
[----:B------:R-:W-:Y:S06]  /*1cd00*/  BAR.SYNC.DEFER_BLOCKING 0x0 ;  /* 0x0000000000007b1d */ /* 0x000fec0000010000 */
[----:B-1----:R-:W-:Y:S04]  /*1cd10*/  STL [R1+0x135c], R14 ;  /* 0x00135c0e01007387 */ /* 0x002fe80000100800 */
[----:B------:R-:W-:Y:S04]  /*1cd20*/  STL [R1+0x1364], R13 ;  /* 0x0013640d01007387 */ /* 0x000fe80000100800 */
[----:B0-----:R-:W-:Y:S04]  /*1cd30*/  STL [R1+0x1358], R12 ;  /* 0x0013580c01007387 */ /* 0x001fe80000100800 */
[----:B---3--:R0:W-:Y:S04]  /*1cd40*/  STS.U8 [R2+UR5+0xc00], R19 ;  /* 0x000c001302007988 */ /* 0x0081e80008000005 */
[----:B0-----:R-:W3:Y:S04]  /*1cd50*/  LDL.LU R19, [R1+0x1c8] ;  /* 0x0001c80001137983 */ /* 0x001ee80000300800 */
[----:B---3--:R0:W-:Y:S04]  /*1cd60*/  STL [R1+0x2fa8], R19 ;  /* 0x002fa81301007387 */ /* 0x0081e80000100800 */
[----:B0-----:R-:W3:Y:S04]  /*1cd70*/  LDL.LU R19, [R1+0x1d0] ;  /* 0x0001d00001137983 */ /* 0x001ee80000300800 */
[----:B---3--:R0:W-:Y:S04]  /*1cd80*/  STL [R1+0x2fac], R19 ;  /* 0x002fac1301007387 */ /* 0x0081e80000100800 */
[----:B0-----:R-:W3:Y:S04]  /*1cd90*/  LDL.LU R19, [R1+0x1d8] ;  /* 0x0001d80001137983 */ /* 0x001ee80000300800 */
[----:B--2---:R-:W-:Y:S04]  /*1cda0*/  STS.U8 [R2+UR5+0x1400], R18 ;  /* 0x0014001202007988 */ /* 0x004fe80008000005 */
[----:B------:R-:W-:Y:S04]  /*1cdb0*/  STS.U8 [R2+UR5+0x1c00], R16 ;  /* 0x001c001002007988 */ /* 0x000fe80008000005 */
[----:B------:R-:W-:Y:S04]  /*1cdc0*/  STS.U8 [R2+UR5+0x2400], R9 ;  /* 0x0024000902007988 */ /* 0x000fe80008000005 */
[----:B------:R-:W-:Y:S04]  /*1cdd0*/  STS.U8 [R2+UR5+0x2c00], R7 ;  /* 0x002c000702007988 */ /* 0x000fe80008000005 */
[----:B------:R-:W-:Y:S04]  /*1cde0*/  STS.U8 [R2+UR5+0x3400], R5 ;  /* 0x0034000502007988 */ /* 0x000fe80008000005 */
[----:B------:R-:W-:Y:S04]  /*1cdf0*/  STS.U8 [R2+UR5+0x3c00], R3 ;  /* 0x003c000302007988 */ /* 0x000fe80008000005 */
[----:B------:R-:W-:Y:S04]  /*1ce00*/  STS.U8 [R2+UR5+0x4400], R24 ;  /* 0x0044001802007988 */ /* 0x000fe80008000005 */
[----:B------:R-:W-:Y:S04]  /*1ce10*/  STS.U8 [R2+UR5+0x4c00], R26 ;  /* 0x004c001a02007988 */ /* 0x000fe80008000005 */
[----:B------:R-:W-:Y:S04]  /*1ce20*/  STS.U8 [R2+UR5+0x5400], R28 ;  /* 0x0054001c02007988 */ /* 0x000fe80008000005 */
[----:B------:R-:W-:Y:S04]  /*1ce30*/  STS.U8 [R2+UR5], R15 ;  /* 0x0000000f02007988 */ /* 0x000fe80008000005 */
[----:B----4-:R-:W-:Y:S04]  /*1ce40*/  STS.U8 [R2+UR5+0x400], R11 ;  /* 0x0004000b02007988 */ /* 0x010fe80008000005 */
[----:B---3--:R0:W-:Y:S04]  /*1ce50*/  STL [R1+0x2fb0], R19 ;  /* 0x002fb01301007387 */ /* 0x0081e80000100800 */
[----:B0-----:R-:W2:Y:S04]  /*1ce60*/  LDL.LU R19, [R1+0x1e0] ;  /* 0x0001e00001137983 */ /* 0x001ea80000300800 */
[----:B------:R-:W3:Y:S04]  /*1ce70*/  LDL.LU R18, [R1+0x1c0] ;  /* 0x0001c00001127983 */ /* 0x000ee80000300800 */
[----:B------:R-:W4:Y:S04]  /*1ce80*/  LDL.LU R16, [R1+0x188] ;  /* 0x0001880001107983 */ /* 0x000f280000300800 */
        /* <DEDUP_REMOVED lines=13> */
[----:B-----5:R0:W-:Y:S04]  /*1cf60*/  STS.U8 [R2+UR5+0x800], R0 ;  /* 0x0008000002007988 */ /* 0x0201e80008000005 */
[----:B------:R-:W5:Y:S04]  /*1cf70*/  LDL.LU R11, [R1+0x118] ;  /* 0x00011800010b7983 */ /* 0x000f680000300800 */
[----:B------:R1:W-:Y:S04]  /*1cf80*/  STS.U8 [R2+UR5+0x1000], R20 ;  /* 0x0010001402007988 */ /* 0x0003e80008000005 */
[----:B------:R0:W-:Y:S04]  /*1cf90*/  STS.U8 [R2+UR5+0x1800], R17 ;  /* 0x0018001102007988 */ /* 0x0001e80008000005 */
[----:B------:R0:W-:Y:S04]  /*1cfa0*/  STS.U8 [R2+UR5+0x2000], R10 ;  /* 0x0020000a02007988 */ /* 0x0001e80008000005 */
[----:B------:R1:W-:Y:S04]  /*1cfb0*/  STS.U8 [R2+UR5+0x2800], R8 ;  /* 0x0028000802007988 */ /* 0x0003e80008000005 */
[----:B------:R1:W-:Y:S04]  /*1cfc0*/  STS.U8 [R2+UR5+0x3000], R6 ;  /* 0x0030000602007988 */ /* 0x0003e80008000005 */
[----:B0-----:R-:W3:Y:S04]  /*1cfd0*/  LDL.LU R0, [R1+0x110] ;  /* 0x0001100001007983 */ /* 0x001ee80000300800 */
[----:B-1----:R-:W3:Y:S04]  /*1cfe0*/  LDL.LU R20, [R1+0xd8] ;  /* 0x0000d80001147983 */ /* 0x002ee80000300800 */
[----:B------:R-:W3:Y:S04]  /*1cff0*/  LDL.LU R17, [R1+0xd0] ;  /* 0x0000d00001117983 */ /* 0x000ee80000300800 */
[----:B------:R-:W3:Y:S04]  /*1d000*/  LDL.LU R10, [R1+0xa8] ;  /* 0x0000a800010a7983 */ /* 0x000ee80000300800 */
[----:B------:R-:W3:Y:S04]  /*1d010*/  LDL.LU R8, [R1+0xa0] ;  /* 0x0000a00001087983 */ /* 0x000ee80000300800 */
[----:B------:R0:W-:Y:S04]  /*1d020*/  STS.U8 [R2+UR5+0x3800], R4 ;  /* 0x0038000402007988 */ /* 0x0001e80008000005 */
[----:B------:R-:W3:Y:S04]  /*1d030*/  LDL.LU R6, [R1+0x78] ;  /* 0x0000780001067983 */ /* 0x000ee80000300800 */
        /* <DEDUP_REMOVED lines=8> */
[----:B------:R-:W3:Y:S04]  /*1d0c0*/  LDL.LU R29, [R1] ;  /* 0x00000000011d7983 */ /* 0x000ee80000300800 */
[----:B--2---:R0:W-:Y:S04]  /*1d0d0*/  STS.U8 [R2+UR5+0x5c00], R19 ;  /* 0x005c001302007988 */ /* 0x0041e80008000005 */
[----:B0-----:R-:W2:Y:S04]  /*1d0e0*/  LDL.LU R19, [R1+0x2fb0] ;  /* 0x002fb00001137983 */ /* 0x001ea80000300800 */
[----:B--2---:R0:W-:Y:S04]  /*1d0f0*/  STS.U8 [R2+UR5+0x6000], R19 ;  /* 0x0060001302007988 */ /* 0x0041e80008000005 */
[----:B0-----:R-:W2:Y:S04]  /*1d100*/  LDL.LU R19, [R1+0x2fac] ;  /* 0x002fac0001137983 */ /* 0x001ea80000300800 */
[----:B--2---:R0:W-:Y:S04]  /*1d110*/  STS.U8 [R2+UR5+0x6400], R19 ;  /* 0x0064001302007988 */ /* 0x0041e80008000005 */
[----:B0-----:R-:W2:Y:S04]  /*1d120*/  LDL.LU R19, [R1+0x2fa8] ;  /* 0x002fa80001137983 */ /* 0x001ea80000300800 */
[----:B---3--:R-:W-:Y:S04]  /*1d130*/  STS.U8 [R2+UR5+0x6c00], R18 ;  /* 0x006c001202007988 */ /* 0x008fe80008000005 */
[----:B----4-:R-:W-:Y:S04]  /*1d140*/  STS.U8 [R2+UR5+0x7000], R16 ;  /* 0x0070001002007988 */ /* 0x010fe80008000005 */
[----:B------:R-:W-:Y:S04]  /*1d150*/  STS.U8 [R2+UR5+0x7400], R9 ;  /* 0x0074000902007988 */ /* 0x000fe80008000005 */
[----:B------:R-:W-:Y:S04]  /*1d160*/  STS.U8 [R2+UR5+0x7800], R7 ;  /* 0x0078000702007988 */ /* 0x000fe80008000005 */
[----:B------:R-:W-:Y:S04]  /*1d170*/  STS.U8 [R2+UR5+0x7c00], R5 ;  /* 0x007c000502007988 */ /* 0x000fe80008000005 */
[----:B------:R-:W-:Y:S04]  /*1d180*/  STS.U8 [R2+UR5+0x8000], R3 ;  /* 0x0080000302007988 */ /* 0x000fe80008000005 */
[----:B------:R-:W-:Y:S04]  /*1d190*/  STS.U8 [R2+UR5+0x8400], R24 ;  /* 0x0084001802007988 */ /* 0x000fe80008000005 */
[----:B------:R-:W-:Y:S04]  /*1d1a0*/  STS.U8 [R2+UR5+0x8800], R26 ;  /* 0x0088001a02007988 */ /* 0x000fe80008000005 */
[----:B------:R-:W-:Y:S04]  /*1d1b0*/  STS.U8 [R2+UR5+0x8c00], R28 ;  /* 0x008c001c02007988 */ /* 0x000fe80008000005 */
[----:B--2---:R0:W-:Y:S04]  /*1d1c0*/  STS.U8 [R2+UR5+0x6800], R19 ;  /* 0x0068001302007988 */ /* 0x0041e80008000005 */
[----:B0-----:R-:W2:Y:S04]  /*1d1d0*/  LDL.LU R19, [R1+0x2fa4] ;  /* 0x002fa40001137983 */ /* 0x001ea80000300800 */
[----:B------:R-:W3:Y:S04]  /*1d1e0*/  LDL.LU R18, [R1+0x2fa0] ;  /* 0x002fa00001127983 */ /* 0x000ee80000300800 */
[----:B------:R-:W4:Y:S04]  /*1d1f0*/  LDL.LU R16, [R1+0x2f9c] ;  /* 0x002f9c0001107983 */ /* 0x000f280000300800 */
[----:B------:R-:W2:Y:S04]  /*1d200*/  LDL.LU R9, [R1+0x2f98] ;  /* 0x002f980001097983 */ /* 0x000ea80000300800 */
[----:B------:R-:W2:Y:S04]  /*1d210*/  LDL.LU R7, [R1+0x2f94] ;  /* 0x002f940001077983 */ /* 0x000ea80000300800 */
[----:B------:R-:W2:Y:S04]  /*1d220*/  LDL.LU R5, [R1+0x2f90] ;  /* 0x002f900001057983 */ /* 0x000ea80000300800 */
[----:B------:R-:W2:Y:S04]  /*1d230*/  LDL.LU R3, [R1+0x2f8c] ;  /* 0x002f8c0001037983 */ /* 0x000ea80000300800 */
[----:B------:R-:W2:Y:S04]  /*1d240*/  LDL.LU R24, [R1+0x2f88] ;  /* 0x002f880001187983 */ /* 0x000ea80000300800 */
[----:B------:R-:W2:Y:S04]  /*1d250*/  LDL.LU R26, [R1+0x2f84] ;  /* 0x002f8400011a7983 */ /* 0x000ea80000300800 */
[----:B------:R-:W3:Y:S04]  /*1d260*/  LDL.LU R28, [R1+0x2f80] ;  /* 0x002f8000011c7983 */ /* 0x000ee80000300800 */
[----:B------:R0:W-:Y:S04]  /*1d270*/  STS.U8 [R2+UR5+0x9000], R22 ;  /* 0x0090001602007988 */ /* 0x0001e80008000005 */
[----:B------:R1:W-:Y:S04]  /*1d280*/  STS.U8 [R2+UR5+0x9400], R13 ;  /* 0x0094000d02007988 */ /* 0x0003e80008000005 */
[----:B------:R0:W-:Y:S04]  /*1d290*/  STS.U8 [R2+UR5+0x9800], R12 ;  /* 0x0098000c02007988 */ /* 0x0001e80008000005 */
[----:B------:R0:W-:Y:S04]  /*1d2a0*/  STS.U8 [R2+UR5+0x9c00], R21 ;  /* 0x009c001502007988 */ /* 0x0001e80008000005 */
[----:B------:R1:W-:Y:S04]  /*1d2b0*/  STS.U8 [R2+UR5+0xa000], R14 ;  /* 0x00a0000e02007988 */ /* 0x0003e80008000005 */
[----:B------:R5:W-:Y:S04]  /*1d2c0*/  STS.U8 [R2+UR5+0xa400], R15 ;  /* 0x00a4000f02007988 */ /* 0x000be80008000005 */
[----:B0-----:R-:W4:Y:S04]  /*1d2d0*/  LDL.LU R22, [R1+0x630] ;  /* 0x0006300001167983 */ /* 0x001f280000300800 */
[----:B-1----:R-:W4:Y:S04]  /*1d2e0*/  LDL.LU R13, [R1+0x628] ;  /* 0x00062800010d7983 */ /* 0x002f280000300800 */
[----:B------:R-:W4:Y:S04]  /*1d2f0*/  LDL.LU R12, [R1+0x620] ;  /* 0x00062000010c7983 */ /* 0x000f280000300800 */
[----:B------:R-:W4:Y:S04]  /*1d300*/  LDL.LU R21, [R1+0x618] ;  /* 0x0006180001157983 */ /* 0x000f280000300800 */
[----:B------:R-:W4:Y:S04]  /*1d310*/  LDL.LU R14, [R1+0x610] ;  /* 0x00061000010e7983 */ /* 0x000f280000300800 */
[----:B------:R0:W-:Y:S04]  /*1d320*/  STS.U8 [R2+UR5+0xac00], R0 ;  /* 0x00ac000002007988 */ /* 0x0001e80008000005 */
[----:B-----5:R-:W5:Y:S04]  /*1d330*/  LDL.LU R15, [R1+0x608] ;  /* 0x00060800010f7983 */ /* 0x020f680000300800 */
[----:B------:R1:W-:Y:S04]  /*1d340*/  STS.U8 [R2+UR5+0xb000], R20 ;  /* 0x00b0001402007988 */ /* 0x0003e80008000005 */
[----:B------:R0:W-:Y:S04]  /*1d350*/  STS.U8 [R2+UR5+0xb400], R17 ;  /* 0x00b4001102007988 */ /* 0x0001e80008000005 */
[----:B------:R0:W-:Y:S04]  /*1d360*/  STS.U8 [R2+UR5+0xb800], R10 ;  /* 0x00b8000a02007988 */ /* 0x0001e80008000005 */
[----:B------:R1:W-:Y:S04]  /*1d370*/  STS.U8 [R2+UR5+0xbc00], R8 ;  /* 0x00bc000802007988 */ /* 0x0003e80008000005 */
[----:B------:R1:W-:Y:S04]  /*1d380*/  STS.U8 [R2+UR5+0xc000], R6 ;  /* 0x00c0000602007988 */ /* 0x0003e80008000005 */
[----:B0-----:R-:W5:Y:S04]  /*1d390*/  LDL.LU R0, [R1+0x58c] ;  /* 0x00058c0001007983 */ /* 0x001f680000300800 */
[----:B-1----:R-:W5:Y:S04]  /*1d3a0*/  LDL.LU R20, [R1+0x584] ;  /* 0x0005840001147983 */ /* 0x002f680000300800 */
[----:B------:R-:W5:Y:S04]  /*1d3b0*/  LDL.LU R17, [R1+0x57c] ;  /* 0x00057c0001117983 */ /* 0x000f680000300800 */
[----:B------:R-:W5:Y:S04]  /*1d3c0*/  LDL.LU R10, [R1+0x574] ;  /* 0x00057400010a7983 */ /* 0x000f680000300800 */
[----:B------:R-:W5:Y:S04]  /*1d3d0*/  LDL.LU R8, [R1+0x554] ;  /* 0x0005540001087983 */ /* 0x000f680000300800 */
[----:B------:R0:W-:Y:S04]  /*1d3e0*/  STS.U8 [R2+UR5+0xc400], R4 ;  /* 0x00c4000402007988 */ /* 0x0001e80008000005 */
[----:B------:R-:W5:Y:S04]  /*1d3f0*/  LDL.LU R6, [R1+0x534] ;  /* 0x0005340001067983 */ /* 0x000f680000300800 */
        /* <DEDUP_REMOVED lines=9> */
[----:B--2---:R-:W-:Y:S04]  /*1d490*/  STS.U8 [R2+UR5+0xdc00], R26 ;  /* 0x00dc001a02007988 */ /* 0x004fe80008000005 */
[----:B---3--:R0:W-:Y:S04]  /*1d4a0*/  STS.U8 [R2+UR5+0xd800], R28 ;  /* 0x00d8001c02007988 */ /* 0x0081e80008000005 */
[----:B0-----:R-:W2:Y:S04]  /*1d4b0*/  LDL.LU R28, [R1+0x638] ;  /* 0x00063800011c7983 */ /* 0x001ea80000300800 */
[----:B------:R-:W3:Y:S04]  /*1d4c0*/  LDL.LU R26, [R1+0x640] ;  /* 0x00064000011a7983 */ /* 0x000ee80000300800 */
[----:B------:R0:W-:Y:S04]  /*1d4d0*/  STS.U8 [R2+UR5+0xe000], R24 ;  /* 0x00e0001802007988 */ /* 0x0001e80008000005 */
[----:B------:R1:W-:Y:S04]  /*1d4e0*/  STS.U8 [R2+UR5+0xe400], R3 ;  /* 0x00e4000302007988 */ /* 0x0003e80008000005 */
[----:B------:R1:W-:Y:S04]  /*1d4f0*/  STS.U8 [R2+UR5+0xe800], R5 ;  /* 0x00e8000502007988 */ /* 0x0003e80008000005 */
[----:B0-----:R-:W2:Y:S04]  /*1d500*/  LDL.LU R24, [R1+0x648] ;  /* 0x0006480001187983 */ /* 0x001ea80000300800 */
[----:B-1----:R-:W2:Y:S04]  /*1d510*/  LDL.LU R3, [R1+0x650] ;  /* 0x0006500001037983 */ /* 0x002ea80000300800 */
[----:B------:R-:W2:Y:S04]  /*1d520*/  LDL.LU R5, [R1+0x658] ;  /* 0x0006580001057983 */ /* 0x000ea80000300800 */
[----:B------:R0:W-:Y:S04]  /*1d530*/  STS.U8 [R2+UR5+0xa800], R11 ;  /* 0x00a8000b02007988 */ /* 0x0001e80008000005 */
[----:B------:R-:W-:Y:S04]  /*1d540*/  STS.U8 [R2+UR5+0xec00], R7 ;  /* 0x00ec000702007988 */ /* 0x000fe80008000005 */
[----:B------:R-:W-:Y:S04]  /*1d550*/  STS.U8 [R2+UR5+0xf000], R9 ;  /* 0x00f0000902007988 */ /* 0x000fe80008000005 */
[----:B----4-:R-:W-:Y:S04]  /*1d560*/  STS.U8 [R2+UR5+0xf400], R16 ;  /* 0x00f4001002007988 */ /* 0x010fe80008000005 */
[----:B------:R-:W-:Y:S04]  /*1d570*/  STS.U8 [R2+UR5+0xf800], R18 ;  /* 0x00f8001202007988 */ /* 0x000fe80008000005 */
[----:B------:R-:W-:Y:S01]  /*1d580*/  STS.U8 [R2+UR5+0xfc00], R19 ;  /* 0x00fc001302007988 */ /* 0x000fe20008000005 */
[----:B0-----:R-:W-:-:S05]  /*1d590*/  LOP3.LUT R11, R2, 0x40, RZ, 0x3c, !PT ;  /* 0x00000040020b7812 */ /* 0x001fca00078e3cff */
[----:B------:R0:W-:Y:S04]  /*1d5a0*/  STS.U8 [R11+UR5+0x2200], R21 ;  /* 0x002200150b007988 */ /* 0x0001e80008000005 */
[----:B------:R1:W-:Y:S04]  /*1d5b0*/  STS.U8 [R11+UR5+0x1e00], R12 ;  /* 0x001e000c0b007988 */ /* 0x0003e80008000005 */
[----:B------:R4:W-:Y:S04]  /*1d5c0*/  STS.U8 [R11+UR5+0x2600], R14 ;  /* 0x0026000e0b007988 */ /* 0x0009e80008000005 */
[----:B------:R-:W-:Y:S04]  /*1d5d0*/  STS.U8 [R11+UR5+0x1a00], R13 ;  /* 0x001a000d0b007988 */ /* 0x000fe80008000005 */
[----:B-----5:R-:W-:Y:S04]  /*1d5e0*/  STS.U8 [R11+UR5+0x2a00], R15 ;  /* 0x002a000f0b007988 */ /* 0x020fe80008000005 */
[----:B------:R-:W-:Y:S04]  /*1d5f0*/  STS.U8 [R11+UR5+0x2e00], R0 ;  /* 0x002e00000b007988 */ /* 0x000fe80008000005 */
[----:B0-----:R-:W5:Y:S04]  /*1d600*/  LDL.LU R21, [R1+0x1e4] ;  /* 0x0001e40001157983 */ /* 0x001f680000300800 */
[----:B-1----:R-:W2:Y:S04]  /*1d610*/  LDL.LU R12, [R1+0x1dc] ;  /* 0x0001dc00010c7983 */ /* 0x002ea80000300800 */
[----:B----4-:R-:W4:Y:S04]  /*1d620*/  LDL.LU R14, [R1+0x1d4] ;  /* 0x0001d400010e7983 */ /* 0x010f280000300800 */
        /* <DEDUP_REMOVED lines=10> */
[----:B---3--:R0:W-:Y:S04]  /*1d6d0*/  STS.U8 [R11+UR5+0xe00], R26 ;  /* 0x000e001a0b007988 */ /* 0x0081e80008000005 */
[----:B0-----:R-:W3:Y:S04]  /*1d6e0*/  LDL.LU R26, [R1+0x1cc] ;  /* 0x0001cc00011a7983 */ /* 0x001ee80000300800 */
        /* <DEDUP_REMOVED lines=18> */
[----:B--2---:R0:W-:Y:S04]  /*1d810*/  STS.U8 [R11+UR5+0x200], R5 ;  /* 0x000200050b007988 */ /* 0x0041e80008000005 */
[----:B------:R-:W2:Y:S04]  /*1d820*/  LDL.LU R7, [R1+0xd4] ;  /* 0x0000d40001077983 */ /* 0x000ea80000300800 */
[----:B------:R1:W-:Y:S04]  /*1d830*/  STS.U8 [R11+UR5+0x1200], R28 ;  /* 0x0012001c0b007988 */ /* 0x0003e80008000005 */
[----:B0-----:R-:W2:Y:S04]  /*1d840*/  LDL.LU R5, [R1+0xac] ;  /* 0x0000ac0001057983 */ /* 0x001ea80000300800 */
[----:B-1----:R-:W2:Y:S04]  /*1d850*/  LDL.LU R28, [R1+0xa4] ;  /* 0x0000a400011c7983 */ /* 0x002ea80000300800 */
[----:B------:R0:W-:Y:S04]  /*1d860*/  STS.U8 [R11+UR5+0x600], R3 ;  /* 0x000600030b007988 */ /* 0x0001e80008000005 */
[----:B------:R1:W-:Y:S04]  /*1d870*/  STS.U8 [R11+UR5+0xa00], R24 ;  /* 0x000a00180b007988 */ /* 0x0003e80008000005 */
[----:B------:R0:W-:Y:S04]  /*1d880*/  STS.U8 [R11+UR5+0x1600], R22 ;  /* 0x001600160b007988 */ /* 0x0001e80008000005 */
[----:B-----5:R5:W-:Y:S04]  /*1d890*/  STS.U8 [R11+UR5+0x5a00], R21 ;  /* 0x005a00150b007988 */ /* 0x020be80008000005 */
[----:B------:R1:W-:Y:S04]  /*1d8a0*/  STS.U8 [R11+UR5+0x5e00], R12 ;  /* 0x005e000c0b007988 */ /* 0x0003e80008000005 */
[----:B----4-:R4:W-:Y:S04]  /*1d8b0*/  STS.U8 [R11+UR5+0x6200], R14 ;  /* 0x0062000e0b007988 */ /* 0x0109e80008000005 */
[----:B0-----:R-:W2:Y:S04]  /*1d8c0*/  LDL.LU R3, [R1+0x7c] ;  /* 0x00007c0001037983 */ /* 0x001ea80000300800 */
[----:B-1----:R-:W2:Y:S04]  /*1d8d0*/  LDL.LU R24, [R1+0x74] ;  /* 0x0000740001187983 */ /* 0x002ea80000300800 */
[----:B------:R-:W2:Y:S04]  /*1d8e0*/  LDL.LU R22, [R1+0x1c] ;  /* 0x00001c0001167983 */ /* 0x000ea80000300800 */
[----:B-----5:R-:W5:Y:S04]  /*1d8f0*/  LDL.LU R21, [R1+0x14] ;  /* 0x0000140001157983 */ /* 0x020f680000300800 */
[----:B------:R-:W5:Y:S04]  /*1d900*/  LDL.LU R12, [R1+0x2f7c] ;  /* 0x002f7c00010c7983 */ /* 0x000f680000300800 */
[----:B----4-:R-:W4:Y:S04]  /*1d910*/  LDL.LU R14, [R1+0x2f78] ;  /* 0x002f7800010e7983 */ /* 0x010f280000300800 */
[----:B---3--:R0:W-:Y:S04]  /*1d920*/  STS.U8 [R11+UR5+0x6600], R26 ;  /* 0x0066001a0b007988 */ /* 0x0081e80008000005 */
[----:B------:R1:W-:Y:S04]  /*1d930*/  STS.U8 [R11+UR5+0x6a00], R13 ;  /* 0x006a000d0b007988 */ /* 0x0003e80008000005 */
[----:B------:R3:W-:Y:S04]  /*1d940*/  STS.U8 [R11+UR5+0x6e00], R15 ;  /* 0x006e000f0b007988 */ /* 0x0007e80008000005 */
[----:B------:R0:W-:Y:S04]  /*1d950*/  STS.U8 [R11+UR5+0x7200], R0 ;  /* 0x007200000b007988 */ /* 0x0001e80008000005 */
[----:B------:R1:W-:Y:S04]  /*1d960*/  STS.U8 [R11+UR5+0x7600], R20 ;  /* 0x007600140b007988 */ /* 0x0003e80008000005 */
[----:B------:R3:W-:Y:S04]  /*1d970*/  STS.U8 [R11+UR5+0x7a00], R17 ;  /* 0x007a00110b007988 */ /* 0x0007e80008000005 */
[----:B0-----:R-:W4:Y:S04]  /*1d980*/  LDL.LU R26, [R1+0xc] ;  /* 0x00000c00011a7983 */ /* 0x001f280000300800 */
[----:B-1----:R-:W4:Y:S04]  /*1d990*/  LDL.LU R13, [R1+0x4] ;  /* 0x00000400010d7983 */ /* 0x002f280000300800 */
[----:B---3--:R-:W3:Y:S04]  /*1d9a0*/  LDL.LU R15, [R1+0x2f74] ;  /* 0x002f7400010f7983 */ /* 0x008ee80000300800 */
[----:B------:R-:W3:Y:S04]  /*1d9b0*/  LDL.LU R0, [R1+0x2f70] ;  /* 0x002f700001007983 */ /* 0x000ee80000300800 */
[----:B------:R-:W3:Y:S04]  /*1d9c0*/  LDL.LU R20, [R1+0x2f6c] ;  /* 0x002f6c0001147983 */ /* 0x000ee80000300800 */
[----:B------:R-:W3:Y:S04]  /*1d9d0*/  LDL.LU R17, [R1+0x2f68] ;  /* 0x002f680001117983 */ /* 0x000ee80000300800 */
[----:B------:R0:W-:Y:S04]  /*1d9e0*/  STS.U8 [R11+UR5+0x7e00], R10 ;  /* 0x007e000a0b007988 */ /* 0x0001e80008000005 */
        /* <DEDUP_REMOVED lines=10> */
[----:B------:R-:W3:Y:S04]  /*1da90*/  LDL.LU R25, [R1+0x2f50] ;  /* 0x002f500001197983 */ /* 0x000ee80000300800 */
[----:B------:R0:W-:Y:S04]  /*1daa0*/  STS.U8 [R11+UR5+0x9600], R27 ;  /* 0x0096001b0b007988 */ /* 0x0001e80008000005 */
[----:B------:R1:W-:Y:S04]  /*1dab0*/  STS.U8 [R11+UR5+0x9a00], R29 ;  /* 0x009a001d0b007988 */ /* 0x0003e80008000005 */
[----:B0-----:R-:W3:Y:S04]  /*1dac0*/  LDL.LU R27, [R1+0x2f4c] ;  /* 0x002f4c00011b7983 */ /* 0x001ee80000300800 */
[----:B-1----:R-:W3:Y:S04]  /*1dad0*/  LDL.LU R29, [R1+0x2f48] ;  /* 0x002f4800011d7983 */ /* 0x002ee80000300800 */
[----:B--2---:R0:W-:Y:S04]  /*1dae0*/  STS.U8 [R11+UR5+0xba00], R28 ;  /* 0x00ba001c0b007988 */ /* 0x0041e80008000005 */
[----:B0-----:R-:W2:Y:S04]  /*1daf0*/  LDL.LU R28, [R1+0x660] ;  /* 0x00066000011c7983 */ /* 0x001ea80000300800 */
[----:B-----5:R0:W-:Y:S04]  /*1db00*/  STS.U8 [R11+UR5+0xca00], R21 ;  /* 0x00ca00150b007988 */ /* 0x0201e80008000005 */
[----:B------:R1:W-:Y:S04]  /*1db10*/  STS.U8 [R11+UR5+0xc600], R22 ;  /* 0x00c600160b007988 */ /* 0x0003e80008000005 */
[----:B------:R5:W-:Y:S04]  /*1db20*/  STS.U8 [R11+UR5+0xb200], R7 ;  /* 0x00b200070b007988 */ /* 0x000be80008000005 */
[----:B------:R0:W-:Y:S04]  /*1db30*/  STS.U8 [R11+UR5+0xb600], R5 ;  /* 0x00b600050b007988 */ /* 0x0001e80008000005 */
[----:B------:R1:W-:Y:S04]  /*1db40*/  STS.U8 [R11+UR5+0xc200], R24 ;  /* 0x00c200180b007988 */ /* 0x0003e80008000005 */
[----:B------:R5:W-:Y:S04]  /*1db50*/  STS.U8 [R11+UR5+0xae00], R9 ;  /* 0x00ae00090b007988 */ /* 0x000be80008000005 */
[----:B0-----:R-:W2:Y:S04]  /*1db60*/  LDL.LU R21, [R1+0x1fc] ;  /* 0x0001fc0001157983 */ /* 0x001ea80000300800 */
[----:B-1----:R-:W2:Y:S04]  /*1db70*/  LDL.LU R22, [R1+0x31c] ;  /* 0x00031c0001167983 */ /* 0x002ea80000300800 */
[----:B-----5:R-:W5:Y:S04]  /*1db80*/  LDL.LU R7, [R1+0x410] ;  /* 0x0004100001077983 */ /* 0x020f680000300800 */
[----:B------:R-:W5:Y:S04]  /*1db90*/  LDL.LU R5, [R1+0x3fc] ;  /* 0x0003fc0001057983 */ /* 0x000f680000300800 */
[----:B------:R-:W5:Y:S04]  /*1dba0*/  LDL.LU R24, [R1+0x318] ;  /* 0x0003180001187983 */ /* 0x000f680000300800 */
[----:B------:R-:W5:Y:S04]  /*1dbb0*/  LDL.LU R9, [R1+0x3f4] ;  /* 0x0003f40001097983 */ /* 0x000f680000300800 */
[----:B------:R-:W-:Y:S04]  /*1dbc0*/  STS.U8 [R11+UR5+0x9e00], R2 ;  /* 0x009e00020b007988 */ /* 0x000fe80008000005 */
[----:B------:R-:W-:Y:S04]  /*1dbd0*/  STS.U8 [R11+UR5+0xbe00], R3 ;  /* 0x00be00030b007988 */ /* 0x000fe80008000005 */
[----:B------:R-:W-:Y:S04]  /*1dbe0*/  STS.U8 [R11+UR5+0xa200], R19 ;  /* 0x00a200130b007988 */ /* 0x000fe80008000005 */
[----:B------:R-:W-:Y:S04]  /*1dbf0*/  STS.U8 [R11+UR5+0xa600], R18 ;  /* 0x00a600120b007988 */ /* 0x000fe80008000005 */
[----:B------:R-:W-:Y:S04]  /*1dc00*/  STS.U8 [R11+UR5+0xaa00], R16 ;  /* 0x00aa00100b007988 */ /* 0x000fe80008000005 */
[----:B----4-:R0:W-:Y:S04]  /*1dc10*/  STS.U8 [R11+UR5+0xce00], R26 ;  /* 0x00ce001a0b007988 */ /* 0x0101e80008000005 */
[----:B------:R1:W-:Y:S04]  /*1dc20*/  STS.U8 [R11+UR5+0xd200], R13 ;  /* 0x00d2000d0b007988 */ /* 0x0003e80008000005 */
[----:B0-----:R-:W4:Y:S04]  /*1dc30*/  LDL.LU R26, [R1+0x418] ;  /* 0x00041800011a7983 */ /* 0x001f280000300800 */
[----:B-1----:R-:W4:Y:S04]  /*1dc40*/  LDL.LU R13, [R1+0x414] ;  /* 0x00041400010d7983 */ /* 0x002f280000300800 */
[----:B------:R-:W4:Y:S04]  /*1dc50*/  LDL.LU R2, [R1+0x41c] ;  /* 0x00041c0001027983 */ /* 0x000f280000300800 */
[----:B---3--:R-:W-:Y:S04]  /*1dc60*/  STS.U8 [R11+UR5+0xe200], R23 ;  /* 0x00e200170b007988 */ /* 0x008fe80008000005 */
[----:B------:R-:W-:Y:S04]  /*1dc70*/  STS.U8 [R11+UR5+0xde00], R25 ;  /* 0x00de00190b007988 */ /* 0x000fe80008000005 */
[----:B------:R-:W-:Y:S04]  /*1dc80*/  STS.U8 [R11+UR5+0xea00], R6 ;  /* 0x00ea00060b007988 */ /* 0x000fe80008000005 */
[----:B------:R-:W-:Y:S04]  /*1dc90*/  STS.U8 [R11+UR5+0xda00], R27 ;  /* 0x00da001b0b007988 */ /* 0x000fe80008000005 */
[----:B------:R0:W-:Y:S04]  /*1dca0*/  STS.U8 [R11+UR5+0xd600], R29 ;  /* 0x00d6001d0b007988 */ /* 0x0001e80008000005 */
[----:B0-----:R-:W3:Y:S04]  /*1dcb0*/  LDL.LU R29, [R1+0x3f8] ;  /* 0x0003f800011d7983 */ /* 0x001ee80000300800 */
[----:B------:R-:W3:Y:S04]  /*1dcc0*/  LDL.LU R27, [R1+0x430] ;  /* 0x00043000011b7983 */ /* 0x000ee80000300800 */
[----:B------:R-:W3:Y:S04]  /*1dcd0*/  LDL.LU R25, [R1+0x3f0] ;  /* 0x0003f00001197983 */ /* 0x000ee80000300800 */
[----:B------:R-:W4:Y:S04]  /*1dce0*/  LDL.LU R23, [R1+0x310] ;  /* 0x0003100001177983 */ /* 0x000f280000300800 */
[----:B------:R-:W4:Y:S04]  /*1dcf0*/  LDL.LU R6, [R1+0x314] ;  /* 0x0003140001067983 */ /* 0x000f280000300800 */
[----:B------:R-:W4:Y:S04]  /*1dd00*/  LDL R3, [R1+0x600] ;  /* 0x0006000001037983 */ /* 0x000f280000100800 */
[----:B------:R0:W-:Y:S04]  /*1dd10*/  STS.U8 [R11+UR5+0xe600], R4 ;  /* 0x00e600040b007988 */ /* 0x0001e80008000005 */
[----:B0-----:R-:W4:Y:S04]  /*1dd20*/  LDL.LU R4, [R1+0x56c] ;  /* 0x00056c0001047983 */ /* 0x001f280000300800 */
[----:B------:R-:W4:Y:S04]  /*1dd30*/  LDL.LU R19, [R1+0x564] ;  /* 0x0005640001137983 */ /* 0x000f280000300800 */
[----:B------:R-:W4:Y:S04]  /*1dd40*/  LDL.LU R18, [R1+0x558] ;  /* 0x0005580001127983 */ /* 0x000f280000300800 */
[----:B------:R-:W4:Y:S04]  /*1dd50*/  LDL.LU R16, [R1+0x54c] ;  /* 0x00054c0001107983 */ /* 0x000f280000300800 */
[----:B--2---:R0:W-:Y:S04]  /*1dd60*/  STS.U8 [R11+UR5+0xfe00], R28 ;  /* 0x00fe001c0b007988 */ /* 0x0041e80008000005 */
[----:B0-----:R-:W2:Y:S04]  /*1dd70*/  LDL.LU R28, [R1+0x544] ;  /* 0x00054400011c7983 */ /* 0x001ea80000300800 */
[----:B------:R-:W-:Y:S04]  /*1dd80*/  STS.U8 [R11+UR5+0xee00], R8 ;  /* 0x00ee00080b007988 */ /* 0x000fe80008000005 */
[----:B------:R-:W-:Y:S04]  /*1dd90*/  STS.U8 [R11+UR5+0xf200], R10 ;  /* 0x00f2000a0b007988 */ /* 0x000fe80008000005 */
[----:B------:R-:W-:Y:S04]  /*1dda0*/  STS.U8 [R11+UR5+0xf600], R17 ;  /* 0x00f600110b007988 */ /* 0x000fe80008000005 */
[----:B------:R0:W-:Y:S01]  /*1ddb0*/  STS.U8 [R11+UR5+0xfa00], R20 ;  /* 0x00fa00140b007988 */ /* 0x0001e20008000005 */
[----:B------:R-:W-:Y:S01]  /*1ddc0*/  BAR.SYNC.DEFER_BLOCKING 0x0 ;  /* 0x0000000000007b1d */ /* 0x000fe20000010000 */
[----:B0-----:R-:W-:-:S02]  /*1ddd0*/  IMAD R20, R14, 0x100, R15 ;  /* 0x000001000e147824 */ /* 0x001fc400078e020f */
[----:B-----5:R-:W-:Y:S02]  /*1dde0*/  IMAD R24, R12, 0x100, R24 ;  /* 0x000001000c187824 */ /* 0x020fe400078e0218 */
[----:B---3--:R-:W-:Y:S02]  /*1ddf0*/  IMAD R22, R22, 0x100, R25 ;  /* 0x0000010016167824 */ /* 0x008fe400078e0219 */
[----:B----4-:R-:W-:Y:S02]  /*1de00*/  IMAD R21, R21, 0x100, R23 ;  /* 0x0000010015157824 */ /* 0x010fe400078e0217 */
[----:B------:R-:W-:-:S05]  /*1de10*/  IMAD R23, R5, 0x100, R7 ;  /* 0x0000010005177824 */ /* 0x000fca00078e0207 */
[----:B------:R-:W-:Y:S04]  /*1de20*/  STL.64 [R1+0x2f40], R22 ;  /* 0x002f401601007387 */ /* 0x000fe80000100a00 */
[----:B------:R-:W-:Y:S04]  /*1de30*/  STL.64 [R1+0x2f38], R20 ;  /* 0x002f381401007387 */ /* 0x000fe80000100a00 */
[----:B------:R-:W0:Y:S01]  /*1de40*/  LDSM.16.M88.4 R20, [R3+UR5] ;  /* 0x000000050314783b */ /* 0x000e220008000200 */
[----:B------:R-:W-:-:S03]  /*1de50*/  IMAD R0, R0, 0x100, R6 ;  /* 0x0000010000007824 */ /* 0x000fc600078e0206 */
[----:B------:R-:W3:Y:S04]  /*1de60*/  LDL.LU R5, [R1+0x538] ;  /* 0x0005380001057983 */ /* 0x000ee80000300800 */
[----:B------:R-:W4:Y:S04]  /*1de70*/  LDL.LU R6, [R1+0x52c] ;  /* 0x00052c0001067983 */ /* 0x000f280000300800 */
[----:B------:R-:W5:Y:S04]  /*1de80*/  LDL.LU R7, [R1+0x528] ;  /* 0x0005280001077983 */ /* 0x000f680000300800 */
[----:B------:R-:W5:Y:S04]  /*1de90*/  LDL.LU R12, [R1+0x520] ;  /* 0x00052000010c7983 */ /* 0x000f680000300800 */
[----:B------:R-:W5:Y:S04]  /*1dea0*/  LDL.LU R14, [R1+0x508] ;  /* 0x00050800010e7983 */ /* 0x000f680000300800 */
[----:B------:R-:W5:Y:S01]  /*1deb0*/  LDL.LU R15, [R1+0x500] ;  /* 0x00050000010f7983 */ /* 0x000f620000300800 */
[----:B------:R-:W-:-:S03]  /*1dec0*/  IMAD R25, R9, 0x100, R29 ;  /* 0x0000010009197824 */ /* 0x000fc600078e021d */
[----:B------:R-:W5:Y:S04]  /*1ded0*/  LDL.LU R8, [R1+0x4fc] ;  /* 0x0004fc0001087983 */ /* 0x000f680000300800 */
[----:B------:R-:W5:Y:S04]  /*1dee0*/  LDL.LU R9, [R1+0x4f8] ;  /* 0x0004f80001097983 */ /* 0x000f680000300800 */
[----:B------:R-:W5:Y:S01]  /*1def0*/  LDL.LU R10, [R1+0x4f4] ;  /* 0x0004f400010a7983 */ /* 0x000f620000300800 */
[----:B------:R-:W-:-:S03]  /*1df00*/  IMAD R26, R13, 0x100, R26 ;  /* 0x000001000d1a7824 */ /* 0x000fc600078e021a */
[----:B------:R-:W5:Y:S04]  /*1df10*/  LDL.LU R11, [R1+0x4f0] ;  /* 0x0004f000010b7983 */ /* 0x000f680000300800 */
[----:B------:R-:W5:Y:S04]  /*1df20*/  LDL.LU R13, [R1+0x4e8] ;  /* 0x0004e800010d7983 */ /* 0x000f680000300800 */
[----:B------:R-:W5:Y:S04]  /*1df30*/  LDL.LU R17, [R1+0x4e0] ;  /* 0x0004e00001117983 */ /* 0x000f680000300800 */
[----:B------:R-:W5:Y:S01]  /*1df40*/  LDL.LU R29, [R1+0x4dc] ;  /* 0x0004dc00011d7983 */ /* 0x000f620000300800 */
[----:B------:R-:W-:Y:S01]  /*1df50*/  F2FP.F16.E4M3.UNPACK_B R4, R4 ;  /* 0x00000004ff04723e */ /* 0x000fe200020006ff */
[----:B------:R-:W-:-:S02]  /*1df60*/  IMAD R27, R2, 0x100, R27 ;  /* 0x00000100021b7824 */ /* 0x000fc400078e021b */
[----:B0-----:R-:W-:Y:S04]  /*1df70*/  STL.64 [R1+0x570], R20 ;  /* 0x0005701401007387 */ /* 0x001fe80000100a00 */
[----:B------:R0:W-:Y:S01]  /*1df80*/  STL.64 [R1+0x578], R22 ;  /* 0x0005781601007387 */ /* 0x0001e20000100a00 */
[----:B------:R-:W-:Y:S02]  /*1df90*/  IMAD.MOV.U32 R2, RZ, RZ, R20 ;  /* 0x000000ffff027224 */ /* 0x000fe400078e0014 */
[----:B------:R-:W-:Y:S01]  /*1dfa0*/  IMAD.MOV.U32 R3, RZ, RZ, R21 ;  /* 0x000000ffff037224 */ /* 0x000fe200078e0015 */
[----:B0-----:R-:W5:Y:S04]  /*1dfb0*/  LDL.LU.64 R22, [R1+0x2f40] ;  /* 0x002f400001167983 */ /* 0x001f680000300a00 */
[----:B------:R-:W5:Y:S04]  /*1dfc0*/  LDL.LU.64 R20, [R1+0x2f38] ;  /* 0x002f380001147983 */ /* 0x000f680000300a00 */
[----:B------:R0:W-:Y:S02]  /*1dfd0*/  STL [R1+0x10], R4 ;  /* 0x0000100401007387 */ /* 0x0001e40000100800 */
[----:B0-----:R-:W-:-:S02]  /*1dfe0*/  F2FP.F16.E4M3.UNPACK_B R4, R19 ;  /* 0x00000013ff04723e */ /* 0x001fc400020006ff */
[----:B------:R-:W-:Y:S02]  /*1dff0*/  F2FP.F16.E4M3.UNPACK_B R19, R18 ;  /* 0x00000012ff13723e */ /* 0x000fe400020006ff */
[----:B------:R-:W-:Y:S01]  /*1e000*/  F2FP.F16.E4M3.UNPACK_B R18, R16 ;  /* 0x00000010ff12723e */ /* 0x000fe200020006ff */
[----:B------:R2:W-:Y:S04]  /*1e010*/  STL [R1+0x14], R4 ;  /* 0x0000140401007387 */ /* 0x0005e80000100800 */
[----:B------:R0:W-:Y:S04]  /*1e020*/  STL [R1+0x18], R19 ;  /* 0x0000181301007387 */ /* 0x0001e80000100800 */
[----:B------:R-:W5:Y:S04]  /*1e030*/  LDL.LU R16, [R1+0x4d8] ;  /* 0x0004d80001107983 */ /* 0x000f680000300800 */
[----:B------:R1:W-:Y:S01]  /*1e040*/  STL [R1+0x1c], R18 ;  /* 0x00001c1201007387 */ /* 0x0003e20000100800 */
[----:B--2---:R-:W-:-:S03]  /*1e050*/  F2FP.F16.E4M3.UNPACK_B R4, R28 ;  /* 0x0000001cff04723e */ /* 0x004fc600020006ff */
[----:B0-----:R-:W2:Y:S04]  /*1e060*/  LDL.LU R19, [R1+0x4d4] ;  /* 0x0004d40001137983 */ /* 0x001ea80000300800 */
[----:B-1----:R-:W2:Y:S04]  /*1e070*/  LDL.LU R18, [R1+0x4d0] ;  /* 0x0004d00001127983 */ /* 0x002ea80000300800 */
[----:B------:R-:W2:Y:S04]  /*1e080*/  LDL.LU R28, [R1+0x438] ;  /* 0x00043800011c7983 */ /* 0x000ea80000300800 */
[----:B------:R0:W-:Y:S04]  /*1e090*/  STL [R1+0x2ed4], R4 ;  /* 0x002ed40401007387 */ /* 0x0001e80000100800 */
[----:B0-----:R-:W2:Y:S01]  /*1e0a0*/  LDL.LU R4, [R1+0x524] ;  /* 0x0005240001047983 */ /* 0x001ea20000300800 */
[----:B---3--:R-:W-:-:S02]  /*1e0b0*/  F2FP.F16.E4M3.UNPACK_B R5, R5 ;  /* 0x00000005ff05723e */ /* 0x008fc400020006ff */
[----:B----4-:R-:W-:Y:S02]  /*1e0c0*/  F2FP.F16.E4M3.UNPACK_B R6, R6 ;  /* 0x00000006ff06723e */ /* 0x010fe400020006ff */
[----:B-----5:R-:W-:-:S05]  /*1e0d0*/  F2FP.F16.E4M3.UNPACK_B R7, R7 ;  /* 0x00000007ff07723e */ /* 0x020fca00020006ff */
[----:B------:R-:W-:Y:S04]  /*1e0e0*/  STL.64 [R1+0x2f20], R6 ;  /* 0x002f200601007387 */ /* 0x000fe80000100a00 */
[----:B------:R0:W-:Y:S01]  /*1e0f0*/  STL [R1+0x2f18], R5 ;  /* 0x002f180501007387 */ /* 0x0001e20000100800 */
[----:B------:R-:W-:Y:S02]  /*1e100*/  F2FP.F16.E4M3.UNPACK_B R13, R13 ;  /* 0x0000000dff0d723e */ /* 0x000fe400020006ff */
[----:B0-----:R-:W-:Y:S02]  /*1e110*/  F2FP.F16.E4M3.UNPACK_B R5, R14 ;  /* 0x0000000eff05723e */ /* 0x001fe400020006ff */
[----:B------:R-:W-:Y:S02]  /*1e120*/  F2FP.F16.E4M3.UNPACK_B R6, R12 ;  /* 0x0000000cff06723e */ /* 0x000fe400020006ff */
[----:B------:R-:W-:-:S02]  /*1e130*/  F2FP.F16.E4M3.UNPACK_B R14, R17 ;  /* 0x00000011ff0e723e */ /* 0x000fc400020006ff */
[----:B------:R-:W-:Y:S02]  /*1e140*/  F2FP.F16.E4M3.UNPACK_B R12, R11 ;  /* 0x0000000bff0c723e */ /* 0x000fe400020006ff */
[----:B--2---:R-:W-:-:S05]  /*1e150*/  F2FP.F16.E4M3.UNPACK_B R4, R4 ;  /* 0x00000004ff04723e */ /* 0x004fca00020006ff */
[----:B------:R0:W-:Y:S04]  /*1e160*/  STL [R1], R4 ;  /* 0x0000000401007387 */ /* 0x0001e80000100800 */
[----:B------:R1:W-:Y:S04]  /*1e170*/  STL [R1+0x4], R6 ;  /* 0x0000040601007387 */ /* 0x0003e80000100800 */
[----:B------:R-:W-:Y:S01]  /*1e180*/  STL [R1+0x8], R5 ;  /* 0x0000080501007387 */ /* 0x000fe20000100800 */
[----:B0-----:R-:W-:Y:S02]  /*1e190*/  F2FP.F16.E4M3.UNPACK_B R4, R15 ;  /* 0x0000000fff04723e */ /* 0x001fe400020006ff */
[----:B------:R-:W-:-:S03]  /*1e1a0*/  F2FP.F16.E4M3.UNPACK_B R15, R29 ;  /* 0x0000001dff0f723e */ /* 0x000fc600020006ff */
[----:B------:R0:W-:Y:S04]  /*1e1b0*/  STL [R1+0xc], R4 ;  /* 0x00000c0401007387 */ /* 0x0001e80000100800 */
[----:B-1----:R-:W2:Y:S04]  /*1e1c0*/  LDL.64 R6, [R1+0x18] ;  /* 0x0000180001067983 */ /* 0x002ea80000100a00 */
[----:B0-----:R-:W2:Y:S04]  /*1e1d0*/  LDL.64 R4, [R1+0x10] ;  /* 0x0000100001047983 */ /* 0x001ea80000100a00 */
[----:B------:R0:W-:Y:S04]  /*1e1e0*/  STL.64 [R1+0x2f00], R14 ;  /* 0x002f000e01007387 */ /* 0x0001e80000100a00 */
[----:B------:R1:W-:Y:S04]  /*1e1f0*/  STL.64 [R1+0x2ef8], R12 ;  /* 0x002ef80c01007387 */ /* 0x0003e80000100a00 */
[----:B0-----:R-:W3:Y:S04]  /*1e200*/  LDL.64 R14, [R1+0x8] ;  /* 0x00000800010e7983 */ /* 0x001ee80000100a00 */
[----:B-1----:R-:W4:Y:S01]  /*1e210*/  LDL.64 R12, [R1] ;  /* 0x00000000010c7983 */ /* 0x002f220000100a00 */
[----:B------:R-:W-:-:S02]  /*1e220*/  F2FP.F16.E4M3.UNPACK_B R17, R19 ;  /* 0x00000013ff11723e */ /* 0x000fc400020006ff */
[----:B------:R-:W-:Y:S02]  /*1e230*/  F2FP.F16.E4M3.UNPACK_B R18, R18 ;  /* 0x00000012ff12723e */ /* 0x000fe400020006ff */
[----:B------:R-:W-:Y:S02]  /*1e240*/  F2FP.F16.E4M3.UNPACK_B R19, R28 ;  /* 0x0000001cff13723e */ /* 0x000fe400020006ff */
[----:B------:R-:W-:Y:S01]  /*1e250*/  F2FP.F16.E4M3.UNPACK_B R16, R16 ;  /* 0x00000010ff10723e */ /* 0x000fe200020006ff */
[----:B---3--:R-:W-:Y:S04]  /*1e260*/  STL.64 [R1+0x2f30], R14 ;  /* 0x002f300e01007387 */ /* 0x008fe80000100a00 */
[----:B----4-:R0:W-:Y:S04]  /*1e270*/  STL.64 [R1+0x2f28], R12 ;  /* 0x002f280c01007387 */ /* 0x0101e80000100a00 */
[----:B0-----:R-:W2:Y:S04]  /*1e280*/  LDL.LU.64 R12, [R1+0x380] ;  /* 0x00038000010c7983 */ /* 0x001ea80000300a00 */
[----:B------:R-:W2:Y:S04]  /*1e290*/  LDL.LU.64 R14, [R1+0x388] ;  /* 0x00038800010e7983 */ /* 0x000ea80000300a00 */
[----:B------:R-:W-:Y:S04]  /*1e2a0*/  STL.64 [R1+0x2ef0], R18 ;  /* 0x002ef01201007387 */ /* 0x000fe80000100a00 */
[----:B------:R0:W-:Y:S04]  /*1e2b0*/  STL.64 [R1+0x2ee8], R16 ;  /* 0x002ee81001007387 */ /* 0x0001e80000100a00 */
[----:B0-----:R-:W3:Y:S04]  /*1e2c0*/  LDL.LU.64 R16, [R1+0x280] ;  /* 0x0002800001107983 */ /* 0x001ee80000300a00 */
[----:B------:R-:W4:Y:S01]  /*1e2d0*/  LDL.LU.64 R18, [R1+0x288] ;  /* 0x0002880001127983 */ /* 0x000f220000300a00 */
[----:B------:R-:W-:-:S02]  /*1e2e0*/  F2FP.F16.E4M3.UNPACK_B R2, R2 ;  /* 0x00000002ff02723e */ /* 0x000fc400020006ff */
[----:B------:R-:W-:Y:S02]  /*1e2f0*/  F2FP.F16.E4M3.UNPACK_B R3, R3 ;  /* 0x00000003ff03723e */ /* 0x000fe400020006ff */
[----:B------:R-:W-:Y:S02]  /*1e300*/  F2FP.F16.E4M3.UNPACK_B R10, R10 ;  /* 0x0000000aff0a723e */ /* 0x000fe400020006ff */
[----:B------:R-:W-:Y:S02]  /*1e310*/  F2FP.F16.E4M3.UNPACK_B R11, R0 ;  /* 0x00000000ff0b723e */ /* 0x000fe400020006ff */
[----:B------:R-:W-:Y:S02]  /*1e320*/  F2FP.F16.E4M3.UNPACK_B R8, R8 ;  /* 0x00000008ff08723e */ /* 0x000fe400020006ff */
[----:B------:R-:W-:Y:S02]  /*1e330*/  F2FP.F16.E4M3.UNPACK_B R9, R9 ;  /* 0x00000009ff09723e */ /* 0x000fe400020006ff */
[----:B------:R-:W-:Y:S01]  /*1e340*/  F2FP.F16.E4M3.UNPACK_B R24, R24 ;  /* 0x00000018ff18723e */ /* 0x000fe200020006ff */
[-C--:B--2---:R-:W-:Y:S01]  /*1e350*/  HMMA.16816.F32 R12, R4, R2.reuse, R12 ;  /* 0x00000002040c723c */ /* 0x084fe2000000180c */
[----:B----4-:R-:W-:Y:S04]  /*1e360*/  STL.64 [R1+0x2f10], R18 ;  /* 0x002f101201007387 */ /* 0x010fe80000100a00 */
[----:B---3--:R0:W-:Y:S04]  /*1e370*/  STL.64 [R1+0x2f08], R16 ;  /* 0x002f081001007387 */ /* 0x0081e80000100a00 */
[----:B0-----:R-:W2:Y:S04]  /*1e380*/  LDL.LU.64 R16, [R1+0x300] ;  /* 0x0003000001107983 */ /* 0x001ea80000300a00 */
[----:B------:R-:W2:Y:S04]  /*1e390*/  LDL.LU.64 R18, [R1+0x308] ;  /* 0x0003080001127983 */ /* 0x000ea80000300a00 */
[----:B------:R-:W-:Y:S04]  /*1e3a0*/  STL.64 [R1+0x2ee0], R10 ;  /* 0x002ee00a01007387 */ /* 0x000fe80000100a00 */
[----:B------:R0:W-:Y:S04]  /*1e3b0*/  STL.64 [R1+0x2ed8], R8 ;  /* 0x002ed80801007387 */ /* 0x0001e80000100a00 */
[----:B0-----:R-:W3:Y:S04]  /*1e3c0*/  LDL.LU.64 R8, [R1+0x270] ;  /* 0x0002700001087983 */ /* 0x001ee80000300a00 */
[----:B------:R-:W3:Y:S04]  /*1e3d0*/  LDL.LU.64 R10, [R1+0x278] ;  /* 0x00027800010a7983 */ /* 0x000ee80000300a00 */
[----:B------:R-:W-:Y:S04]  /*1e3e0*/  STL [R1+0x2ed0], R24 ;  /* 0x002ed01801007387 */ /* 0x000fe80000100800 */
[----:B------:R-:W-:Y:S04]  /*1e3f0*/  STL.64 [R1+0xa0], R12 ;  /* 0x0000a00c01007387 */ /* 0x000fe80000100a00 */
[----:B------:R0:W-:Y:S04]  /*1e400*/  STL.64 [R1+0xa8], R14 ;  /* 0x0000a80e01007387 */ /* 0x0001e80000100a00 */
[----:B0-----:R-:W2:Y:S04]  /*1e410*/  LDL.LU.64 R14, [R1+0x2f30] ;  /* 0x002f3000010e7983 */ /* 0x001ea80000300a00 */
[----:B------:R-:W2:Y:S04]  /*1e420*/  LDL.LU.64 R12, [R1+0x2f28] ;  /* 0x002f2800010c7983 */ /* 0x000ea80000300a00 */
[----:B------:R-:W4:Y:S04]  /*1e430*/  LDL.LU.64 R6, [R1+0x2f20] ;  /* 0x002f200001067983 */ /* 0x000f280000300a00 */
[----:B------:R-:W4:Y:S01]  /*1e440*/  LDL.LU R5, [R1+0x2f18] ;  /* 0x002f180001057983 */ /* 0x000f220000300800 */
[----:B--2---:R-:W-:Y:S01]  /*1e450*/  HMMA.16816.F32 R16, R12, R2, R16 ;  /* 0x000000020c10723c */ /* 0x004fe20000001810 */
[----:B------:R-:W-:-:S02]  /*1e460*/  IMAD.MOV.U32 R28, RZ, RZ, R14 ;  /* 0x000000ffff1c7224 */ /* 0x000fc400078e000e */
[----:B------:R-:W-:Y:S02]  /*1e470*/  IMAD.MOV.U32 R0, RZ, RZ, R15 ;  /* 0x000000ffff007224 */ /* 0x000fe400078e000f */
[----:B------:R-:W-:Y:S02]  /*1e480*/  IMAD.MOV.U32 R24, RZ, RZ, R12 ;  /* 0x000000ffff187224 */ /* 0x000fe400078e000c */
[----:B------:R-:W-:-:S12]  /*1e490*/  IMAD.MOV.U32 R29, RZ, RZ, R13 ;  /* 0x000000ffff1d7224 */ /* 0x000fd800078e000d */
[----:B------:R-:W-:Y:S04]  /*1e4a0*/  STL.64 [R1+0x170], R16 ;  /* 0x0001701001007387 */ /* 0x000fe80000100a00 */
[----:B------:R0:W-:Y:S04]  /*1e4b0*/  STL.64 [R1+0x178], R18 ;  /* 0x0001781201007387 */ /* 0x0001e80000100a00 */
[----:B0-----:R-:W2:Y:S04]  /*1e4c0*/  LDL.LU.64 R18, [R1+0x2f10] ;  /* 0x002f100001127983 */ /* 0x001ea80000300a00 */
[----:B------:R-:W2:Y:S04]  /*1e4d0*/  LDL.LU.64 R16, [R1+0x2f08] ;  /* 0x002f080001107983 */ /* 0x000ea80000300a00 */
[----:B------:R-:W2:Y:S04]  /*1e4e0*/  LDL.LU.64 R14, [R1+0x2f00] ;  /* 0x002f0000010e7983 */ /* 0x000ea80000300a00 */
[----:B------:R-:W2:Y:S02]  /*1e4f0*/  LDL.LU.64 R12, [R1+0x2ef8] ;  /* 0x002ef800010c7983 */ /* 0x000ea40000300a00 */
[----:B--2---:R-:W-:-:S15]  /*1e500*/  HMMA.16816.F32 R16, R12, R2, R16 ;  /* 0x000000020c10723c */ /* 0x004fde0000001810 */
[----:B------:R-:W-:-:S04]  /*1e510*/  NOP ;  /* 0x0000000000007918 */ /* 0x000fc80000000000 */
[----:B------:R-:W-:Y:S04]  /*1e520*/  STL.64 [R1+0x180], R16 ;  /* 0x0001801001007387 */ /* 0x000fe80000100a00 */
[----:B------:R0:W-:Y:S04]  /*1e530*/  STL.64 [R1+0x188], R18 ;  /* 0x0001881201007387 */ /* 0x0001e80000100a00 */
[----:B0-----:R-:W3:Y:S04]  /*1e540*/  LDL.LU.64 R18, [R1+0x2ef0] ;  /* 0x002ef00001127983 */ /* 0x001ee80000300a00 */
[----:B------:R-:W3:Y:S04]  /*1e550*/  LDL.LU.64 R16, [R1+0x2ee8] ;  /* 0x002ee80001107983 */ /* 0x000ee80000300a00 */
[----:B------:R-:W-:Y:S04]  /*1e560*/  STL.64 [R1+0x2e98], R14 ;  /* 0x002e980e01007387 */ /* 0x000fe80000100a00 */
[----:B------:R0:W-:Y:S04]  /*1e570*/  STL.64 [R1+0x2e90], R12 ;  /* 0x002e900c01007387 */ /* 0x0001e80000100a00 */
[----:B0-----:R-:W2:Y:S04]  /*1e580*/  LDL.LU.64 R12, [R1+0x90] ;  /* 0x00009000010c7983 */ /* 0x001ea80000300a00 */
[----:B------:R-:W2:Y:S01]  /*1e590*/  LDL.LU.64 R14, [R1+0x98] ;  /* 0x00009800010e7983 */ /* 0x000ea20000300a00 */
[----:B---3--:R-:W-:-:S15]  /*1e5a0*/  HMMA.16816.F32 R8, R16, R2, R8 ;  /* 0x000000021008723c */ /* 0x008fde0000001808 */
[----:B------:R-:W-:-:S04]  /*1e5b0*/  NOP ;  /* 0x0000000000007918 */ /* 0x000fc80000000000 */
[----:B------:R-:W-:Y:S04]  /*1e5c0*/  STL.64 [R1+0x1f0], R8 ;  /* 0x0001f00801007387 */ /* 0x000fe80000100a00 */
[----:B------:R0:W-:Y:S04]  /*1e5d0*/  STL.64 [R1+0x1f8], R10 ;  /* 0x0001f80a01007387 */ /* 0x0001e80000100a00 */
[----:B0-----:R-:W2:Y:S04]  /*1e5e0*/  LDL.LU.64 R10, [R1+0x2ee0] ;  /* 0x002ee000010a7983 */ /* 0x001ea80000300a00 */
[----:B------:R-:W2:Y:S04]  /*1e5f0*/  LDL.LU.64 R8, [R1+0x2ed8] ;  /* 0x002ed80001087983 */ /* 0x000ea80000300a00 */
[----:B------:R-:W-:Y:S04]  /*1e600*/  STL.64 [R1+0x2ea8], R18 ;  /* 0x002ea81201007387 */ /* 0x000fe80000100a00 */
[----:B------:R0:W-:Y:S02]  /*1e610*/  STL.64 [R1+0x2ea0], R16 ;  /* 0x002ea01001007387 */ /* 0x0001e40000100a00 */
[----:B0-----:R-:W-:-:S02]  /*1e620*/  IMAD.MOV.U32 R16, RZ, RZ, R4 ;  /* 0x000000ffff107224 */ /* 0x001fc400078e0004 */
[----:B------:R-:W4:Y:S04]  /*1e630*/  LDL.LU R4, [R1+0x2ed4] ;  /* 0x002ed40001047983 */ /* 0x000f280000300800 */
[----:B------:R-:W3:Y:S04]  /*1e640*/  LDL R18, [R1+0x18] ;  /* 0x0000180001127983 */ /* 0x000ee80000100800 */
[----:B------:R-:W3:Y:S04]  /*1e650*/  LDL R19, [R1+0x1c] ;  /* 0x00001c0001137983 */ /* 0x000ee80000100800 */
[----:B------:R-:W5:Y:S04]  /*1e660*/  LDL R17, [R1+0x14] ;  /* 0x0000140001117983 */ /* 0x000f680000100800 */
[----:B---3--:R-:W-:Y:S04]  /*1e670*/  STL.64 [R1+0x2ec8], R18 ;  /* 0x002ec81201007387 */ /* 0x008fe80000100a00 */
[----:B-----5:R0:W-:Y:S04]  /*1e680*/  STL.64 [R1+0x2ec0], R16 ;  /* 0x002ec01001007387 */ /* 0x0201e80000100a00 */
[----:B0-----:R-:W4:Y:S04]  /*1e690*/  LDL.LU.64 R16, [R1+0x200] ;  /* 0x0002000001107983 */ /* 0x001f280000300a00 */
[----:B------:R-:W4:Y:S01]  /*1e6a0*/  LDL.LU.64 R18, [R1+0x208] ;  /* 0x0002080001127983 */ /* 0x000f220000300a00 */
[-C--:B--2---:R-:W-:Y:S08]  /*1e6b0*/  HMMA.16816.F32 R12, R8, R2.reuse, R12 ;  /* 0x00000002080c723c */ /* 0x084ff0000000180c */
[----:B----4-:R-:W-:-:S15]  /*1e6c0*/  HMMA.16816.F32 R16, R4, R2, R16 ;  /* 0x000000020410723c */ /* 0x010fde0000001810 */
[----:B------:R-:W-:-:S04]  /*1e6d0*/  NOP ;  /* 0x0000000000007918 */ /* 0x000fc80000000000 */
[----:B------:R0:W-:Y:S04]  /*1e6e0*/  STL.64 [R1+0x280], R16 ;  /* 0x0002801001007387 */ /* 0x0001e80000100a00 */
[----:B------:R1:W-:Y:S04]  /*1e6f0*/  STL.64 [R1+0x288], R18 ;  /* 0x0002881201007387 */ /* 0x0003e80000100a00 */
[----:B0-----:R-:W2:Y:S04]  /*1e700*/  LDL.LU.64 R16, [R1+0x80] ;  /* 0x0000800001107983 */ /* 0x001ea80000300a00 */
[----:B-1----:R-:W2:Y:S04]  /*1e710*/  LDL.LU.64 R18, [R1+0x88] ;  /* 0x0000880001127983 */ /* 0x002ea80000300a00 */
[----:B------:R-:W-:Y:S04]  /*1e720*/  STL.64 [R1+0x2e88], R6 ;  /* 0x002e880601007387 */ /* 0x000fe80000100a00 */
[----:B------:R0:W-:Y:S04]  /*1e730*/  STL.64 [R1+0x2e80], R4 ;  /* 0x002e800401007387 */ /* 0x0001e80000100a00 */
[----:B0-----:R-:W3:Y:S04]  /*1e740*/  LDL.LU.64 R4, [R1+0x60] ;  /* 0x0000600001047983 */ /* 0x001ee80000300a00 */
[----:B------:R-:W3:Y:S04]  /*1e750*/  LDL.LU.64 R6, [R1+0x68] ;  /* 0x0000680001067983 */ /* 0x000ee80000300a00 */
[----:B------:R0:W-:Y:S04]  /*1e760*/  STL.64 [R1+0x310], R12 ;  /* 0x0003100c01007387 */ /* 0x0001e80000100a00 */
[----:B------:R1:W-:Y:S04]  /*1e770*/  STL.64 [R1+0x318], R14 ;  /* 0x0003180e01007387 */ /* 0x0003e80000100a00 */
[----:B0-----:R-:W4:Y:S04]  /*1e780*/  LDL.LU.64 R12, [R1+0x360] ;  /* 0x00036000010c7983 */ /* 0x001f280000300a00 */
[----:B-1----:R-:W5:Y:S01]  /*1e790*/  LDL.LU.64 R14, [R1+0x368] ;  /* 0x00036800010e7983 */ /* 0x002f620000300a00 */
[----:B------:R-:W-:-:S02]  /*1e7a0*/  F2FP.F16.E4M3.UNPACK_B R20, R20 ;  /* 0x00000014ff14723e */ /* 0x000fc400020006ff */
[----:B------:R-:W-:Y:S02]  /*1e7b0*/  F2FP.F16.E4M3.UNPACK_B R21, R21 ;  /* 0x00000015ff15723e */ /* 0x000fe400020006ff */
[----:B------:R-:W-:Y:S01]  /*1e7c0*/  F2FP.F16.E4M3.UNPACK_B R22, R22 ;  /* 0x00000016ff16723e */ /* 0x000fe200020006ff */
[----:B-----5:R-:W-:Y:S04]  /*1e7d0*/  STL.64 [R1+0x2eb8], R14 ;  /* 0x002eb80e01007387 */ /* 0x020fe80000100a00 */
[----:B----4-:R0:W-:Y:S04]  /*1e7e0*/  STL.64 [R1+0x2eb0], R12 ;  /* 0x002eb00c01007387 */ /* 0x0101e80000100a00 */
[----:B0-----:R-:W4:Y:S04]  /*1e7f0*/  LDL.LU.64 R12, [R1+0x3e0] ;  /* 0x0003e000010c7983 */ /* 0x001f280000300a00 */
[----:B------:R-:W4:Y:S04]  /*1e800*/  LDL.LU.64 R14, [R1+0x3e8] ;  /* 0x0003e800010e7983 */ /* 0x000f280000300a00 */
[----:B------:R-:W-:Y:S04]  /*1e810*/  STL.64 [R1+0x2e78], R10 ;  /* 0x002e780a01007387 */ /* 0x000fe80000100a00 */
[----:B------:R0:W-:Y:S02]  /*1e820*/  STL.64 [R1+0x2e70], R8 ;  /* 0x002e700801007387 */ /* 0x0001e40000100a00 */
[----:B0-----:R-:W-:-:S02]  /*1e830*/  IMAD.MOV.U32 R8, RZ, RZ, R24 ;  /* 0x000000ffff087224 */ /* 0x001fc400078e0018 */
[----:B------:R-:W3:Y:S01]  /*1e840*/  LDL.LU R24, [R1+0x2ed0] ;  /* 0x002ed00001187983 */ /* 0x000ee20000300800 */
[----:B------:R-:W-:Y:S02]  /*1e850*/  F2FP.F16.E4M3.UNPACK_B R23, R23 ;  /* 0x00000017ff17723e */ /* 0x000fe400020006ff */
[----:B------:R-:W-:Y:S02]  /*1e860*/  F2FP.F16.E4M3.UNPACK_B R25, R25 ;  /* 0x00000019ff19723e */ /* 0x000fe400020006ff */
[----:B------:R-:W-:Y:S02]  /*1e870*/  F2FP.F16.E4M3.UNPACK_B R26, R26 ;  /* 0x0000001aff1a723e */ /* 0x000fe400020006ff */
[----:B------:R-:W-:Y:S01]  /*1e880*/  F2FP.F16.E4M3.UNPACK_B R27, R27 ;  /* 0x0000001bff1b723e */ /* 0x000fe200020006ff */
[----:B--2---:R-:W-:Y:S01]  /*1e890*/  HMMA.16816.F32 R16, R20, R2, R16 ;  /* 0x000000021410723c */ /* 0x004fe20000001810 */
[----:B------:R-:W-:Y:S04]  /*1e8a0*/  STL.64 [R1+0x2e68], R22 ;  /* 0x002e681601007387 */ /* 0x000fe80000100a00 */
[----:B------:R0:W-:Y:S01]  /*1e8b0*/  STL.64 [R1+0x2e60], R20 ;  /* 0x002e601401007387 */ /* 0x0001e20000100a00 */
[----:B------:R-:W-:-:S13]  /*1e8c0*/  IMAD.MOV.U32 R9, RZ, RZ, R29 ;  /* 0x000000ffff097224 */ /* 0x000fda00078e001d */
[----:B------:R-:W-:Y:S04]  /*1e8d0*/  STL.64 [R1+0x430], R16 ;  /* 0x0004301001007387 */ /* 0x000fe80000100a00 */
[----:B------:R-:W-:Y:S04]  /*1e8e0*/  STL.64 [R1+0x438], R18 ;  /* 0x0004381201007387 */ /* 0x000fe80000100a00 */
[----:B0-----:R-:W2:Y:S04]  /*1e8f0*/  LDL.LU.64 R20, [R1+0x2e0] ;  /* 0x0002e00001147983 */ /* 0x001ea80000300a00 */
[----:B------:R-:W2:Y:S01]  /*1e900*/  LDL.LU.64 R22, [R1+0x2e8] ;  /* 0x0002e80001167983 */ /* 0x000ea20000300a00 */
[----:B---3--:R-:W-:-:S15]  /*1e910*/  HMMA.16816.F32 R4, R24, R2, R4 ;  /* 0x000000021804723c */ /* 0x008fde0000001804 */
[----:B------:R-:W-:-:S04]  /*1e920*/  NOP ;  /* 0x0000000000007918 */ /* 0x000fc80000000000 */
[----:B------:R-:W-:Y:S01]  /*1e930*/  IMAD.MOV.U32 R29, RZ, RZ, R7 ;  /* 0x000000ffff1d7224 */ /* 0x000fe200078e0007 */
[----:B------:R0:W-:Y:S04]  /*1e940*/  STL.64 [R1+0x520], R4 ;  /* 0x0005200401007387 */ /* 0x0001e80000100a00 */
[----:B------:R1:W-:Y:S04]  /*1e950*/  STL [R1+0x528], R6 ;  /* 0x0005280601007387 */ /* 0x0003e80000100800 */
[----:B0-----:R-:W3:Y:S04]  /*1e960*/  LDL.LU.64 R4, [R1+0x260] ;  /* 0x0002600001047983 */ /* 0x001ee80000300a00 */
[----:B-1----:R-:W3:Y:S04]  /*1e970*/  LDL.LU.64 R6, [R1+0x268] ;  /* 0x0002680001067983 */ /* 0x002ee80000300a00 */
[----:B------:R0:W-:Y:S04]  /*1e980*/  STL [R1+0x2958], R29 ;  /* 0x0029581d01007387 */ /* 0x0001e80000100800 */
[----:B0-----:R-:W5:Y:S01]  /*1e990*/  LDL R29, [R1+0x600] ;  /* 0x00060000011d7983 */ /* 0x001f620000100800 */
[----:B------:R-:W-:-:S03]  /*1e9a0*/  IMAD.MOV.U32 R11, RZ, RZ, R0 ;  /* 0x000000ffff0b7224 */ /* 0x000fc600078e0000 */
[----:B-----5:R-:W0:Y:S04]  /*1e9b0*/  LDSM.16.M88.4 R16, [R29+UR5+0x2000] ;  /* 0x002000051d10783b */ /* 0x020e280008000200 */
[----:B0-----:R-:W-:Y:S04]  /*1e9c0*/  STL.64 [R1+0x550], R16 ;  /* 0x0005501001007387 */ /* 0x001fe80000100a00 */
[----:B------:R0:W-:Y:S01]  /*1e9d0*/  STL.64 [R1+0x558], R18 ;  /* 0x0005581201007387 */ /* 0x0001e20000100a00 */
[----:B------:R-:W-:Y:S02]  /*1e9e0*/  IMAD.MOV.U32 R2, RZ, RZ, R16 ;  /* 0x000000ffff027224 */ /* 0x000fe400078e0010 */
[----:B------:R-:W-:Y:S01]  /*1e9f0*/  IMAD.MOV.U32 R0, RZ, RZ, R17 ;  /* 0x000000ffff007224 */ /* 0x000fe200078e0011 */
[----:B0-----:R-:W4:Y:S04]  /*1ea00*/  LDL.LU.64 R18, [R1+0x2ec8] ;  /* 0x002ec80001127983 */ /* 0x001f280000300a00 */
[----:B------:R-:W4:Y:S01]  /*1ea10*/  LDL.LU.64 R16, [R1+0x2ec0] ;  /* 0x002ec00001107983 */ /* 0x000f220000300a00 */
[----:B------:R-:W-:-:S02]  /*1ea20*/  F2FP.F16.E4M3.UNPACK_B R2, R2 ;  /* 0x00000002ff02723e */ /* 0x000fc400020006ff */
[----:B------:R-:W-:Y:S01]  /*1ea30*/  F2FP.F16.E4M3.UNPACK_B R3, R0 ;  /* 0x00000000ff03723e */ /* 0x000fe200020006ff */
[----:B------:R-:W-:-:S06]  /*1ea40*/  IMAD.MOV.U32 R10, RZ, RZ, R28 ;  /* 0x000000ffff0a7224 */ /* 0x000fcc00078e001c */
[----:B----4-:R-:W-:Y:S01]  /*1ea50*/  HMMA.16816.F32 R16, R16, R2, R12 ;  /* 0x000000021010723c */ /* 0x010fe2000000180c */
[----:B------:R-:W4:Y:S04]  /*1ea60*/  LDL.LU.64 R14, [R1+0x2eb8] ;  /* 0x002eb800010e7983 */ /* 0x000f280000300a00 */
[----:B------:R-:W4:-:S14]  /*1ea70*/  LDL.LU.64 R12, [R1+0x2eb0] ;  /* 0x002eb000010c7983 */ /* 0x000f1c0000300a00 */
[----:B------:R-:W-:Y:S04]  /*1ea80*/  STL.64 [R1+0x90], R16 ;  /* 0x0000901001007387 */ /* 0x000fe80000100a00 */
[----:B------:R0:W-:Y:S04]  /*1ea90*/  STL.64 [R1+0x98], R18 ;  /* 0x0000981201007387 */ /* 0x0001e80000100a00 */
[----:B0-----:R-:W3:Y:S04]  /*1eaa0*/  LDL.LU.64 R18, [R1+0x2ea8] ;  /* 0x002ea80001127983 */ /* 0x001ee80000300a00 */
[----:B------:R-:W3:Y:S01]  /*1eab0*/  LDL.LU.64 R16, [R1+0x2ea0] ;  /* 0x002ea00001107983 */ /* 0x000ee20000300a00 */
[----:B----4-:R-:W-:Y:S03]  /*1eac0*/  HMMA.16816.F32 R8, R8, R2, R12 ;  /* 0x000000020808723c */ /* 0x010fe6000000180c */
[----:B------:R-:W2:Y:S04]  /*1ead0*/  LDL.LU.64 R14, [R1+0x2e98] ;  /* 0x002e9800010e7983 */ /* 0x000ea80000300a00 */
[----:B------:R-:W2:-:S12]  /*1eae0*/  LDL.LU.64 R12, [R1+0x2e90] ;  /* 0x002e9000010c7983 */ /* 0x000e980000300a00 */
[----:B------:R0:W-:Y:S04]  /*1eaf0*/  STL.64 [R1+0x150], R8 ;  /* 0x0001500801007387 */ /* 0x0001e80000100a00 */
[----:B------:R1:W-:Y:S04]  /*1eb00*/  STL.64 [R1+0x158], R10 ;  /* 0x0001580a01007387 */ /* 0x0003e80000100a00 */
[----:B0-----:R-:W4:Y:S04]  /*1eb10*/  LDL.LU.64 R8, [R1+0x210] ;  /* 0x0002100001087983 */ /* 0x001f280000300a00 */
[----:B-1----:R-:W4:Y:S01]  /*1eb20*/  LDL.LU.64 R10, [R1+0x218] ;  /* 0x00021800010a7983 */ /* 0x002f220000300a00 */
[----:B--2---:R-:W-:-:S15]  /*1eb30*/  HMMA.16816.F32 R20, R12, R2, R20 ;  /* 0x000000020c14723c */ /* 0x004fde0000001814 */
[----:B------:R-:W-:-:S04]  /*1eb40*/  NOP ;  /* 0x0000000000007918 */ /* 0x000fc80000000000 */
[----:B------:R0:W-:Y:S04]  /*1eb50*/  STL.64 [R1+0x160], R20 ;  /* 0x0001601401007387 */ /* 0x0001e80000100a00 */
[----:B------:R1:W-:Y:S04]  /*1eb60*/  STL.64 [R1+0x168], R22 ;  /* 0x0001681601007387 */ /* 0x0003e80000100a00 */
[----:B0-----:R-:W2:Y:S04]  /*1eb70*/  LDL.LU.64 R20, [R1+0x190] ;  /* 0x0001900001147983 */ /* 0x001ea80000300a00 */
[----:B-1----:R-:W2:Y:S04]  /*1eb80*/  LDL.LU.64 R22, [R1+0x198] ;  /* 0x0001980001167983 */ /* 0x002ea80000300a00 */
[----:B------:R0:W-:Y:S04]  /*1eb90*/  STL.64 [R1+0x2e38], R14 ;  /* 0x002e380e01007387 */ /* 0x0001e80000100a00 */
[----:B------:R1:W-:Y:S04]  /*1eba0*/  STL.64 [R1+0x2e30], R12 ;  /* 0x002e300c01007387 */ /* 0x0003e80000100a00 */
[----:B0-----:R-:W5:Y:S04]  /*1ebb0*/  LDL.64 R14, [R1+0x8] ;  /* 0x00000800010e7983 */ /* 0x001f680000100a00 */
[----:B-1----:R-:W2:Y:S01]  /*1ebc0*/  LDL.64 R12, [R1] ;  /* 0x00000000010c7983 */ /* 0x002ea20000100a00 */
[-C--:B---3--:R-:W-:Y:S03]  /*1ebd0*/  HMMA.16816.F32 R4, R16, R2.reuse, R4 ;  /* 0x000000021004723c */ /* 0x088fe60000001804 */
[----:B-----5:R0:W-:Y:S04]  /*1ebe0*/  STL.64 [R1+0x2e50], R14 ;  /* 0x002e500e01007387 */ /* 0x0201e80000100a00 */
[----:B--2---:R1:W-:Y:S04]  /*1ebf0*/  STL.64 [R1+0x2e48], R12 ;  /* 0x002e480c01007387 */ /* 0x0043e80000100a00 */
[----:B0-----:R-:W2:Y:S04]  /*1ec00*/  LDL.64 R14, [R1+0x18] ;  /* 0x00001800010e7983 */ /* 0x001ea80000100a00 */
[----:B-1----:R-:W3:Y:S04]  /*1ec10*/  LDL.64 R12, [R1+0x10] ;  /* 0x00001000010c7983 */ /* 0x002ee80000100a00 */
[----:B------:R-:W-:Y:S04]  /*1ec20*/  STL.64 [R1+0x1e0], R4 ;  /* 0x0001e00401007387 */ /* 0x000fe80000100a00 */
[----:B------:R0:W-:Y:S04]  /*1ec30*/  STL.64 [R1+0x1e8], R6 ;  /* 0x0001e80601007387 */ /* 0x0001e80000100a00 */
[----:B0-----:R-:W4:Y:S04]  /*1ec40*/  LDL.LU.64 R6, [R1+0x2e88] ;  /* 0x002e880001067983 */ /* 0x001f280000300a00 */
[----:B------:R-:W4:Y:S04]  /*1ec50*/  LDL.LU.64 R4, [R1+0x2e80] ;  /* 0x002e800001047983 */ /* 0x000f280000300a00 */
[----:B------:R-:W-:Y:S04]  /*1ec60*/  STL.64 [R1+0x2e28], R18 ;  /* 0x002e281201007387 */ /* 0x000fe80000100a00 */
[----:B------:R0:W-:Y:S04]  /*1ec70*/  STL.64 [R1+0x2e20], R16 ;  /* 0x002e201001007387 */ /* 0x0001e80000100a00 */
[----:B0-----:R-:W5:Y:S04]  /*1ec80*/  LDL.LU.64 R16, [R1+0x50] ;  /* 0x0000500001107983 */ /* 0x001f680000300a00 */
[----:B------:R-:W5:Y:S01]  /*1ec90*/  LDL.LU.64 R18, [R1+0x58] ;  /* 0x0000580001127983 */ /* 0x000f620000300a00 */
[----:B----4-:R-:W-:-:S15]  /*1eca0*/  HMMA.16816.F32 R8, R4, R2, R8 ;  /* 0x000000020408723c */ /* 0x010fde0000001808 */
[----:B------:R-:W-:-:S04]  /*1ecb0*/  NOP ;  /* 0x0000000000007918 */ /* 0x000fc80000000000 */
[----:B------:R-:W-:Y:S04]  /*1ecc0*/  STL.64 [R1+0x270], R8 ;  /* 0x0002700801007387 */ /* 0x000fe80000100a00 */
[----:B------:R0:W-:Y:S04]  /*1ecd0*/  STL.64 [R1+0x278], R10 ;  /* 0x0002780a01007387 */ /* 0x0001e80000100a00 */
[----:B0-----:R-:W4:Y:S04]  /*1ece0*/  LDL.LU.64 R10, [R1+0x2e78] ;  /* 0x002e7800010a7983 */ /* 0x001f280000300a00 */
[----:B------:R-:W4:Y:S04]  /*1ecf0*/  LDL.LU.64 R8, [R1+0x2e70] ;  /* 0x002e700001087983 */ /* 0x000f280000300a00 */
[----:B------:R-:W-:Y:S04]  /*1ed00*/  STL [R1+0x2e1c], R6 ;  /* 0x002e1c0601007387 */ /* 0x000fe80000100800 */
[----:B------:R-:W-:Y:S04]  /*1ed10*/  STL [R1+0x2e18], R7 ;  /* 0x002e180701007387 */ /* 0x000fe80000100800 */
[----:B------:R0:W-:Y:S04]  /*1ed20*/  STL.64 [R1+0x2e40], R4 ;  /* 0x002e400401007387 */ /* 0x0001e80000100a00 */
[----:B0-----:R-:W2:Y:S04]  /*1ed30*/  LDL.LU.64 R4, [R1+0xb0] ;  /* 0x0000b00001047983 */ /* 0x001ea80000300a00 */
[----:B------:R-:W2:Y:S01]  /*1ed40*/  LDL.LU.64 R6, [R1+0xb8] ;  /* 0x0000b80001067983 */ /* 0x000ea20000300a00 */
        /* <DEDUP_REMOVED lines=9> */
[----:B0-----:R-:W3:Y:S04]  /*1ede0*/  LDL.LU.64 R8, [R1+0x3d0] ;  /* 0x0003d00001087983 */ /* 0x001ee80000300a00 */
[----:B------:R-:W3:Y:S01]  /*1edf0*/  LDL.LU.64 R10, [R1+0x3d8] ;  /* 0x0003d800010a7983 */ /* 0x000ee20000300a00 */
[----:B--2---:R-:W-:Y:S01]  /*1ee00*/  IMAD.MOV.U32 R28, RZ, RZ, R14 ;  /* 0x000000ffff1c7224 */ /* 0x004fe200078e000e */
[----:B----4-:R-:W-:-:S15]  /*1ee10*/  HMMA.16816.F32 R4, R20, R2, R4 ;  /* 0x000000021404723c */ /* 0x010fde0000001804 */
[----:B------:R-:W-:-:S04]  /*1ee20*/  NOP ;  /* 0x0000000000007918 */ /* 0x000fc80000000000 */
[----:B------:R-:W-:Y:S04]  /*1ee30*/  STL.64 [R1+0x410], R4 ;  /* 0x0004100401007387 */ /* 0x000fe80000100a00 */
[----:B------:R5:W-:Y:S04]  /*1ee40*/  STL.64 [R1+0x418], R6 ;  /* 0x0004180601007387 */ /* 0x000be80000100a00 */
[----:B------:R-:W-:Y:S04]  /*1ee50*/  STL.64 [R1+0x2e08], R22 ;  /* 0x002e081601007387 */ /* 0x000fe80000100a00 */
[----:B------:R-:W-:Y:S04]  /*1ee60*/  STL.64 [R1+0x2e00], R20 ;  /* 0x002e001401007387 */ /* 0x000fe80000100a00 */
[----:B------:R-:W0:Y:S01]  /*1ee70*/  LDSM.16.M88.4 R20, [R29+UR5+0x4000] ;  /* 0x004000051d14783b */ /* 0x000e220008000200 */
[----:B-----5:R-:W-:-:S15]  /*1ee80*/  HMMA.16816.F32 R4, R24, R2, R16 ;  /* 0x000000021804723c */ /* 0x020fde0000001810 */
[----:B------:R-:W-:-:S04]  /*1ee90*/  NOP ;  /* 0x0000000000007918 */ /* 0x000fc80000000000 */
[----:B------:R1:W-:Y:S04]  /*1eea0*/  STL.64 [R1+0x500], R4 ;  /* 0x0005000401007387 */ /* 0x0003e80000100a00 */
[----:B------:R2:W-:Y:S01]  /*1eeb0*/  STL [R1+0x508], R6 ;  /* 0x0005080601007387 */ /* 0x0005e20000100800 */
[----:B------:R-:W-:-:S03]  /*1eec0*/  IMAD.MOV.U32 R0, RZ, RZ, R7 ;  /* 0x000000ffff007224 */ /* 0x000fc600078e0007 */
[----:B-1----:R-:W4:Y:S04]  /*1eed0*/  LDL.LU.64 R4, [R1+0x350] ;  /* 0x0003500001047983 */ /* 0x002f280000300a00 */
[----:B--2---:R-:W4:Y:S04]  /*1eee0*/  LDL.LU.64 R6, [R1+0x358] ;  /* 0x0003580001067983 */ /* 0x004f280000300a00 */
[----:B------:R-:W2:Y:S04]  /*1eef0*/  LDL.LU.64 R16, [R1+0x2d0] ;  /* 0x0002d00001107983 */ /* 0x000ea80000300a00 */
[----:B------:R-:W2:Y:S04]  /*1ef00*/  LDL.LU.64 R18, [R1+0x2d8] ;  /* 0x0002d80001127983 */ /* 0x000ea80000300a00 */
[----:B------:R-:W-:Y:S04]  /*1ef10*/  STL.64 [R1+0x2df8], R26 ;  /* 0x002df81a01007387 */ /* 0x000fe80000100a00 */
[----:B------:R1:W-:Y:S01]  /*1ef20*/  STL.64 [R1+0x2df0], R24 ;  /* 0x002df01801007387 */ /* 0x0003e20000100a00 */
[----:B0-----:R-:W-:-:S03]  /*1ef30*/  IMAD.MOV.U32 R2, RZ, RZ, R20 ;  /* 0x000000ffff027224 */ /* 0x001fc600078e0014 */
[----:B-1----:R-:W5:Y:S04]  /*1ef40*/  LDL.LU.64 R24, [R1+0x250] ;  /* 0x0002500001187983 */ /* 0x002f680000300a00 */
[----:B------:R-:W5:Y:S04]  /*1ef50*/  LDL.LU.64 R26, [R1+0x258] ;  /* 0x00025800011a7983 */ /* 0x000f680000300a00 */
[----:B------:R0:W-:Y:S01]  /*1ef60*/  STL [R1+0x28d0], R0 ;  /* 0x0028d00001007387 */ /* 0x0001e20000100800 */
[----:B------:R-:W-:Y:S01]  /*1ef70*/  F2FP.F16.E4M3.UNPACK_B R2, R2 ;  /* 0x00000002ff02723e */ /* 0x000fe200020006ff */
[----:B0-----:R-:W-:-:S05]  /*1ef80*/  IMAD.MOV.U32 R0, RZ, RZ, R21 ;  /* 0x000000ffff007224 */ /* 0x001fca00078e0015 */
[----:B------:R-:W-:-:S07]  /*1ef90*/  F2FP.F16.E4M3.UNPACK_B R3, R0 ;  /* 0x00000000ff03723e */ /* 0x000fce00020006ff */
[----:B---3--:R-:W-:Y:S01]  /*1efa0*/  HMMA.16816.F32 R8, R12, R2, R8 ;  /* 0x000000020c08723c */ /* 0x008fe20000001808 */
[----:B------:R0:W-:Y:S04]  /*1efb0*/  STL.64 [R1+0x540], R20 ;  /* 0x0005401401007387 */ /* 0x0001e80000100a00 */
[----:B------:R1:W-:Y:S01]  /*1efc0*/  STL.64 [R1+0x548], R22 ;  /* 0x0005481601007387 */ /* 0x0003e20000100a00 */
[----:B------:R-:W-:-:S03]  /*1efd0*/  IMAD.MOV.U32 R0, RZ, RZ, R15 ;  /* 0x000000ffff007224 */ /* 0x000fc600078e000f */
[----:B0-----:R-:W3:Y:S04]  /*1efe0*/  LDL.LU.64 R20, [R1+0x220] ;  /* 0x0002200001147983 */ /* 0x001ee80000300a00 */
[----:B-1----:R-:W3:Y:S06]  /*1eff0*/  LDL.LU.64 R22, [R1+0x228] ;  /* 0x0002280001167983 */ /* 0x002eec0000300a00 */
[----:B------:R0:W-:Y:S04]  /*1f000*/  STL.64 [R1+0x80], R8 ;  /* 0x0000800801007387 */ /* 0x0001e80000100a00 */
[----:B------:R1:W-:Y:S04]  /*1f010*/  STL.64 [R1+0x88], R10 ;  /* 0x0000880a01007387 */ /* 0x0003e80000100a00 */
[----:B0-----:R-:W2:Y:S04]  /*1f020*/  LDL.LU.64 R8, [R1+0x2e58] ;  /* 0x002e580001087983 */ /* 0x001ea80000300a00 */
[----:B------:R-:W4:Y:S04]  /*1f030*/  LDL.LU.64 R14, [R1+0x2e50] ;  /* 0x002e5000010e7983 */ /* 0x000f280000300a00 */
[----:B------:R-:W4:Y:S02]  /*1f040*/  LDL.LU.64 R12, [R1+0x2e48] ;  /* 0x002e4800010c7983 */ /* 0x000f240000300a00 */
[----:B----4-:R-:W-:Y:S01]  /*1f050*/  HMMA.16816.F32 R4, R12, R2, R4 ;  /* 0x000000020c04723c */ /* 0x010fe20000001804 */
[----:B-1----:R-:W-:-:S02]  /*1f060*/  IMAD.MOV.U32 R10, RZ, RZ, R14 ;  /* 0x000000ffff0a7224 */ /* 0x002fc400078e000e */
[----:B------:R-:W-:-:S15]  /*1f070*/  IMAD.MOV.U32 R11, RZ, RZ, R15 ;  /* 0x000000ffff0b7224 */ /* 0x000fde00078e000f */
[----:B------:R-:W-:Y:S01]  /*1f080*/  NOP ;  /* 0x0000000000007918 */ /* 0x000fe20000000000 */
[----:B------:R0:W-:Y:S04]  /*1f090*/  STL.64 [R1+0x130], R4 ;  /* 0x0001300401007387 */ /* 0x0001e80000100a00 */
[----:B------:R1:W-:Y:S04]  /*1f0a0*/  STL.64 [R1+0x138], R6 ;  /* 0x0001380601007387 */ /* 0x0003e80000100a00 */
[----:B0-----:R-:W3:Y:S01]  /*1f0b0*/  LDL.LU.64 R4, [R1+0x2e40] ;  /* 0x002e400001047983 */ /* 0x001ee20000300a00 */
[----:B-1----:R-:W-:Y:S02]  /*1f0c0*/  IMAD.MOV.U32 R6, RZ, RZ, R12 ;  /* 0x000000ffff067224 */ /* 0x002fe400078e000c */
[----:B------:R-:W-:Y:S01]  /*1f0d0*/  IMAD.MOV.U32 R7, RZ, RZ, R13 ;  /* 0x000000ffff077224 */ /* 0x000fe200078e000d */
[----:B------:R-:W2:Y:S04]  /*1f0e0*/  LDL.LU.64 R14, [R1+0x2e38] ;  /* 0x002e3800010e7983 */ /* 0x000ea80000300a00 */
[----:B------:R-:W2:Y:S02]  /*1f0f0*/  LDL.LU.64 R12, [R1+0x2e30] ;  /* 0x002e3000010c7983 */ /* 0x000ea40000300a00 */
[----:B--2---:R-:W-:-:S15]  /*1f100*/  HMMA.16816.F32 R16, R12, R2, R16 ;  /* 0x000000020c10723c */ /* 0x004fde0000001810 */
[----:B------:R-:W-:-:S04]  /*1f110*/  NOP ;  /* 0x0000000000007918 */ /* 0x000fc80000000000 */
[----:B------:R-:W-:Y:S04]  /*1f120*/  STL.64 [R1+0x140], R16 ;  /* 0x0001401001007387 */ /* 0x000fe80000100a00 */
[----:B------:R0:W-:Y:S04]  /*1f130*/  STL.64 [R1+0x148], R18 ;  /* 0x0001481201007387 */ /* 0x0001e80000100a00 */
[----:B0-----:R-:W5:Y:S04]  /*1f140*/  LDL.LU.64 R18, [R1+0x2e28] ;  /* 0x002e280001127983 */ /* 0x001f680000300a00 */
[----:B------:R-:W5:Y:S04]  /*1f150*/  LDL.LU.64 R16, [R1+0x2e20] ;  /* 0x002e200001107983 */ /* 0x000f680000300a00 */
[----:B------:R-:W-:Y:S04]  /*1f160*/  STL.64 [R1+0x2db8], R14 ;  /* 0x002db80e01007387 */ /* 0x000fe80000100a00 */
[----:B------:R0:W-:Y:S02]  /*1f170*/  STL.64 [R1+0x2db0], R12 ;  /* 0x002db00c01007387 */ /* 0x0001e40000100a00 */
[----:B0-----:R-:W-:-:S02]  /*1f180*/  IMAD.MOV.U32 R12, RZ, RZ, R6 ;  /* 0x000000ffff0c7224 */ /* 0x001fc400078e0006 */
[----:B------:R-:W-:Y:S01]  /*1f190*/  IMAD.MOV.U32 R13, RZ, RZ, R7 ;  /* 0x000000ffff0d7224 */ /* 0x000fe200078e0007 */
[----:B------:R-:W3:Y:S04]  /*1f1a0*/  LDL.LU R6, [R1+0x2e1c] ;  /* 0x002e1c0001067983 */ /* 0x000ee80000300800 */
[----:B------:R-:W3:Y:S01]  /*1f1b0*/  LDL.LU R7, [R1+0x2e18] ;  /* 0x002e180001077983 */ /* 0x000ee20000300800 */
[----:B------:R-:W-:Y:S02]  /*1f1c0*/  IMAD.MOV.U32 R14, RZ, RZ, R10 ;  /* 0x000000ffff0e7224 */ /* 0x000fe400078e000a */
[----:B------:R-:W-:Y:S01]  /*1f1d0*/  IMAD.MOV.U32 R15, RZ, RZ, R11 ;  /* 0x000000ffff0f7224 */ /* 0x000fe200078e000b */
[----:B------:R-:W2:Y:S04]  /*1f1e0*/  LDL.LU R10, [R1+0x2e14] ;  /* 0x002e1400010a7983 */ /* 0x000ea80000300800 */
[----:B------:R-:W2:Y:S04]  /*1f1f0*/  LDL.LU R11, [R1+0x2e10] ;  /* 0x002e1000010b7983 */ /* 0x000ea80000300800 */
[----:B------:R-:W-:Y:S04]  /*1f200*/  STL.64 [R1+0x2dd8], R14 ;  /* 0x002dd80e01007387 */ /* 0x000fe80000100a00 */
[----:B------:R5:W-:Y:S02]  /*1f210*/  STL.64 [R1+0x2dd0], R12 ;  /* 0x002dd00c01007387 */ /* 0x000be40000100a00 */
[----:B-----5:R-:W-:Y:S02]  /*1f220*/  HMMA.16816.F32 R12, R16, R2, R24 ;  /* 0x00000002100c723c */ /* 0x020fe40000001818 */
[----:B------:R-:W-:Y:S04]  /*1f230*/  STL.64 [R1+0x2dc8], R18 ;  /* 0x002dc81201007387 */ /* 0x000fe80000100a00 */
[----:B------:R-:W-:-:S13]  /*1f240*/  STL.64 [R1+0x2dc0], R16 ;  /* 0x002dc01001007387 */ /* 0x000fda0000100a00 */
[----:B------:R-:W-:Y:S04]  /*1f250*/  STL.64 [R1+0x1d0], R12 ;  /* 0x0001d00c01007387 */ /* 0x000fe80000100a00 */
[----:B------:R3:W-:Y:S02]  /*1f260*/  STL.64 [R1+0x1d8], R14 ;  /* 0x0001d80e01007387 */ /* 0x0007e40000100a00 */
[----:B---3--:R-:W-:Y:S02]  /*1f270*/  HMMA.16816.F32 R12, R4, R2, R20 ;  /* 0x00000002040c723c */ /* 0x008fe40000001814 */
[----:B------:R-:W2:Y:S04]  /*1f280*/  LDL.LU.64 R20, [R1+0x1a0] ;  /* 0x0001a00001147983 */ /* 0x000ea80000300a00 */
[----:B------:R-:W2:-:S13]  /*1f290*/  LDL.LU.64 R22, [R1+0x1a8] ;  /* 0x0001a80001167983 */ /* 0x000e9a0000300a00 */
[----:B------:R0:W-:Y:S04]  /*1f2a0*/  STL.64 [R1+0x260], R12 ;  /* 0x0002600c01007387 */ /* 0x0001e80000100a00 */
[----:B------:R1:W-:Y:S04]  /*1f2b0*/  STL.64 [R1+0x268], R14 ;  /* 0x0002680e01007387 */ /* 0x0003e80000100a00 */
[----:B------:R-:W3:Y:S04]  /*1f2c0*/  LDL.LU.64 R24, [R1+0x100] ;  /* 0x0001000001187983 */ /* 0x000ee80000300a00 */
[----:B------:R-:W3:Y:S04]  /*1f2d0*/  LDL.LU.64 R26, [R1+0x108] ;  /* 0x00010800011a7983 */ /* 0x000ee80000300a00 */
[----:B0-----:R-:W4:Y:S04]  /*1f2e0*/  LDL.LU.64 R12, [R1+0x4a0] ;  /* 0x0004a000010c7983 */ /* 0x001f280000300a00 */
[----:B-1----:R-:W5:Y:S01]  /*1f2f0*/  LDL.LU.64 R14, [R1+0x4a8] ;  /* 0x0004a800010e7983 */ /* 0x002f620000300a00 */
[-C--:B--2---:R-:W-:Y:S03]  /*1f300*/  HMMA.16816.F32 R20, R8, R2.reuse, R20 ;  /* 0x000000020814723c */ /* 0x084fe60000001814 */
[----:B-----5:R-:W-:Y:S04]  /*1f310*/  STL.64 [R1+0x2de8], R14 ;  /* 0x002de80e01007387 */ /* 0x020fe80000100a00 */
[----:B----4-:R0:W-:Y:S04]  /*1f320*/  STL.64 [R1+0x2de0], R12 ;  /* 0x002de00c01007387 */ /* 0x0101e80000100a00 */
[----:B0-----:R-:W2:Y:S04]  /*1f330*/  LDL.LU.64 R12, [R1+0x40] ;  /* 0x00004000010c7983 */ /* 0x001ea80000300a00 */
[----:B------:R-:W2:Y:S04]  /*1f340*/  LDL.LU.64 R14, [R1+0x48] ;  /* 0x00004800010e7983 */ /* 0x000ea80000300a00 */
[----:B------:R-:W4:Y:S04]  /*1f350*/  LDL.LU.64 R16, [R1+0x3c0] ;  /* 0x0003c00001107983 */ /* 0x000f280000300a00 */
[----:B------:R-:W4:Y:S04]  /*1f360*/  LDL.LU.64 R18, [R1+0x3c8] ;  /* 0x0003c80001127983 */ /* 0x000f280000300a00 */
[----:B------:R-:W-:Y:S04]  /*1f370*/  STL.64 [R1+0x2da8], R6 ;  /* 0x002da80601007387 */ /* 0x000fe80000100a00 */
[----:B------:R0:W-:Y:S04]  /*1f380*/  STL.64 [R1+0x2da0], R4 ;  /* 0x002da00401007387 */ /* 0x0001e80000100a00 */
[----:B0-----:R-:W5:Y:S04]  /*1f390*/  LDL R4, [R1+0x10] ;  /* 0x0000100001047983 */ /* 0x001f680000100800 */
[----:B------:R-:W5:Y:S04]  /*1f3a0*/  LDL R5, [R1+0x14] ;  /* 0x0000140001057983 */ /* 0x000f680000100800 */
        /* <DEDUP_REMOVED lines=13> */
[----:B------:R-:W2:Y:S01]  /*1f480*/  LDL.LU.64 R24, [R1+0x2df0] ;  /* 0x002df00001187983 */ /* 0x000ea20000300a00 */
[----:B------:R-:W-:Y:S01]  /*1f490*/  IMAD.MOV.U32 R7, RZ, RZ, R0 ;  /* 0x000000ffff077224 */ /* 0x000fe200078e0000 */
[----:B--2---:R-:W-:-:S15]  /*1f4a0*/  HMMA.16816.F32 R12, R24, R2, R12 ;  /* 0x00000002180c723c */ /* 0x004fde000000180c */
[----:B------:R-:W-:-:S04]  /*1f4b0*/  NOP ;  /* 0x0000000000007918 */ /* 0x000fc80000000000 */
[----:B------:R-:W-:Y:S04]  /*1f4c0*/  STL [R1+0x4f0], R12 ;  /* 0x0004f00c01007387 */ /* 0x000fe80000100800 */
[----:B------:R-:W-:Y:S01]  /*1f4d0*/  STL.64 [R1+0x4f8], R14 ;  /* 0x0004f80e01007387 */ /* 0x000fe20000100a00 */
[----:B------:R-:W-:-:S03]  /*1f4e0*/  IMAD.MOV.U32 R0, RZ, RZ, R13 ;  /* 0x000000ffff007224 */ /* 0x000fc600078e000d */
[----:B------:R-:W0:Y:S04]  /*1f4f0*/  LDSM.16.M88.4 R12, [R29+UR5+0x6000] ;  /* 0x006000051d0c783b */ /* 0x000e280008000200 */
[----:B------:R1:W-:Y:S04]  /*1f500*/  STL [R1+0x28d4], R0 ;  /* 0x0028d40001007387 */ /* 0x0003e80000100800 */
[----:B0-----:R-:W-:Y:S04]  /*1f510*/  STL.64 [R1+0x530], R12 ;  /* 0x0005300c01007387 */ /* 0x001fe80000100a00 */
[----:B------:R0:W-:Y:S01]  /*1f520*/  STL.64 [R1+0x538], R14 ;  /* 0x0005380e01007387 */ /* 0x0001e20000100a00 */
[----:B------:R-:W-:-:S02]  /*1f530*/  IMAD.MOV.U32 R2, RZ, RZ, R12 ;  /* 0x000000ffff027224 */ /* 0x000fc400078e000c */
[----:B-1----:R-:W-:Y:S01]  /*1f540*/  IMAD.MOV.U32 R0, RZ, RZ, R13 ;  /* 0x000000ffff007224 */ /* 0x002fe200078e000d */
[----:B0-----:R-:W5:Y:S04]  /*1f550*/  LDL.LU.64 R14, [R1+0x2de8] ;  /* 0x002de800010e7983 */ /* 0x001f680000300a00 */
[----:B------:R-:W5:Y:S01]  /*1f560*/  LDL.LU.64 R12, [R1+0x2de0] ;  /* 0x002de000010c7983 */ /* 0x000f620000300a00 */
[----:B------:R-:W-:Y:S01]  /*1f570*/  IMAD.MOV.U32 R6, RZ, RZ, R28 ;  /* 0x000000ffff067224 */ /* 0x000fe200078e001c */
[----:B------:R-:W-:Y:S02]  /*1f580*/  F2FP.F16.E4M3.UNPACK_B R2, R2 ;  /* 0x00000002ff02723e */ /* 0x000fe400020006ff */
[----:B------:R-:W-:-:S07]  /*1f590*/  F2FP.F16.E4M3.UNPACK_B R3, R0 ;  /* 0x00000000ff03723e */ /* 0x000fce00020006ff */
[----:B-----5:R-:W-:Y:S01]  /*1f5a0*/  HMMA.16816.F32 R4, R4, R2, R12 ;  /* 0x000000020404723c */ /* 0x020fe2000000180c */
[----:B------:R-:W4:Y:S04]  /*1f5b0*/  LDL.LU.64 R14, [R1+0x2dd8] ;  /* 0x002dd800010e7983 */ /* 0x000f280000300a00 */
[----:B------:R-:W4:-:S14]  /*1f5c0*/  LDL.LU.64 R12, [R1+0x2dd0] ;  /* 0x002dd000010c7983 */ /* 0x000f1c0000300a00 */
[----:B------:R0:W-:Y:S04]  /*1f5d0*/  STL.64 [R1+0x70], R4 ;  /* 0x0000700401007387 */ /* 0x0001e80000100a00 */
[----:B------:R1:W-:Y:S04]  /*1f5e0*/  STL.64 [R1+0x78], R6 ;  /* 0x0000780601007387 */ /* 0x0003e80000100a00 */
[----:B0-----:R-:W2:Y:S04]  /*1f5f0*/  LDL.LU.64 R4, [R1+0x240] ;  /* 0x0002400001047983 */ /* 0x001ea80000300a00 */
[----:B-1----:R-:W2:Y:S01]  /*1f600*/  LDL.LU.64 R6, [R1+0x248] ;  /* 0x0002480001067983 */ /* 0x002ea20000300a00 */
[----:B----4-:R-:W-:Y:S03]  /*1f610*/  HMMA.16816.F32 R12, R12, R2, R16 ;  /* 0x000000020c0c723c */ /* 0x010fe60000001810 */
[----:B------:R-:W2:Y:S04]  /*1f620*/  LDL.LU.64 R18, [R1+0x2dc8] ;  /* 0x002dc80001127983 */ /* 0x000ea80000300a00 */
[----:B------:R-:W2:-:S12]  /*1f630*/  LDL.LU.64 R16, [R1+0x2dc0] ;  /* 0x002dc00001107983 */ /* 0x000e980000300a00 */
[----:B------:R-:W-:Y:S04]  /*1f640*/  STL.64 [R1+0x110], R12 ;  /* 0x0001100c01007387 */ /* 0x000fe80000100a00 */
[----:B------:R0:W-:Y:S04]  /*1f650*/  STL.64 [R1+0x118], R14 ;  /* 0x0001180e01007387 */ /* 0x0001e80000100a00 */
[----:B0-----:R-:W3:Y:S04]  /*1f660*/  LDL.LU.64 R14, [R1+0x2db8] ;  /* 0x002db800010e7983 */ /* 0x001ee80000300a00 */
[----:B------:R-:W3:Y:S02]  /*1f670*/  LDL.LU.64 R12, [R1+0x2db0] ;  /* 0x002db000010c7983 */ /* 0x000ee40000300a00 */
[----:B---3--:R-:W-:-:S15]  /*1f680*/  HMMA.16816.F32 R8, R12, R2, R8 ;  /* 0x000000020c08723c */ /* 0x008fde0000001808 */
[----:B------:R-:W-:-:S04]  /*1f690*/  NOP ;  /* 0x0000000000007918 */ /* 0x000fc80000000000 */
[----:B------:R0:W-:Y:S04]  /*1f6a0*/  STL.64 [R1+0x120], R8 ;  /* 0x0001200801007387 */ /* 0x0001e80000100a00 */
[----:B------:R1:W-:Y:S04]  /*1f6b0*/  STL.64 [R1+0x128], R10 ;  /* 0x0001280a01007387 */ /* 0x0003e80000100a00 */
[----:B0-----:R-:W3:Y:S04]  /*1f6c0*/  LDL.LU.64 R8, [R1+0x230] ;  /* 0x0002300001087983 */ /* 0x001ee80000300a00 */
[----:B-1----:R-:W3:Y:S04]  /*1f6d0*/  LDL.LU.64 R10, [R1+0x238] ;  /* 0x00023800010a7983 */ /* 0x002ee80000300a00 */
[----:B------:R0:W-:Y:S04]  /*1f6e0*/  STL.64 [R1+0x2d58], R14 ;  /* 0x002d580e01007387 */ /* 0x0001e80000100a00 */
[----:B------:R1:W-:Y:S04]  /*1f6f0*/  STL.64 [R1+0x2d50], R12 ;  /* 0x002d500c01007387 */ /* 0x0003e80000100a00 */
[----:B0-----:R-:W4:Y:S04]  /*1f700*/  LDL.64 R14, [R1+0x8] ;  /* 0x00000800010e7983 */ /* 0x001f280000100a00 */
[----:B-1----:R-:W5:Y:S01]  /*1f710*/  LDL.64 R12, [R1] ;  /* 0x00000000010c7983 */ /* 0x002f620000100a00 */
[-C--:B--2---:R-:W-:Y:S03]  /*1f720*/  HMMA.16816.F32 R4, R16, R2.reuse, R4 ;  /* 0x000000021004723c */ /* 0x084fe60000001804 */
[----:B----4-:R0:W-:Y:S04]  /*1f730*/  STL.64 [R1+0x2d78], R14 ;  /* 0x002d780e01007387 */ /* 0x0101e80000100a00 */
[----:B-----5:R1:W-:Y:S04]  /*1f740*/  STL.64 [R1+0x2d70], R12 ;  /* 0x002d700c01007387 */ /* 0x0203e80000100a00 */
[----:B0-----:R-:W2:Y:S04]  /*1f750*/  LDL.64 R14, [R1+0x18] ;  /* 0x00001800010e7983 */ /* 0x001ea80000100a00 */
[----:B-1----:R-:W4:Y:S04]  /*1f760*/  LDL.64 R12, [R1+0x10] ;  /* 0x00001000010c7983 */ /* 0x002f280000100a00 */
[----:B--2---:R-:W-:Y:S04]  /*1f770*/  STL.64 [R1+0x2d88], R14 ;  /* 0x002d880e01007387 */ /* 0x004fe80000100a00 */
[----:B----4-:R0:W-:Y:S04]  /*1f780*/  STL.64 [R1+0x2d80], R12 ;  /* 0x002d800c01007387 */ /* 0x0101e80000100a00 */
[----:B0-----:R-:W2:Y:S04]  /*1f790*/  LDL.LU.64 R12, [R1+0x30] ;  /* 0x00003000010c7983 */ /* 0x001ea80000300a00 */
[----:B------:R-:W2:Y:S04]  /*1f7a0*/  LDL.LU.64 R14, [R1+0x38] ;  /* 0x00003800010e7983 */ /* 0x000ea80000300a00 */
[----:B------:R-:W-:Y:S04]  /*1f7b0*/  STL.64 [R1+0x1c0], R4 ;  /* 0x0001c00401007387 */ /* 0x000fe80000100a00 */
[----:B------:R0:W-:Y:S04]  /*1f7c0*/  STL.64 [R1+0x1c8], R6 ;  /* 0x0001c80601007387 */ /* 0x0001e80000100a00 */
[----:B0-----:R-:W3:Y:S04]  /*1f7d0*/  LDL.LU.64 R6, [R1+0x2da8] ;  /* 0x002da80001067983 */ /* 0x001ee80000300a00 */
[----:B------:R-:W3:Y:S04]  /*1f7e0*/  LDL.LU.64 R4, [R1+0x2da0] ;  /* 0x002da00001047983 */ /* 0x000ee80000300a00 */
[----:B------:R-:W-:Y:S04]  /*1f7f0*/  STL.64 [R1+0x2d48], R18 ;  /* 0x002d481201007387 */ /* 0x000fe80000100a00 */
[----:B------:R0:W-:Y:S04]  /*1f800*/  STL.64 [R1+0x2d40], R16 ;  /* 0x002d401001007387 */ /* 0x0001e80000100a00 */
[----:B0-----:R-:W4:Y:S04]  /*1f810*/  LDL.LU.64 R16, [R1+0xf0] ;  /* 0x0000f00001107983 */ /* 0x001f280000300a00 */
[----:B------:R-:W4:Y:S01]  /*1f820*/  LDL.LU.64 R18, [R1+0xf8] ;  /* 0x0000f80001127983 */ /* 0x000f220000300a00 */
[----:B---3--:R-:W-:-:S15]  /*1f830*/  HMMA.16816.F32 R8, R4, R2, R8 ;  /* 0x000000020408723c */ /* 0x008fde0000001808 */
[----:B------:R-:W-:-:S04]  /*1f840*/  NOP ;  /* 0x0000000000007918 */ /* 0x000fc80000000000 */
[----:B------:R-:W-:Y:S04]  /*1f850*/  STL.64 [R1+0x250], R8 ;  /* 0x0002500801007387 */ /* 0x000fe80000100a00 */
[----:B------:R0:W-:Y:S04]  /*1f860*/  STL.64 [R1+0x258], R10 ;  /* 0x0002580a01007387 */ /* 0x0001e80000100a00 */
[----:B0-----:R-:W3:Y:S04]  /*1f870*/  LDL.LU.64 R10, [R1+0x2d98] ;  /* 0x002d9800010a7983 */ /* 0x001ee80000300a00 */
[----:B------:R-:W3:Y:S04]  /*1f880*/  LDL.LU.64 R8, [R1+0x2d90] ;  /* 0x002d900001087983 */ /* 0x000ee80000300a00 */
[----:B------:R-:W-:Y:S04]  /*1f890*/  STL.64 [R1+0x2d38], R6 ;  /* 0x002d380601007387 */ /* 0x000fe80000100a00 */
[----:B------:R0:W-:Y:S04]  /*1f8a0*/  STL.64 [R1+0x2d30], R4 ;  /* 0x002d300401007387 */ /* 0x0001e80000100a00 */
[----:B0-----:R-:W3:Y:S04]  /*1f8b0*/  LDL.LU.64 R4, [R1+0x1b0] ;  /* 0x0001b00001047983 */ /* 0x001ee80000300a00 */
[----:B------:R-:W3:Y:S02]  /*1f8c0*/  LDL.LU.64 R6, [R1+0x1b8] ;  /* 0x0001b80001067983 */ /* 0x000ee40000300a00 */
[----:B---3--:R-:W-:Y:S02]  /*1f8d0*/  HMMA.16816.F32 R4, R8, R2, R4 ;  /* 0x000000020804723c */ /* 0x008fe40000001804 */
[----:B------:R-:W-:Y:S04]  /*1f8e0*/  STL.64 [R1+0x2d68], R10 ;  /* 0x002d680a01007387 */ /* 0x000fe80000100a00 */
[----:B------:R4:W-:-:S13]  /*1f8f0*/  STL.64 [R1+0x2d60], R8 ;  /* 0x002d600801007387 */ /* 0x0009da0000100a00 */
[----:B------:R-:W-:Y:S04]  /*1f900*/  STL.64 [R1+0x2d0], R4 ;  /* 0x0002d00401007387 */ /* 0x000fe80000100a00 */
[----:B------:R2:W-:Y:S01]  /*1f910*/  STL.64 [R1+0x2d8], R6 ;  /* 0x0002d80601007387 */ /* 0x0005e20000100a00 */
[-C--:B----4-:R-:W-:Y:S08]  /*1f920*/  HMMA.16816.F32 R8, R20, R2.reuse, R16 ;  /* 0x000000021408723c */ /* 0x090ff00000001810 */
[----:B--2---:R-:W-:Y:S01]  /*1f930*/  HMMA.16816.F32 R4, R24, R2, R12 ;  /* 0x000000021804723c */ /* 0x004fe2000000180c */
[----:B------:R-:W0:-:S15]  /*1f940*/  LDSM.16.M88.4 R12, [R29+UR5+0x8000] ;  /* 0x008000051d0c783b */ /* 0x000e1e0008000200 */
[----:B------:R-:W-:-:S03]  /*1f950*/  NOP ;  /* 0x0000000000007918 */ /* 0x000fc60000000000 */
[----:B------:R-:W-:Y:S04]  /*1f960*/  STL [R1+0x4e4], R5 ;  /* 0x0004e40501007387 */ /* 0x000fe80000100800 */
[----:B------:R1:W-:Y:S04]  /*1f970*/  STL.64 [R1+0x3d0], R8 ;  /* 0x0003d00801007387 */ /* 0x0003e80000100a00 */
[----:B------:R2:W-:Y:S04]  /*1f980*/  STL.64 [R1+0x3d8], R10 ;  /* 0x0003d80a01007387 */ /* 0x0005e80000100a00 */
[----:B------:R3:W-:Y:S01]  /*1f990*/  STL.64 [R1+0x4e8], R6 ;  /* 0x0004e80601007387 */ /* 0x0007e20000100a00 */
[----:B------:R-:W-:-:S03]  /*1f9a0*/  IMAD.MOV.U32 R0, RZ, RZ, R4 ;  /* 0x000000ffff007224 */ /* 0x000fc600078e0004 */
[----:B-1----:R-:W4:Y:S04]  /*1f9b0*/  LDL.LU.64 R8, [R1+0x460] ;  /* 0x0004600001087983 */ /* 0x002f280000300a00 */
[----:B--2---:R-:W4:Y:S04]  /*1f9c0*/  LDL.LU.64 R10, [R1+0x468] ;  /* 0x00046800010a7983 */ /* 0x004f280000300a00 */
[----:B------:R-:W2:Y:S04]  /*1f9d0*/  LDL.LU.64 R16, [R1+0x400] ;  /* 0x0004000001107983 */ /* 0x000ea80000300a00 */
[----:B------:R-:W2:Y:S04]  /*1f9e0*/  LDL.LU.64 R18, [R1+0x408] ;  /* 0x0004080001127983 */ /* 0x000ea80000300a00 */
[----:B------:R-:W5:Y:S04]  /*1f9f0*/  LDL.LU.64 R4, [R1+0x330] ;  /* 0x0003300001047983 */ /* 0x000f680000300a00 */
[----:B---3--:R-:W5:Y:S04]  /*1fa00*/  LDL.LU.64 R6, [R1+0x338] ;  /* 0x0003380001067983 */ /* 0x008f680000300a00 */
[----:B------:R-:W-:Y:S04]  /*1fa10*/  STL.64 [R1+0x2d28], R26 ;  /* 0x002d281a01007387 */ /* 0x000fe80000100a00 */
[----:B------:R1:W-:Y:S01]  /*1fa20*/  STL.64 [R1+0x2d20], R24 ;  /* 0x002d201801007387 */ /* 0x0003e20000100a00 */
[----:B0-----:R-:W-:-:S03]  /*1fa30*/  IMAD.MOV.U32 R2, RZ, RZ, R12 ;  /* 0x000000ffff027224 */ /* 0x001fc600078e000c */
[----:B-1----:R-:W3:Y:S04]  /*1fa40*/  LDL.LU.64 R24, [R1+0x4c0] ;  /* 0x0004c00001187983 */ /* 0x002ee80000300a00 */
[----:B------:R-:W3:Y:S04]  /*1fa50*/  LDL.LU.64 R26, [R1+0x4c8] ;  /* 0x0004c800011a7983 */ /* 0x000ee80000300a00 */
[----:B------:R0:W-:Y:S04]  /*1fa60*/  STL [R1+0x295c], R0 ;  /* 0x00295c0001007387 */ /* 0x0001e80000100800 */
[----:B------:R-:W-:Y:S04]  /*1fa70*/  STL.64 [R1+0x560], R12 ;  /* 0x0005600c01007387 */ /* 0x000fe80000100a00 */
[----:B------:R1:W-:Y:S01]  /*1fa80*/  STL.64 [R1+0x568], R14 ;  /* 0x0005680e01007387 */ /* 0x0003e20000100a00 */
[----:B0-----:R-:W-:-:S03]  /*1fa90*/  IMAD.MOV.U32 R0, RZ, RZ, R13 ;  /* 0x000000ffff007224 */ /* 0x001fc600078e000d */
[----:B-1----:R-:W3:Y:S04]  /*1faa0*/  LDL.LU.64 R14, [R1+0x2d88] ;  /* 0x002d8800010e7983 */ /* 0x002ee80000300a00 */
[----:B------:R-:W3:Y:S01]  /*1fab0*/  LDL.LU.64 R12, [R1+0x2d80] ;  /* 0x002d8000010c7983 */ /* 0x000ee20000300a00 */
[----:B------:R-:W-:Y:S02]  /*1fac0*/  F2FP.F16.E4M3.UNPACK_B R2, R2 ;  /* 0x00000002ff02723e */ /* 0x000fe400020006ff */
[----:B------:R-:W-:-:S07]  /*1fad0*/  F2FP.F16.E4M3.UNPACK_B R3, R0 ;  /* 0x00000000ff03723e */ /* 0x000fce00020006ff */
[----:B---3--:R-:W-:-:S15]  /*1fae0*/  HMMA.16816.F32 R24, R12, R2, R24 ;  /* 0x000000020c18723c */ /* 0x008fde0000001818 */
[----:B------:R-:W-:-:S04]  /*1faf0*/  NOP ;  /* 0x0000000000007918 */ /* 0x000fc80000000000 */
[----:B------:R0:W-:Y:S04]  /*1fb00*/  STL.64 [R1+0x60], R24 ;  /* 0x0000601801007387 */ /* 0x0001e80000100a00 */
[----:B------:R1:W-:Y:S01]  /*1fb10*/  STL.64 [R1+0x68], R26 ;  /* 0x0000681a01007387 */ /* 0x0003e20000100a00 */
[----:B0-----:R-:W-:Y:S02]  /*1fb20*/  IMAD.MOV.U32 R25, RZ, RZ, R14 ;  /* 0x000000ffff197224 */ /* 0x001fe400078e000e */
[----:B------:R-:W-:Y:S02]  /*1fb30*/  IMAD.MOV.U32 R24, RZ, RZ, R15 ;  /* 0x000000ffff187224 */ /* 0x000fe400078e000f */
[----:B-1----:R-:W-:Y:S02]  /*1fb40*/  IMAD.MOV.U32 R27, RZ, RZ, R12 ;  /* 0x000000ffff1b7224 */ /* 0x002fe400078e000c */
[----:B------:R-:W-:Y:S01]  /*1fb50*/  IMAD.MOV.U32 R26, RZ, RZ, R13 ;  /* 0x000000ffff1a7224 */ /* 0x000fe200078e000d */
[----:B------:R-:W4:Y:S04]  /*1fb60*/  LDL.LU.64 R14, [R1+0x2d78] ;  /* 0x002d7800010e7983 */ /* 0x000f280000300a00 */
[----:B------:R-:W4:Y:S02]  /*1fb70*/  LDL.LU.64 R12, [R1+0x2d70] ;  /* 0x002d7000010c7983 */ /* 0x000f240000300a00 */
[----:B----4-:R-:W-:Y:S01]  /*1fb80*/  HMMA.16816.F32 R8, R12, R2, R8 ;  /* 0x000000020c08723c */ /* 0x010fe20000001808 */
[----:B------:R-:W-:-:S02]  /*1fb90*/  IMAD.MOV.U32 R28, RZ, RZ, R14 ;  /* 0x000000ffff1c7224 */ /* 0x000fc400078e000e */
[----:B------:R-:W-:-:S15]  /*1fba0*/  IMAD.MOV.U32 R0, RZ, RZ, R15 ;  /* 0x000000ffff007224 */ /* 0x000fde00078e000f */
[----:B------:R-:W-:Y:S01]  /*1fbb0*/  NOP ;  /* 0x0000000000007918 */ /* 0x000fe20000000000 */
[----:B------:R-:W-:Y:S04]  /*1fbc0*/  STL.64 [R1+0xf0], R8 ;  /* 0x0000f00801007387 */ /* 0x000fe80000100a00 */
[----:B------:R0:W-:Y:S04]  /*1fbd0*/  STL.64 [R1+0xf8], R10 ;  /* 0x0000f80a01007387 */ /* 0x0001e80000100a00 */
[----:B0-----:R-:W3:Y:S04]  /*1fbe0*/  LDL.LU.64 R10, [R1+0x2d68] ;  /* 0x002d6800010a7983 */ /* 0x001ee80000300a00 */
[----:B------:R-:W3:Y:S04]  /*1fbf0*/  LDL.LU.64 R8, [R1+0x2d60] ;  /* 0x002d600001087983 */ /* 0x000ee80000300a00 */
        /* <DEDUP_REMOVED lines=9> */
[----:B------:R0:W-:Y:S04]  /*1fc90*/  STL.64 [R1+0x2ce0], R12 ;  /* 0x002ce00c01007387 */ /* 0x0001e80000100a00 */
[----:B0-----:R-:W3:Y:S04]  /*1fca0*/  LDL.LU.64 R12, [R1+0x290] ;  /* 0x00029000010c7983 */ /* 0x001ee80000300a00 */
[----:B------:R-:W3:Y:S01]  /*1fcb0*/  LDL.LU.64 R14, [R1+0x298] ;  /* 0x00029800010e7983 */ /* 0x000ee20000300a00 */
[----:B-----5:R-:W-:-:S15]  /*1fcc0*/  HMMA.16816.F32 R4, R16, R2, R4 ;  /* 0x000000021004723c */ /* 0x020fde0000001804 */
[----:B------:R-:W-:-:S04]  /*1fcd0*/  NOP ;  /* 0x0000000000007918 */ /* 0x000fc80000000000 */
[----:B------:R-:W-:Y:S04]  /*1fce0*/  STL.64 [R1+0x1b0], R4 ;  /* 0x0001b00401007387 */ /* 0x000fe80000100a00 */
[----:B------:R0:W-:Y:S04]  /*1fcf0*/  STL.64 [R1+0x1b8], R6 ;  /* 0x0001b80601007387 */ /* 0x0001e80000100a00 */
[----:B0-----:R-:W2:Y:S04]  /*1fd00*/  LDL.LU.64 R6, [R1+0x2d38] ;  /* 0x002d380001067983 */ /* 0x001ea80000300a00 */
[----:B------:R-:W2:Y:S04]  /*1fd10*/  LDL.LU.64 R4, [R1+0x2d30] ;  /* 0x002d300001047983 */ /* 0x000ea80000300a00 */
[----:B------:R0:W-:Y:S04]  /*1fd20*/  STL.64 [R1+0x2cf8], R18 ;  /* 0x002cf81201007387 */ /* 0x0001e80000100a00 */
[----:B------:R1:W-:Y:S01]  /*1fd30*/  STL.64 [R1+0x2cf0], R16 ;  /* 0x002cf01001007387 */ /* 0x0003e20000100a00 */
[----:B0-----:R-:W-:-:S02]  /*1fd40*/  IMAD.MOV.U32 R18, RZ, RZ, R25 ;  /* 0x000000ffff127224 */ /* 0x001fc400078e0019 */
[----:B------:R-:W-:Y:S02]  /*1fd50*/  IMAD.MOV.U32 R19, RZ, RZ, R24 ;  /* 0x000000ffff137224 */ /* 0x000fe400078e0018 */
[----:B-1----:R-:W-:Y:S02]  /*1fd60*/  IMAD.MOV.U32 R16, RZ, RZ, R27 ;  /* 0x000000ffff107224 */ /* 0x002fe400078e001b */
[----:B------:R-:W-:Y:S01]  /*1fd70*/  IMAD.MOV.U32 R17, RZ, RZ, R26 ;  /* 0x000000ffff117224 */ /* 0x000fe200078e001a */
[----:B------:R-:W4:Y:S04]  /*1fd80*/  LDL.LU.64 R24, [R1+0xe0] ;  /* 0x0000e00001187983 */ /* 0x000f280000300a00 */
[----:B------:R-:W4:Y:S04]  /*1fd90*/  LDL.LU.64 R26, [R1+0xe8] ;  /* 0x0000e800011a7983 */ /* 0x000f280000300a00 */
[----:B------:R-:W-:Y:S04]  /*1fda0*/  STL.64 [R1+0x2d18], R18 ;  /* 0x002d181201007387 */ /* 0x000fe80000100a00 */
[----:B------:R0:W-:Y:S04]  /*1fdb0*/  STL.64 [R1+0x2d10], R16 ;  /* 0x002d101001007387 */ /* 0x0001e80000100a00 */
[----:B0-----:R-:W2:Y:S04]  /*1fdc0*/  LDL.LU.64 R16, [R1+0x2b0] ;  /* 0x0002b00001107983 */ /* 0x001ea80000300a00 */
[----:B------:R-:W2:Y:S01]  /*1fdd0*/  LDL.LU.64 R18, [R1+0x2b8] ;  /* 0x0002b80001127983 */ /* 0x000ea20000300a00 */
[-C--:B---3--:R-:W-:Y:S08]  /*1fde0*/  HMMA.16816.F32 R12, R8, R2.reuse, R12 ;  /* 0x00000002080c723c */ /* 0x088ff0000000180c */
[-C--:B----4-:R-:W-:Y:S08]  /*1fdf0*/  HMMA.16816.F32 R24, R20, R2.reuse, R24 ;  /* 0x000000021418723c */ /* 0x090ff00000001818 */
[----:B--2---:R-:W-:-:S15]  /*1fe00*/  HMMA.16816.F32 R16, R4, R2, R16 ;  /* 0x000000020410723c */ /* 0x004fde0000001810 */
        /* <DEDUP_REMOVED lines=12> */
[----:B-1----:R-:W4:Y:S04]  /*1fed0*/  LDL.LU.64 R14, [R1+0x4b8] ;  /* 0x0004b800010e7983 */ /* 0x002f280000300a00 */
[----:B------:R-:W-:Y:S04]  /*1fee0*/  STL.64 [R1+0x2cd8], R10 ;  /* 0x002cd80a01007387 */ /* 0x000fe80000100a00 */
[----:B------:R0:W-:Y:S04]  /*1fef0*/  STL.64 [R1+0x2cd0], R8 ;  /* 0x002cd00801007387 */ /* 0x0001e80000100a00 */
[----:B0-----:R-:W5:Y:S04]  /*1ff00*/  LDL.LU.64 R8, [R1+0x470] ;  /* 0x0004700001087983 */ /* 0x001f680000300a00 */
[----:B------:R-:W5:Y:S04]  /*1ff10*/  LDL.LU.64 R10, [R1+0x478] ;  /* 0x00047800010a7983 */ /* 0x000f680000300a00 */
[----:B------:R-:W-:Y:S04]  /*1ff20*/  STL.64 [R1+0x3c0], R24 ;  /* 0x0003c01801007387 */ /* 0x000fe80000100a00 */
[----:B------:R0:W-:Y:S04]  /*1ff30*/  STL.64 [R1+0x3c8], R26 ;  /* 0x0003c81a01007387 */ /* 0x0001e80000100a00 */
[----:B0-----:R-:W2:Y:S04]  /*1ff40*/  LDL.LU.64 R26, [R1+0x2d28] ;  /* 0x002d2800011a7983 */ /* 0x001ea80000300a00 */
[----:B------:R-:W2:Y:S04]  /*1ff50*/  LDL.LU.64 R24, [R1+0x2d20] ;  /* 0x002d200001187983 */ /* 0x000ea80000300a00 */
[----:B------:R-:W-:Y:S04]  /*1ff60*/  STL.64 [R1+0x2cc8], R22 ;  /* 0x002cc81601007387 */ /* 0x000fe80000100a00 */
[----:B------:R0:W-:Y:S04]  /*1ff70*/  STL.64 [R1+0x2cc0], R20 ;  /* 0x002cc01401007387 */ /* 0x0001e80000100a00 */
[----:B0-----:R-:W4:Y:S04]  /*1ff80*/  LDL R20, [R1] ;  /* 0x0000000001147983 */ /* 0x001f280000100800 */
[----:B------:R-:W4:Y:S01]  /*1ff90*/  LDL R21, [R1+0x4] ;  /* 0x0000040001157983 */ /* 0x000f220000100800 */
[----:B------:R-:W-:-:S02]  /*1ffa0*/  IMAD.MOV.U32 R22, RZ, RZ, R28 ;  /* 0x000000ffff167224 */ /* 0x000fc400078e001c */
[----:B------:R-:W-:Y:S01]  /*1ffb0*/  IMAD.MOV.U32 R23, RZ, RZ, R0 ;  /* 0x000000ffff177224 */ /* 0x000fe200078e0000 */
[----:B--2---:R-:W-:-:S15]  /*1ffc0*/  HMMA.16816.F32 R16, R24, R2, R16 ;  /* 0x000000021810723c */ /* 0x004fde0000001810 */
[----:B------:R-:W-:-:S04]  /*1ffd0*/  NOP ;  /* 0x0000000000007918 */ /* 0x000fc80000000000 */
[----:B------:R-:W-:Y:S04]  /*1ffe0*/  STL.64 [R1+0x4d0], R16 ;  /* 0x0004d01001007387 */ /* 0x000fe80000100a00 */
[----:B------:R-:W-:Y:S04]  /*1fff0*/  STL.64 [R1+0x4d8], R18 ;  /* 0x0004d81201007387 */ /* 0x000fe80000100a00 */
[----:B------:R-:W0:Y:S04]  /*20000*/  LDSM.16.M88.4 R16, [R29+UR5+0xa000] ;  /* 0x00a000051d10783b */ /* 0x000e280008000200 */
[----:B0-----:R-:W-:Y:S04]  /*20010*/  STL [R1+0x584], R17 ;  /* 0x0005841101007387 */ /* 0x001fe80000100800 */
[----:B------:R0:W-:Y:S01]  /*20020*/  STL.64 [R1+0x588], R18 ;  /* 0x0005881201007387 */ /* 0x0001e20000100a00 */
[----:B------:R-:W-:-:S02]  /*20030*/  IMAD.MOV.U32 R0, RZ, RZ, R17 ;  /* 0x000000ffff007224 */ /* 0x000fc400078e0011 */
[----:B------:R-:W-:Y:S01]  /*20040*/  IMAD.MOV.U32 R28, RZ, RZ, R16 ;  /* 0x000000ffff1c7224 */ /* 0x000fe200078e0010 */
[----:B0-----:R-:W3:Y:S04]  /*20050*/  LDL.LU.64 R18, [R1+0x2d18] ;  /* 0x002d180001127983 */ /* 0x001ee80000300a00 */
[----:B------:R-:W3:Y:S01]  /*20060*/  LDL.LU.64 R16, [R1+0x2d10] ;  /* 0x002d100001107983 */ /* 0x000ee20000300a00 */
[----:B------:R-:W-:Y:S02]  /*20070*/  F2FP.F16.E4M3.UNPACK_B R2, R28 ;  /* 0x0000001cff02723e */ /* 0x000fe400020006ff */
[----:B------:R-:W-:Y:S01]  /*20080*/  F2FP.F16.E4M3.UNPACK_B R3, R0 ;  /* 0x00000000ff03723e */ /* 0x000fe200020006ff */
[----:B------:R-:W-:Y:S06]  /*20090*/  STL [R1+0x2c78], R28 ;  /* 0x002c781c01007387 */ /* 0x000fec0000100800 */
[-C--:B----4-:R-:W-:Y:S08]  /*200a0*/  HMMA.16816.F32 R20, R20, R2.reuse, R12 ;  /* 0x000000021414723c */ /* 0x090ff0000000180c */
[----:B---3--:R-:W-:Y:S01]  /*200b0*/  HMMA.16816.F32 R16, R16, R2, R4 ;  /* 0x000000021010723c */ /* 0x008fe20000001804 */
[----:B------:R-:W2:Y:S04]  /*200c0*/  LDL.LU.64 R6, [R1+0x2d08] ;  /* 0x002d080001067983 */ /* 0x000ea80000300a00 */
[----:B------:R-:W2:-:S14]  /*200d0*/  LDL.LU.64 R4, [R1+0x2d00] ;  /* 0x002d000001047983 */ /* 0x000e9c0000300a00 */
[----:B------:R-:W-:Y:S04]  /*200e0*/  STL.64 [R1+0x50], R16 ;  /* 0x0000501001007387 */ /* 0x000fe80000100a00 */
[----:B------:R0:W-:Y:S04]  /*200f0*/  STL.64 [R1+0x58], R18 ;  /* 0x0000581201007387 */ /* 0x0001e80000100a00 */
[----:B0-----:R-:W3:Y:S04]  /*20100*/  LDL.LU.64 R18, [R1+0x2cf8] ;  /* 0x002cf80001127983 */ /* 0x001ee80000300a00 */
[----:B------:R-:W3:Y:S04]  /*20110*/  LDL.LU.64 R16, [R1+0x2cf0] ;  /* 0x002cf00001107983 */ /* 0x000ee80000300a00 */
[----:B------:R-:W5:Y:S04]  /*20120*/  LDL.LU.64 R14, [R1+0x2ce8] ;  /* 0x002ce800010e7983 */ /* 0x000f680000300a00 */
[----:B------:R-:W5:Y:S04]  /*20130*/  LDL.LU.64 R12, [R1+0x2ce0] ;  /* 0x002ce000010c7983 */ /* 0x000f680000300a00 */
[----:B------:R-:W-:Y:S04]  /*20140*/  STL.64 [R1+0xd0], R20 ;  /* 0x0000d01401007387 */ /* 0x000fe80000100a00 */
[----:B------:R5:W-:Y:S02]  /*20150*/  STL.64 [R1+0xd8], R22 ;  /* 0x0000d81601007387 */ /* 0x000be40000100a00 */
[----:B-----5:R-:W-:Y:S02]  /*20160*/  HMMA.16816.F32 R20, R12, R2, R8 ;  /* 0x000000020c14723c */ /* 0x020fe40000001808 */
[----:B------:R-:W2:Y:S04]  /*20170*/  LDL.LU.64 R8, [R1+0x370] ;  /* 0x0003700001087983 */ /* 0x000ea80000300a00 */
[----:B------:R-:W2:-:S13]  /*20180*/  LDL.LU.64 R10, [R1+0x378] ;  /* 0x00037800010a7983 */ /* 0x000e9a0000300a00 */
[----:B------:R0:W-:Y:S04]  /*20190*/  STL.64 [R1+0xe0], R20 ;  /* 0x0000e01401007387 */ /* 0x0001e80000100a00 */
[----:B------:R1:W-:Y:S04]  /*201a0*/  STL.64 [R1+0xe8], R22 ;  /* 0x0000e81601007387 */ /* 0x0003e80000100a00 */
[----:B0-----:R-:W4:Y:S04]  /*201b0*/  LDL.LU.64 R20, [R1+0x2f0] ;  /* 0x0002f00001147983 */ /* 0x001f280000300a00 */
[----:B-1----:R-:W4:Y:S04]  /*201c0*/  LDL.LU.64 R22, [R1+0x2f8] ;  /* 0x0002f80001167983 */ /* 0x002f280000300a00 */
[----:B------:R-:W-:Y:S04]  /*201d0*/  STL.64 [R1+0x2ca0], R14 ;  /* 0x002ca00e01007387 */ /* 0x000fe80000100a00 */
[----:B------:R0:W-:Y:S04]  /*201e0*/  STL.64 [R1+0x2c98], R12 ;  /* 0x002c980c01007387 */ /* 0x0001e80000100a00 */
[----:B0-----:R-:W5:Y:S04]  /*201f0*/  LDL.LU.64 R12, [R1+0x10] ;  /* 0x00001000010c7983 */ /* 0x001f680000300a00 */
[----:B------:R-:W2:Y:S04]  /*20200*/  LDL.LU.64 R14, [R1+0x18] ;  /* 0x00001800010e7983 */ /* 0x000ea80000300a00 */
[----:B--2---:R-:W-:Y:S04]  /*20210*/  STL.64 [R1+0x2cb8], R14 ;  /* 0x002cb80e01007387 */ /* 0x004fe80000100a00 */
[----:B-----5:R0:W-:Y:S04]  /*20220*/  STL.64 [R1+0x2cb0], R12 ;  /* 0x002cb00c01007387 */ /* 0x0201e80000100a00 */
[----:B0-----:R-:W3:Y:S04]  /*20230*/  LDL.LU.64 R12, [R1+0x420] ;  /* 0x00042000010c7983 */ /* 0x001ee80000300a00 */
[----:B------:R-:W3:Y:S01]  /*20240*/  LDL.LU.64 R14, [R1+0x428] ;  /* 0x00042800010e7983 */ /* 0x000ee20000300a00 */
[-C--:B------:R-:W-:Y:S08]  /*20250*/  HMMA.16816.F32 R8, R4, R2.reuse, R8 ;  /* 0x000000020408723c */ /* 0x080ff00000001808 */
[----:B---3--:R-:W-:-:S15]  /*20260*/  HMMA.16816.F32 R12, R16, R2, R12 ;  /* 0x00000002100c723c */ /* 0x008fde000000180c */
[----:B------:R-:W-:-:S04]  /*20270*/  NOP ;  /* 0x0000000000007918 */ /* 0x000fc80000000000 */
[----:B------:R0:W-:Y:S04]  /*20280*/  STL.64 [R1+0x1a0], R12 ;  /* 0x0001a00c01007387 */ /* 0x0001e80000100a00 */
[----:B------:R1:W-:Y:S04]  /*20290*/  STL.64 [R1+0x1a8], R14 ;  /* 0x0001a80e01007387 */ /* 0x0003e80000100a00 */
[----:B0-----:R-:W2:Y:S04]  /*202a0*/  LDL.LU.64 R12, [R1+0xc0] ;  /* 0x0000c000010c7983 */ /* 0x001ea80000300a00 */
[----:B-1----:R-:W2:Y:S04]  /*202b0*/  LDL.LU.64 R14, [R1+0xc8] ;  /* 0x0000c800010e7983 */ /* 0x002ea80000300a00 */
[----:B------:R-:W-:Y:S04]  /*202c0*/  STL [R1+0x2c90], R16 ;  /* 0x002c901001007387 */ /* 0x000fe80000100800 */
[----:B------:R0:W-:Y:S04]  /*202d0*/  STL [R1+0x2c8c], R17 ;  /* 0x002c8c1101007387 */ /* 0x0001e80000100800 */
[----:B------:R-:W-:Y:S04]  /*202e0*/  STL [R1+0x2c88], R18 ;  /* 0x002c881201007387 */ /* 0x000fe80000100800 */
[----:B------:R1:W-:Y:S04]  /*202f0*/  STL [R1+0x2c84], R19 ;  /* 0x002c841301007387 */ /* 0x0003e80000100800 */
[----:B0-----:R-:W3:Y:S04]  /*20300*/  LDL.LU.64 R16, [R1+0x2a0] ;  /* 0x0002a00001107983 */ /* 0x001ee80000300a00 */
[----:B-1----:R-:W3:Y:S04]  /*20310*/  LDL.LU.64 R18, [R1+0x2a8] ;  /* 0x0002a80001127983 */ /* 0x002ee80000300a00 */
[----:B------:R-:W-:Y:S04]  /*20320*/  STL.64 [R1+0x230], R8 ;  /* 0x0002300801007387 */ /* 0x000fe80000100a00 */
[----:B------:R0:W-:Y:S04]  /*20330*/  STL.64 [R1+0x238], R10 ;  /* 0x0002380a01007387 */ /* 0x0001e80000100a00 */
[----:B0-----:R-:W4:Y:S04]  /*20340*/  LDL.LU.64 R10, [R1+0x2cd8] ;  /* 0x002cd800010a7983 */ /* 0x001f280000300a00 */
[----:B------:R-:W4:Y:S04]  /*20350*/  LDL.LU.64 R8, [R1+0x2cd0] ;  /* 0x002cd00001087983 */ /* 0x000f280000300a00 */
[----:B------:R-:W-:Y:S04]  /*20360*/  STL [R1+0x2c80], R6 ;  /* 0x002c800601007387 */ /* 0x000fe80000100800 */
[----:B------:R-:W-:Y:S04]  /*20370*/  STL [R1+0x2c7c], R7 ;  /* 0x002c7c0701007387 */ /* 0x000fe80000100800 */
[----:B------:R0:W-:Y:S04]  /*20380*/  STL.64 [R1+0x2ca8], R4 ;  /* 0x002ca80401007387 */ /* 0x0001e80000100a00 */
[----:B0-----:R-:W5:Y:S04]  /*20390*/  LDL.LU.64 R4, [R1+0x5e0] ;  /* 0x0005e00001047983 */ /* 0x001f680000300a00 */
[----:B------:R-:W5:Y:S01]  /*203a0*/  LDL.LU.64 R6, [R1+0x5e8] ;  /* 0x0005e80001067983 */ /* 0x000f620000300a00 */
[----:B----4-:R-:W-:-:S15]  /*203b0*/  HMMA.16816.F32 R20, R8, R2, R20 ;  /* 0x000000020814723c */ /* 0x010fde0000001814 */
[----:B------:R-:W-:-:S04]  /*203c0*/  NOP ;  /* 0x0000000000007918 */ /* 0x000fc80000000000 */
[----:B------:R-:W-:Y:S04]  /*203d0*/  STL.64 [R1+0x2b0], R20 ;  /* 0x0002b01401007387 */ /* 0x000fe80000100a00 */
[----:B------:R0:W-:Y:S04]  /*203e0*/  STL.64 [R1+0x2b8], R22 ;  /* 0x0002b81601007387 */ /* 0x0001e80000100a00 */
[----:B0-----:R-:W3:Y:S04]  /*203f0*/  LDL.LU.64 R22, [R1+0x2cc8] ;  /* 0x002cc80001167983 */ /* 0x001ee80000300a00 */
[----:B------:R-:W3:Y:S01]  /*20400*/  LDL.LU.64 R20, [R1+0x2cc0] ;  /* 0x002cc00001147983 */ /* 0x000ee20000300a00 */
[-C--:B--2---:R-:W-:Y:S08]  /*20410*/  HMMA.16816.F32 R12, R24, R2.reuse, R12 ;  /* 0x00000002180c723c */ /* 0x084ff0000000180c */
[----:B---3--:R-:W-:-:S15]  /*20420*/  HMMA.16816.F32 R16, R20, R2, R16 ;  /* 0x000000021410723c */ /* 0x008fde0000001810 */
        /* <DEDUP_REMOVED lines=9> */
[----:B------:R-:W-:Y:S04]  /*204c0*/  STL.64 [R1+0x2c60], R26 ;  /* 0x002c601a01007387 */ /* 0x000fe80000100a00 */
[----:B------:R0:W-:Y:S04]  /*204d0*/  STL.64 [R1+0x2c58], R24 ;  /* 0x002c581801007387 */ /* 0x0001e80000100a00 */
[----:B------:R-:W-:Y:S04]  /*204e0*/  STL.64 [R1+0x4c0], R12 ;  /* 0x0004c00c01007387 */ /* 0x000fe80000100a00 */
[----:B------:R-:W-:Y:S04]  /*204f0*/  STL.64 [R1+0x4c8], R14 ;  /* 0x0004c80e01007387 */ /* 0x000fe80000100a00 */
[----:B------:R-:W1:Y:S04]  /*20500*/  LDSM.16.M88.4 R12, [R29+UR5+0xc000] ;  /* 0x00c000051d0c783b */ /* 0x000e680008000200 */
[----:B0-----:R-:W2:Y:S04]  /*20510*/  LDL.LU.64 R24, [R1] ;  /* 0x0000000001187983 */ /* 0x001ea80000300a00 */
[----:B------:R-:W2:Y:S04]  /*20520*/  LDL.LU.64 R26, [R1+0x8] ;  /* 0x00000800011a7983 */ /* 0x000ea80000300a00 */
[----:B-1----:R-:W-:Y:S04]  /*20530*/  STL.64 [R1+0x590], R12 ;  /* 0x0005900c01007387 */ /* 0x002fe80000100a00 */
[----:B------:R0:W-:Y:S01]  /*20540*/  STL.64 [R1+0x598], R14 ;  /* 0x0005980e01007387 */ /* 0x0001e20000100a00 */
[----:B------:R-:W-:-:S02]  /*20550*/  IMAD.MOV.U32 R2, RZ, RZ, R12 ;  /* 0x000000ffff027224 */ /* 0x000fc400078e000c */
[----:B------:R-:W-:Y:S01]  /*20560*/  IMAD.MOV.U32 R0, RZ, RZ, R13 ;  /* 0x000000ffff007224 */ /* 0x000fe200078e000d */
[----:B0-----:R-:W5:Y:S04]  /*20570*/  LDL.LU.64 R14, [R1+0x2cb8] ;  /* 0x002cb800010e7983 */ /* 0x001f680000300a00 */
[----:B------:R-:W5:Y:S01]  /*20580*/  LDL.LU.64 R12, [R1+0x2cb0] ;  /* 0x002cb000010c7983 */ /* 0x000f620000300a00 */
[----:B------:R-:W-:Y:S02]  /*20590*/  F2FP.F16.E4M3.UNPACK_B R2, R2 ;  /* 0x00000002ff02723e */ /* 0x000fe400020006ff */
[----:B------:R-:W-:-:S07]  /*205a0*/  F2FP.F16.E4M3.UNPACK_B R3, R0 ;  /* 0x00000000ff03723e */ /* 0x000fce00020006ff */
[----:B-----5:R-:W-:Y:S01]  /*205b0*/  HMMA.16816.F32 R4, R12, R2, R4 ;  /* 0x000000020c04723c */ /* 0x020fe20000001804 */
[----:B------:R-:W-:Y:S02]  /*205c0*/  IMAD.MOV.U32 R28, RZ, RZ, R14 ;  /* 0x000000ffff1c7224 */ /* 0x000fe400078e000e */
[----:B------:R-:W-:-:S15]  /*205d0*/  IMAD.MOV.U32 R0, RZ, RZ, R15 ;  /* 0x000000ffff007224 */ /* 0x000fde00078e000f */
[----:B------:R-:W-:Y:S01]  /*205e0*/  NOP ;  /* 0x0000000000007918 */ /* 0x000fe20000000000 */
[----:B------:R0:W-:Y:S04]  /*205f0*/  STL.64 [R1+0x40], R4 ;  /* 0x0000400401007387 */ /* 0x0001e80000100a00 */
[----:B------:R1:W-:Y:S04]  /*20600*/  STL.64 [R1+0x48], R6 ;  /* 0x0000480601007387 */ /* 0x0003e80000100a00 */
[----:B0-----:R-:W4:Y:S01]  /*20610*/  LDL.LU.64 R4, [R1+0x2ca8] ;  /* 0x002ca80001047983 */ /* 0x001f220000300a00 */
[----:B-1----:R-:W-:Y:S02]  /*20620*/  IMAD.MOV.U32 R6, RZ, RZ, R12 ;  /* 0x000000ffff067224 */ /* 0x002fe400078e000c */
[----:B------:R-:W-:Y:S01]  /*20630*/  IMAD.MOV.U32 R7, RZ, RZ, R13 ;  /* 0x000000ffff077224 */ /* 0x000fe200078e000d */
[----:B------:R-:W3:Y:S04]  /*20640*/  LDL.LU.64 R14, [R1+0x2ca0] ;  /* 0x002ca000010e7983 */ /* 0x000ee80000300a00 */
[----:B------:R-:W3:Y:S01]  /*20650*/  LDL.LU.64 R12, [R1+0x2c98] ;  /* 0x002c9800010c7983 */ /* 0x000ee20000300a00 */
[----:B--2---:R-:W-:-:S15]  /*20660*/  HMMA.16816.F32 R16, R24, R2, R16 ;  /* 0x000000021810723c */ /* 0x004fde0000001810 */
[----:B------:R-:W-:-:S04]  /*20670*/  NOP ;  /* 0x0000000000007918 */ /* 0x000fc80000000000 */
[----:B------:R0:W-:Y:S04]  /*20680*/  STL.64 [R1+0xb0], R16 ;  /* 0x0000b01001007387 */ /* 0x0001e80000100a00 */
[----:B------:R1:W-:Y:S01]  /*20690*/  STL.64 [R1+0xb8], R18 ;  /* 0x0000b81201007387 */ /* 0x0003e20000100a00 */
[----:B0-----:R-:W-:Y:S02]  /*206a0*/  IMAD.MOV.U32 R16, RZ, RZ, R24 ;  /* 0x000000ffff107224 */ /* 0x001fe400078e0018 */
[----:B------:R-:W-:Y:S02]  /*206b0*/  IMAD.MOV.U32 R17, RZ, RZ, R25 ;  /* 0x000000ffff117224 */ /* 0x000fe400078e0019 */
[----:B-1----:R-:W-:Y:S02]  /*206c0*/  IMAD.MOV.U32 R18, RZ, RZ, R26 ;  /* 0x000000ffff127224 */ /* 0x002fe400078e001a */
[----:B------:R-:W-:Y:S01]  /*206d0*/  IMAD.MOV.U32 R19, RZ, RZ, R27 ;  /* 0x000000ffff137224 */ /* 0x000fe200078e001b */
[----:B------:R-:W2:Y:S04]  /*206e0*/  LDL.LU.64 R24, [R1+0x490] ;  /* 0x0004900001187983 */ /* 0x000ea80000300a00 */
[----:B------:R-:W2:Y:S01]  /*206f0*/  LDL.LU.64 R26, [R1+0x498] ;  /* 0x00049800011a7983 */ /* 0x000ea20000300a00 */
[----:B---3--:R-:W-:-:S15]  /*20700*/  HMMA.16816.F32 R20, R12, R2, R20 ;  /* 0x000000020c14723c */ /* 0x008fde0000001814 */
[----:B------:R-:W-:-:S04]  /*20710*/  NOP ;  /* 0x0000000000007918 */ /* 0x000fc80000000000 */
[----:B------:R0:W-:Y:S04]  /*20720*/  STL.64 [R1+0xc0], R20 ;  /* 0x0000c01401007387 */ /* 0x0001e80000100a00 */
[----:B------:R1:W-:Y:S04]  /*20730*/  STL.64 [R1+0xc8], R22 ;  /* 0x0000c81601007387 */ /* 0x0003e80000100a00 */
[----:B0-----:R-:W4:Y:S04]  /*20740*/  LDL.LU.64 R20, [R1+0x450] ;  /* 0x0004500001147983 */ /* 0x001f280000300a00 */
[----:B-1----:R-:W4:Y:S04]  /*20750*/  LDL.LU.64 R22, [R1+0x458] ;  /* 0x0004580001167983 */ /* 0x002f280000300a00 */
[----:B------:R-:W-:Y:S04]  /*20760*/  STL.64 [R1+0x2c10], R14 ;  /* 0x002c100e01007387 */ /* 0x000fe80000100a00 */
[----:B------:R0:W-:Y:S02]  /*20770*/  STL.64 [R1+0x2c08], R12 ;  /* 0x002c080c01007387 */ /* 0x0001e40000100a00 */
[----:B0-----:R-:W-:-:S02]  /*20780*/  IMAD.MOV.U32 R12, RZ, RZ, R16 ;  /* 0x000000ffff0c7224 */ /* 0x001fc400078e0010 */
[----:B------:R-:W-:Y:S01]  /*20790*/  IMAD.MOV.U32 R13, RZ, RZ, R17 ;  /* 0x000000ffff0d7224 */ /* 0x000fe200078e0011 */
[----:B------:R-:W2:Y:S04]  /*207a0*/  LDL.LU R16, [R1+0x2c90] ;  /* 0x002c900001107983 */ /* 0x000ea80000300800 */
[----:B------:R-:W2:Y:S01]  /*207b0*/  LDL.LU R17, [R1+0x2c8c] ;  /* 0x002c8c0001117983 */ /* 0x000ea20000300800 */
[----:B------:R-:W-:Y:S02]  /*207c0*/  IMAD.MOV.U32 R14, RZ, RZ, R18 ;  /* 0x000000ffff0e7224 */ /* 0x000fe400078e0012 */
[----:B------:R-:W-:Y:S01]  /*207d0*/  IMAD.MOV.U32 R15, RZ, RZ, R19 ;  /* 0x000000ffff0f7224 */ /* 0x000fe200078e0013 */
[----:B------:R-:W2:Y:S04]  /*207e0*/  LDL.LU R18, [R1+0x2c88] ;  /* 0x002c880001127983 */ /* 0x000ea80000300800 */
[----:B------:R-:W2:Y:S04]  /*207f0*/  LDL.LU R19, [R1+0x2c84] ;  /* 0x002c840001137983 */ /* 0x000ea80000300800 */
[----:B------:R-:W-:Y:S04]  /*20800*/  STL.64 [R1+0x2c30], R14 ;  /* 0x002c300e01007387 */ /* 0x000fe80000100a00 */
[----:B------:R0:W-:Y:S02]  /*20810*/  STL.64 [R1+0x2c28], R12 ;  /* 0x002c280c01007387 */ /* 0x0001e40000100a00 */
[----:B0-----:R-:W-:-:S02]  /*20820*/  IMAD.MOV.U32 R12, RZ, RZ, R6 ;  /* 0x000000ffff0c7224 */ /* 0x001fc400078e0006 */
[----:B------:R-:W-:Y:S01]  /*20830*/  IMAD.MOV.U32 R13, RZ, RZ, R7 ;  /* 0x000000ffff0d7224 */ /* 0x000fe200078e0007 */
[----:B------:R-:W4:Y:S04]  /*20840*/  LDL.LU R6, [R1+0x2c80] ;  /* 0x002c800001067983 */ /* 0x000f280000300800 */
[----:B------:R-:W4:Y:S01]  /*20850*/  LDL.LU R7, [R1+0x2c7c] ;  /* 0x002c7c0001077983 */ /* 0x000f220000300800 */
[----:B------:R-:W-:Y:S02]  /*20860*/  IMAD.MOV.U32 R14, RZ, RZ, R28 ;  /* 0x000000ffff0e7224 */ /* 0x000fe400078e001c */
[----:B------:R-:W-:Y:S01]  /*20870*/  IMAD.MOV.U32 R15, RZ, RZ, R0 ;  /* 0x000000ffff0f7224 */ /* 0x000fe200078e0000 */
[----:B------:R-:W3:Y:S04]  /*20880*/  LDL.LU R28, [R1+0x2c78] ;  /* 0x002c7800011c7983 */ /* 0x000ee80000300800 */
[----:B------:R-:W-:Y:S04]  /*20890*/  STL.64 [R1+0x2c50], R14 ;  /* 0x002c500e01007387 */ /* 0x000fe80000100a00 */
[----:B------:R2:W-:Y:S02]  /*208a0*/  STL.64 [R1+0x2c48], R12 ;  /* 0x002c480c01007387 */ /* 0x0005e40000100a00 */
[----:B--2---:R-:W-:Y:S02]  /*208b0*/  HMMA.16816.F32 R12, R16, R2, R24 ;  /* 0x00000002100c723c */ /* 0x004fe40000001818 */
[----:B------:R-:W-:Y:S04]  /*208c0*/  STL.64 [R1+0x2c00], R18 ;  /* 0x002c001201007387 */ /* 0x000fe80000100a00 */
[----:B------:R-:W-:-:S13]  /*208d0*/  STL.64 [R1+0x2bf8], R16 ;  /* 0x002bf81001007387 */ /* 0x000fda0000100a00 */
[----:B------:R-:W-:Y:S04]  /*208e0*/  STL.64 [R1+0x190], R12 ;  /* 0x0001900c01007387 */ /* 0x000fe80000100a00 */
[----:B------:R4:W-:Y:S02]  /*208f0*/  STL.64 [R1+0x198], R14 ;  /* 0x0001980e01007387 */ /* 0x0009e40000100a00 */
[----:B----4-:R-:W-:Y:S02]  /*20900*/  HMMA.16816.F32 R12, R4, R2, R20 ;  /* 0x00000002040c723c */ /* 0x010fe40000001814 */
[----:B------:R-:W2:Y:S04]  /*20910*/  LDL.LU.64 R20, [R1+0x3a0] ;  /* 0x0003a00001147983 */ /* 0x000ea80000300a00 */
[----:B------:R-:W2:-:S13]  /*20920*/  LDL.LU.64 R22, [R1+0x3a8] ;  /* 0x0003a80001167983 */ /* 0x000e9a0000300a00 */
[----:B------:R0:W-:Y:S04]  /*20930*/  STL.64 [R1+0x220], R12 ;  /* 0x0002200c01007387 */ /* 0x0001e80000100a00 */
[----:B------:R1:W-:Y:S04]  /*20940*/  STL.64 [R1+0x228], R14 ;  /* 0x0002280e01007387 */ /* 0x0003e80000100a00 */
[----:B------:R-:W4:Y:S04]  /*20950*/  LDL.LU.64 R24, [R1+0x320] ;  /* 0x0003200001187983 */ /* 0x000f280000300a00 */
[----:B------:R-:W4:Y:S04]  /*20960*/  LDL.LU.64 R26, [R1+0x328] ;  /* 0x00032800011a7983 */ /* 0x000f280000300a00 */
[----:B0-----:R-:W5:Y:S04]  /*20970*/  LDL.LU.64 R12, [R1+0x340] ;  /* 0x00034000010c7983 */ /* 0x001f680000300a00 */
[----:B-1----:R-:W5:Y:S04]  /*20980*/  LDL.LU.64 R14, [R1+0x348] ;  /* 0x00034800010e7983 */ /* 0x002f680000300a00 */
[----:B------:R-:W2:Y:S04]  /*20990*/  LDL.LU.64 R16, [R1+0x5b0] ;  /* 0x0005b00001107983 */ /* 0x000ea80000300a00 */
[----:B------:R-:W2:Y:S04]  /*209a0*/  LDL.LU.64 R18, [R1+0x5b8] ;  /* 0x0005b80001127983 */ /* 0x000ea80000300a00 */
[----:B--2---:R-:W-:Y:S04]  /*209b0*/  STL.64 [R1+0x2c20], R18 ;  /* 0x002c201201007387 */ /* 0x004fe80000100a00 */
[----:B------:R0:W-:Y:S04]  /*209c0*/  STL.64 [R1+0x2c18], R16 ;  /* 0x002c181001007387 */ /* 0x0001e80000100a00 */
[----:B0-----:R-:W2:Y:S04]  /*209d0*/  LDL.LU.64 R16, [R1+0x5d0] ;  /* 0x0005d00001107983 */ /* 0x001ea80000300a00 */
[----:B------:R-:W2:Y:S01]  /*209e0*/  LDL.LU.64 R18, [R1+0x5d8] ;  /* 0x0005d80001127983 */ /* 0x000ea20000300a00 */
[-C--:B------:R-:W-:Y:S03]  /*209f0*/  HMMA.16816.F32 R20, R8, R2.reuse, R20 ;  /* 0x000000020814723c */ /* 0x080fe60000001814 */
[----:B--2---:R-:W-:Y:S04]  /*20a00*/  STL.64 [R1+0x2c40], R18 ;  /* 0x002c401201007387 */ /* 0x004fe80000100a00 */
[----:B------:R0:W-:Y:S04]  /*20a10*/  STL.64 [R1+0x2c38], R16 ;  /* 0x002c381001007387 */ /* 0x0001e80000100a00 */
[----:B0-----:R-:W2:Y:S04]  /*20a20*/  LDL.LU.64 R16, [R1+0x5f0] ;  /* 0x0005f00001107983 */ /* 0x001ea80000300a00 */
[----:B------:R-:W2:Y:S04]  /*20a30*/  LDL.LU.64 R18, [R1+0x5f8] ;  /* 0x0005f80001127983 */ /* 0x000ea80000300a00 */
[----:B------:R-:W-:Y:S04]  /*20a40*/  STL.64 [R1+0x2bf0], R6 ;  /* 0x002bf00601007387 */ /* 0x000fe80000100a00 */
[----:B------:R0:W-:Y:S04]  /*20a50*/  STL.64 [R1+0x2be8], R4 ;  /* 0x002be80401007387 */ /* 0x0001e80000100a00 */
[----:B0-----:R-:W2:Y:S04]  /*20a60*/  LDL.LU.64 R4, [R1+0x510] ;  /* 0x0005100001047983 */ /* 0x001ea80000300a00 */
[----:B------:R-:W2:Y:S04]  /*20a70*/  LDL.LU.64 R6, [R1+0x518] ;  /* 0x0005180001067983 */ /* 0x000ea80000300a00 */
[----:B------:R-:W-:Y:S04]  /*20a80*/  STL.64 [R1+0x2a0], R20 ;  /* 0x0002a01401007387 */ /* 0x000fe80000100a00 */
[----:B------:R0:W-:Y:S04]  /*20a90*/  STL.64 [R1+0x2a8], R22 ;  /* 0x0002a81601007387 */ /* 0x0001e80000100a00 */
[----:B0-----:R-:W4:Y:S04]  /*20aa0*/  LDL.LU.64 R22, [R1+0x2c70] ;  /* 0x002c700001167983 */ /* 0x001f280000300a00 */
[----:B------:R-:W4:Y:S02]  /*20ab0*/  LDL.LU.64 R20, [R1+0x2c68] ;  /* 0x002c680001147983 */ /* 0x000f240000300a00 */
[----:B----4-:R-:W-:-:S15]  /*20ac0*/  HMMA.16816.F32 R24, R20, R2, R24 ;  /* 0x000000021418723c */ /* 0x010fde0000001818 */
[----:B------:R-:W-:-:S04]  /*20ad0*/  NOP ;  /* 0x0000000000007918 */ /* 0x000fc80000000000 */
[----:B------:R-:W-:Y:S04]  /*20ae0*/  STL.64 [R1+0x320], R24 ;  /* 0x0003201801007387 */ /* 0x000fe80000100a00 */
[----:B------:R0:W-:Y:S04]  /*20af0*/  STL.64 [R1+0x328], R26 ;  /* 0x0003281a01007387 */ /* 0x0001e80000100a00 */
[----:B0-----:R-:W5:Y:S04]  /*20b00*/  LDL.LU.64 R26, [R1+0x2c60] ;  /* 0x002c6000011a7983 */ /* 0x001f680000300a00 */
[----:B------:R-:W5:Y:S02]  /*20b10*/  LDL.LU.64 R24, [R1+0x2c58] ;  /* 0x002c580001187983 */ /* 0x000f640000300a00 */
[----:B-----5:R-:W-:Y:S02]  /*20b20*/  HMMA.16816.F32 R12, R24, R2, R12 ;  /* 0x00000002180c723c */ /* 0x020fe4000000180c */
[----:B------:R-:W-:Y:S04]  /*20b30*/  STL.64 [R1+0x2be0], R26 ;  /* 0x002be01a01007387 */ /* 0x000fe80000100a00 */
[----:B------:R0:W-:-:S13]  /*20b40*/  STL.64 [R1+0x2bd8], R24 ;  /* 0x002bd81801007387 */ /* 0x0001da0000100a00 */
[----:B------:R-:W-:Y:S04]  /*20b50*/  STL.64 [R1+0x4a0], R12 ;  /* 0x0004a00c01007387 */ /* 0x000fe80000100a00 */
[----:B------:R-:W-:Y:S04]  /*20b60*/  STL.64 [R1+0x4a8], R14 ;  /* 0x0004a80e01007387 */ /* 0x000fe80000100a00 */
[----:B------:R-:W1:Y:S04]  /*20b70*/  LDSM.16.M88.4 R12, [R29+UR5+0xe000] ;  /* 0x00e000051d0c783b */ /* 0x000e680008000200 */
[----:B0-----:R-:W4:Y:S04]  /*20b80*/  LDL.LU.64 R24, [R1+0x440] ;  /* 0x0004400001187983 */ /* 0x001f280000300a00 */
[----:B------:R-:W4:Y:S04]  /*20b90*/  LDL.LU.64 R26, [R1+0x448] ;  /* 0x00044800011a7983 */ /* 0x000f280000300a00 */
[----:B-1----:R-:W-:Y:S04]  /*20ba0*/  STL.64 [R1+0x5a0], R12 ;  /* 0x0005a00c01007387 */ /* 0x002fe80000100a00 */
[----:B------:R0:W-:Y:S01]  /*20bb0*/  STL.64 [R1+0x5a8], R14 ;  /* 0x0005a80e01007387 */ /* 0x0001e20000100a00 */
[----:B------:R-:W-:-:S02]  /*20bc0*/  IMAD.MOV.U32 R2, RZ, RZ, R12 ;  /* 0x000000ffff027224 */ /* 0x000fc400078e000c */
[----:B------:R-:W-:Y:S01]  /*20bd0*/  IMAD.MOV.U32 R0, RZ, RZ, R13 ;  /* 0x000000ffff007224 */ /* 0x000fe200078e000d */
[----:B0-----:R-:W2:Y:S04]  /*20be0*/  LDL.LU.64 R14, [R1+0x2c50] ;  /* 0x002c5000010e7983 */ /* 0x001ea80000300a00 */
[----:B------:R-:W2:Y:S01]  /*20bf0*/  LDL.LU.64 R12, [R1+0x2c48] ;  /* 0x002c4800010c7983 */ /* 0x000ea20000300a00 */
[----:B------:R-:W-:Y:S02]  /*20c00*/  F2FP.F16.E4M3.UNPACK_B R2, R2 ;  /* 0x00000002ff02723e */ /* 0x000fe400020006ff */
[----:B------:R-:W-:-:S07]  /*20c10*/  F2FP.F16.E4M3.UNPACK_B R3, R0 ;  /* 0x00000000ff03723e */ /* 0x000fce00020006ff */
[----:B--2---:R-:W-:Y:S01]  /*20c20*/  HMMA.16816.F32 R12, R12, R2, R16 ;  /* 0x000000020c0c723c */ /* 0x004fe20000001810 */
[----:B------:R-:W2:Y:S04]  /*20c30*/  LDL.LU.64 R18, [R1+0x2c40] ;  /* 0x002c400001127983 */ /* 0x000ea80000300a00 */
[----:B------:R-:W2:-:S14]  /*20c40*/  LDL.LU.64 R16, [R1+0x2c38] ;  /* 0x002c380001107983 */ /* 0x000e9c0000300a00 */
[----:B------:R-:W-:Y:S04]  /*20c50*/  STL.64 [R1+0x30], R12 ;  /* 0x0000300c01007387 */ /* 0x000fe80000100a00 */
[----:B------:R0:W-:Y:S04]  /*20c60*/  STL.64 [R1+0x38], R14 ;  /* 0x0000380e01007387 */ /* 0x0001e80000100a00 */
[----:B0-----:R-:W2:Y:S04]  /*20c70*/  LDL.LU.64 R14, [R1+0x2c30] ;  /* 0x002c3000010e7983 */ /* 0x001ea80000300a00 */
[----:B------:R-:W2:Y:S02]  /*20c80*/  LDL.LU.64 R12, [R1+0x2c28] ;  /* 0x002c2800010c7983 */ /* 0x000ea40000300a00 */
[----:B--2---:R-:W-:Y:S02]  /*20c90*/  HMMA.16816.F32 R12, R12, R2, R16 ;  /* 0x000000020c0c723c */ /* 0x004fe40000001810 */
[----:B------:R-:W2:Y:S04]  /*20ca0*/  LDL.LU.64 R18, [R1+0x2c20] ;  /* 0x002c200001127983 */ /* 0x000ea80000300a00 */
[----:B------:R-:W2:-:S13]  /*20cb0*/  LDL.LU.64 R16, [R1+0x2c18] ;  /* 0x002c180001107983 */ /* 0x000e9a0000300a00 */
[----:B------:R-:W-:Y:S04]  /*20cc0*/  STL.64 [R1+0x20], R12 ;  /* 0x0000200c01007387 */ /* 0x000fe80000100a00 */
[----:B------:R0:W-:Y:S04]  /*20cd0*/  STL.64 [R1+0x28], R14 ;  /* 0x0000280e01007387 */ /* 0x0001e80000100a00 */
[----:B0-----:R-:W2:Y:S04]  /*20ce0*/  LDL.LU.64 R14, [R1+0x2c10] ;  /* 0x002c1000010e7983 */ /* 0x001ea80000300a00 */
[----:B------:R-:W2:Y:S02]  /*20cf0*/  LDL.LU.64 R12, [R1+0x2c08] ;  /* 0x002c0800010c7983 */ /* 0x000ea40000300a00 */
[----:B--2---:R-:W-:Y:S02]  /*20d00*/  HMMA.16816.F32 R12, R12, R2, R16 ;  /* 0x000000020c0c723c */ /* 0x004fe40000001810 */
[----:B------:R-:W2:Y:S04]  /*20d10*/  LDL.LU.64 R18, [R1+0x2c00] ;  /* 0x002c000001127983 */ /* 0x000ea80000300a00 */
[----:B------:R-:W2:-:S13]  /*20d20*/  LDL.LU.64 R16, [R1+0x2bf8] ;  /* 0x002bf80001107983 */ /* 0x000e9a0000300a00 */
[----:B------:R0:W-:Y:S04]  /*20d30*/  STL.64 [R1+0x10], R12 ;  /* 0x0000100c01007387 */ /* 0x0001e80000100a00 */
[----:B------:R1:W-:Y:S04]  /*20d40*/  STL.64 [R1+0x18], R14 ;  /* 0x0000180e01007387 */ /* 0x0003e80000100a00 */
[----:B0-----:R-:W5:Y:S04]  /*20d50*/  LDL.LU.64 R12, [R1+0x480] ;  /* 0x00048000010c7983 */ /* 0x001f680000300a00 */
[----:B-1----:R-:W5:Y:S01]  /*20d60*/  LDL.LU.64 R14, [R1+0x488] ;  /* 0x00048800010e7983 */ /* 0x002f620000300a00 */
[-C--:B--2---:R-:W-:Y:S03]  /*20d70*/  HMMA.16816.F32 R16, R16, R2.reuse, R4 ;  /* 0x000000021010723c */ /* 0x084fe60000001804 */
[----:B------:R-:W5:Y:S04]  /*20d80*/  LDL.LU.64 R6, [R1+0x2bf0] ;  /* 0x002bf00001067983 */ /* 0x000f680000300a00 */
[----:B------:R-:W5:Y:S01]  /*20d90*/  LDL.LU.64 R4, [R1+0x2be8] ;  /* 0x002be80001047983 */ /* 0x000f620000300a00 */
[-C--:B----4-:R-:W-:Y:S11]  /*20da0*/  HMMA.16816.F32 R8, R8, R2.reuse, R24 ;  /* 0x000000020808723c */ /* 0x090ff60000001818 */
[----:B------:R0:W-:Y:S04]  /*20db0*/  STL.64 [R1], R16 ;  /* 0x0000001001007387 */ /* 0x0001e80000100a00 */
[----:B------:R-:W-:Y:S04]  /*20dc0*/  STL.64 [R1+0x8], R18 ;  /* 0x0000081201007387 */ /* 0x000fe80000100a00 */
[----:B------:R-:W-:Y:S01]  /*20dd0*/  IMAD.MOV.U32 R0, RZ, RZ, R11 ;  /* 0x000000ffff007224 */ /* 0x000fe200078e000b */
[----:B-----5:R-:W-:-:S15]  /*20de0*/  HMMA.16816.F32 R4, R4, R2, R12 ;  /* 0x000000020404723c */ /* 0x020fde000000180c */
[----:B------:R-:W-:-:S04]  /*20df0*/  NOP ;  /* 0x0000000000007918 */ /* 0x000fc80000000000 */
[----:B------:R-:W-:Y:S04]  /*20e00*/  STL.64 [R1+0x210], R4 ;  /* 0x0002100401007387 */ /* 0x000fe80000100a00 */
[----:B------:R-:W-:Y:S04]  /*20e10*/  STL.64 [R1+0x218], R6 ;  /* 0x0002180601007387 */ /* 0x000fe80000100a00 */
[----:B------:R1:W-:Y:S04]  /*20e20*/  STL.64 [R1+0x290], R8 ;  /* 0x0002900801007387 */ /* 0x0003e80000100a00 */
[----:B------:R-:W2:Y:S04]  /*20e30*/  LDL.LU.64 R24, [R1+0x390] ;  /* 0x0003900001187983 */ /* 0x000ea80000300a00 */
[----:B------:R-:W2:Y:S04]  /*20e40*/  LDL.LU.64 R26, [R1+0x398] ;  /* 0x00039800011a7983 */ /* 0x000ea80000300a00 */
[----:B0-----:R-:W4:Y:S04]  /*20e50*/  LDL.LU R17, [R1+0x544] ;  /* 0x0005440001117983 */ /* 0x001f280000300800 */
[----:B------:R-:W5:Y:S01]  /*20e60*/  LDL.LU R11, [R1+0x530] ;  /* 0x00053000010b7983 */ /* 0x000f620000300800 */
[----:B------:R-:W-:-:S03]  /*20e70*/  IMAD.MOV.U32 R29, RZ, RZ, R10 ;  /* 0x000000ffff1d7224 */ /* 0x000fc600078e000a */
[----:B-----5:R0:W-:Y:S04]  /*20e80*/  STL [R1+0x2bb0], R11 ;  /* 0x002bb00b01007387 */ /* 0x0201e80000100800 */
[----:B-1----:R-:W5:Y:S04]  /*20e90*/  LDL.LU R8, [R1+0x90] ;  /* 0x0000900001087983 */ /* 0x002f680000300800 */
[----:B------:R-:W5:Y:S04]  /*20ea0*/  LDL.LU R9, [R1+0x94] ;  /* 0x0000940001097983 */ /* 0x000f680000300800 */
[----:B------:R-:W3:Y:S04]  /*20eb0*/  LDL.LU R10, [R1+0x98] ;  /* 0x00009800010a7983 */ /* 0x000ee80000300800 */
[----:B0-----:R-:W3:Y:S04]  /*20ec0*/  LDL.LU R11, [R1+0x9c] ;  /* 0x00009c00010b7983 */ /* 0x001ee80000300800 */
[----:B------:R-:W3:Y:S04]  /*20ed0*/  LDL.LU R12, [R1+0x664] ;  /* 0x00066400010c7983 */ /* 0x000ee80000300800 */
[----:B------:R-:W3:Y:S04]  /*20ee0*/  LDL.LU R13, [R1+0x66c] ;  /* 0x00066c00010d7983 */ /* 0x000ee80000300800 */
[----:B------:R-:W3:Y:S04]  /*20ef0*/  LDL.LU R14, [R1+0x674] ;  /* 0x00067400010e7983 */ /* 0x000ee80000300800 */
[----:B------:R-:W3:Y:S01]  /*20f00*/  LDL.LU R15, [R1+0x67c] ;  /* 0x00067c00010f7983 */ /* 0x000ee20000300800 */
[-C--:B--2---:R-:W-:Y:S03]  /*20f10*/  HMMA.16816.F32 R20, R20, R2.reuse, R24 ;  /* 0x000000021414723c */ /* 0x084fe60000001818 */
[----:B---3--:R-:W-:Y:S04]  /*20f20*/  STL.64 [R1+0x2bd0], R14 ;  /* 0x002bd00e01007387 */ /* 0x008fe80000100a00 */
[----:B------:R-:W-:Y:S04]  /*20f30*/  STL.64 [R1+0x2bc8], R12 ;  /* 0x002bc80c01007387 */ /* 0x000fe80000100a00 */
[----:B------:R-:W2:Y:S04]  /*20f40*/  LDL.LU R18, [R1+0x550] ;  /* 0x0005500001127983 */ /* 0x000ea80000300800 */
[----:B------:R-:W-:Y:S04]  /*20f50*/  STL.64 [R1+0x2bc0], R10 ;  /* 0x002bc00a01007387 */ /* 0x000fe80000100a00 */
[----:B-----5:R0:W-:Y:S04]  /*20f60*/  STL.64 [R1+0x2bb8], R8 ;  /* 0x002bb80801007387 */ /* 0x0201e80000100a00 */
[----:B0-----:R-:W3:Y:S04]  /*20f70*/  LDL.LU R8, [R1+0xa0] ;  /* 0x0000a00001087983 */ /* 0x001ee80000300800 */
[----:B------:R-:W3:Y:S04]  /*20f80*/  LDL.LU R9, [R1+0xa4] ;  /* 0x0000a40001097983 */ /* 0x000ee80000300800 */
[----:B------:R-:W3:Y:S04]  /*20f90*/  LDL.LU R10, [R1+0xa8] ;  /* 0x0000a800010a7983 */ /* 0x000ee80000300800 */
[----:B------:R-:W3:Y:S04]  /*20fa0*/  LDL.LU R11, [R1+0xac] ;  /* 0x0000ac00010b7983 */ /* 0x000ee80000300800 */
[----:B------:R-:W5:Y:S04]  /*20fb0*/  LDL.LU.64 R12, [R1+0x3b0] ;  /* 0x0003b000010c7983 */ /* 0x000f680000300a00 */
[----:B------:R-:W5:Y:S04]  /*20fc0*/  LDL.LU.64 R14, [R1+0x3b8] ;  /* 0x0003b800010e7983 */ /* 0x000f680000300a00 */
[----:B------:R-:W2:Y:S04]  /*20fd0*/  LDL.LU R19, [R1+0x554] ;  /* 0x0005540001137983 */ /* 0x000ea80000300800 */
[----:B------:R-:W2:Y:S04]  /*20fe0*/  LDL.LU R16, [R1+0x540] ;  /* 0x0005400001107983 */ /* 0x000ea80000300800 */
[----:B------:R-:W2:Y:S04]  /*20ff0*/  LDL.LU R7, [R1+0x564] ;  /* 0x0005640001077983 */ /* 0x000ea80000300800 */
[----:B------:R0:W-:Y:S04]  /*21000*/  STL [R1+0x29cc], R0 ;  /* 0x0029cc0001007387 */ /* 0x0001e80000100800 */
[----:B0-----:R-:W2:Y:S04]  /*21010*/  LDL.LU R0, [R1+0x574] ;  /* 0x0005740001007983 */ /* 0x001ea80000300800 */
[----:B------:R0:W-:Y:S04]  /*21020*/  STL [R1+0x29c8], R29 ;  /* 0x0029c81d01007387 */ /* 0x0001e80000100800 */
[----:B0-----:R-:W2:Y:S04]  /*21030*/  LDL.LU R29, [R1+0x570] ;  /* 0x00057000011d7983 */ /* 0x001ea80000300800 */
[----:B------:R-:W5:Y:S04]  /*21040*/  LDL.LU.64 R26, [R1+0x2be0] ;  /* 0x002be000011a7983 */ /* 0x000f680000300a00 */
[----:B------:R-:W5:Y:S04]  /*21050*/  LDL.LU.64 R24, [R1+0x2bd8] ;  /* 0x002bd80001187983 */ /* 0x000f680000300a00 */
[----:B------:R0:W-:Y:S04]  /*21060*/  STL.64 [R1+0x2f0], R20 ;  /* 0x0002f01401007387 */ /* 0x0001e80000100a00 */
[----:B------:R1:W-:Y:S04]  /*21070*/  STL.64 [R1+0x2f8], R22 ;  /* 0x0002f81601007387 */ /* 0x0003e80000100a00 */
[----:B0-----:R-:W2:Y:S04]  /*21080*/  LDL.LU R20, [R1+0x668] ;  /* 0x0006680001147983 */ /* 0x001ea80000300800 */
[----:B------:R-:W2:Y:S04]  /*21090*/  LDL.LU R21, [R1+0x670] ;  /* 0x0006700001157983 */ /* 0x000ea80000300800 */
[----:B-1----:R-:W2:Y:S04]  /*210a0*/  LDL.LU R22, [R1+0x678] ;  /* 0x0006780001167983 */ /* 0x002ea80000300800 */
[----:B------:R-:W2:Y:S04]  /*210b0*/  LDL.LU R23, [R1+0x680] ;  /* 0x0006800001177983 */ /* 0x000ea80000300800 */
[----:B------:R-:W2:Y:S04]  /*210c0*/  LDL.LU R5, [R1+0x534] ;  /* 0x0005340001057983 */ /* 0x000ea80000300800 */
[----:B------:R-:W2:Y:S01]  /*210d0*/  LDL.LU R6, [R1+0x560] ;  /* 0x0005600001067983 */ /* 0x000ea20000300800 */
[----:B-----5:R-:W-:Y:S03]  /*210e0*/  HMMA.16816.F32 R24, R24, R2, R12 ;  /* 0x000000021818723c */ /* 0x020fe6000000180c */
[----:B--2---:R-:W-:Y:S04]  /*210f0*/  STL.64 [R1+0x2ba8], R6 ;  /* 0x002ba80601007387 */ /* 0x004fe80000100a00 */
[----:B------:R0:W-:Y:S04]  /*21100*/  STL [R1+0x2ba0], R5 ;  /* 0x002ba00501007387 */ /* 0x0001e80000100800 */
[----:B------:R-:W2:Y:S04]  /*21110*/  LDL.LU R4, [R1+0x80] ;  /* 0x0000800001047983 */ /* 0x000ea80000300800 */
[----:B0-----:R-:W2:Y:S04]  /*21120*/  LDL.LU R5, [R1+0x84] ;  /* 0x0000840001057983 */ /* 0x001ea80000300800 */
[----:B------:R-:W2:Y:S04]  /*21130*/  LDL.LU R6, [R1+0x88] ;  /* 0x0000880001067983 */ /* 0x000ea80000300800 */
[----:B------:R-:W2:Y:S04]  /*21140*/  LDL.LU R7, [R1+0x8c] ;  /* 0x00008c0001077983 */ /* 0x000ea80000300800 */
[----:B------:R-:W5:Y:S04]  /*21150*/  LDL.LU.64 R14, [R1+0x2bd0] ;  /* 0x002bd000010e7983 */ /* 0x000f680000300a00 */
[----:B------:R-:W2:Y:S04]  /*21160*/  LDL.LU.64 R12, [R1+0x2bc8] ;  /* 0x002bc800010c7983 */ /* 0x000ea80000300a00 */
[----:B------:R0:W-:Y:S04]  /*21170*/  STL.64 [R1+0x3b0], R24 ;  /* 0x0003b01801007387 */ /* 0x0001e80000100a00 */
[----:B------:R1:W-:Y:S04]  /*21180*/  STL.64 [R1+0x3b8], R26 ;  /* 0x0003b81a01007387 */ /* 0x0003e80000100a00 */
[----:B0-----:R-:W3:Y:S04]  /*21190*/  LDL.LU R24, [R1+0x60] ;  /* 0x0000600001187983 */ /* 0x001ee80000300800 */
[----:B------:R-:W3:Y:S04]  /*211a0*/  LDL.LU R25, [R1+0x64] ;  /* 0x0000640001197983 */ /* 0x000ee80000300800 */
[----:B-1----:R-:W4:Y:S04]  /*211b0*/  LDL.LU R26, [R1+0x68] ;  /* 0x00006800011a7983 */ /* 0x002f280000300800 */
[----:B------:R-:W4:Y:S01]  /*211c0*/  LDL.LU R27, [R1+0x6c] ;  /* 0x00006c00011b7983 */ /* 0x000f220000300800 */
[----:B-----5:R-:W-:-:S02]  /*211d0*/  IMAD R14, R14, 0x100, R22 ;  /* 0x000001000e0e7824 */ /* 0x020fc400078e0216 */
[----:B--2---:R-:W-:Y:S02]  /*211e0*/  IMAD R12, R12, 0x100, R20 ;  /* 0x000001000c0c7824 */ /* 0x004fe400078e0214 */
[----:B------:R-:W-:Y:S02]  /*211f0*/  IMAD R13, R13, 0x100, R21 ;  /* 0x000001000d0d7824 */ /* 0x000fe400078e0215 */
[----:B------:R-:W-:Y:S01]  /*21200*/  IMAD R15, R15, 0x100, R23 ;  /* 0x000001000f0f7824 */ /* 0x000fe200078e0217 */
[----:B------:R-:W-:Y:S02]  /*21210*/  F2FP.F16.E4M3.UNPACK_B R20, R29.H1 ;  /* 0x0000001dff14723e */ /* 0x000fe400030006ff */
[----:B------:R-:W-:Y:S02]  /*21220*/  F2FP.F16.E4M3.UNPACK_B R14, R14 ;  /* 0x0000000eff0e723e */ /* 0x000fe400020006ff */
[----:B------:R-:W-:Y:S02]  /*21230*/  F2FP.F16.E4M3.UNPACK_B R12, R12 ;  /* 0x0000000cff0c723e */ /* 0x000fe400020006ff */
[----:B------:R-:W-:-:S02]  /*21240*/  F2FP.F16.E4M3.UNPACK_B R13, R13 ;  /* 0x0000000dff0d723e */ /* 0x000fc400020006ff */
[----:B------:R-:W-:Y:S02]  /*21250*/  F2FP.F16.E4M3.UNPACK_B R15, R15 ;  /* 0x0000000fff0f723e */ /* 0x000fe400020006ff */
[----:B------:R-:W-:-:S07]  /*21260*/  F2FP.F16.E4M3.UNPACK_B R21, R0.H1 ;  /* 0x00000000ff15723e */ /* 0x000fce00030006ff */
[----:B---3--:R-:W-:-:S15]  /*21270*/  HMMA.16816.F32 R8, R12, R20, R8 ;  /* 0x000000140c08723c */ /* 0x008fde0000001808 */
[----:B------:R-:W-:-:S04]  /*21280*/  NOP ;  /* 0x0000000000007918 */ /* 0x000fc80000000000 */
[----:B------:R-:W-:Y:S04]  /*21290*/  STL.64 [R1+0x420], R8 ;  /* 0x0004200801007387 */ /* 0x000fe80000100a00 */
[----:B------:R0:W-:Y:S04]  /*212a0*/  STL.64 [R1+0x428], R10 ;  /* 0x0004280a01007387 */ /* 0x0001e80000100a00 */
[----:B0-----:R-:W2:Y:S04]  /*212b0*/  LDL.LU.64 R10, [R1+0x2bc0] ;  /* 0x002bc000010a7983 */ /* 0x001ea80000300a00 */
[----:B------:R-:W2:Y:S01]  /*212c0*/  LDL.LU.64 R8, [R1+0x2bb8] ;  /* 0x002bb80001087983 */ /* 0x000ea20000300a00 */
[----:B------:R-:W-:-:S02]  /*212d0*/  F2FP.F16.E4M3.UNPACK_B R18, R18.H1 ;  /* 0x00000012ff12723e */ /* 0x000fc400030006ff */
[----:B------:R-:W-:Y:S02]  /*212e0*/  F2FP.F16.E4M3.UNPACK_B R19, R19.H1 ;  /* 0x00000013ff13723e */ /* 0x000fe400030006ff */
[----:B------:R-:W-:Y:S02]  /*212f0*/  F2FP.F16.E4M3.UNPACK_B R16, R16.H1 ;  /* 0x00000010ff10723e */ /* 0x000fe400030006ff */
[----:B----4-:R-:W-:-:S07]  /*21300*/  F2FP.F16.E4M3.UNPACK_B R17, R17.H1 ;  /* 0x00000011ff11723e */ /* 0x010fce00030006ff */
[C---:B------:R-:W-:Y:S08]  /*21310*/  HMMA.16816.F32 R4, R12.reuse, R16, R4 ;  /* 0x000000100c04723c */ /* 0x040ff00000001804 */
[----:B--2---:R-:W-:-:S15]  /*21320*/  HMMA.16816.F32 R8, R12, R18, R8 ;  /* 0x000000120c08723c */ /* 0x004fde0000001808 */
[----:B------:R-:W-:-:S04]  /*21330*/  NOP ;  /* 0x0000000000007918 */ /* 0x000fc80000000000 */
[----:B------:R-:W-:Y:S04]  /*21340*/  STL.64 [R1+0x460], R8 ;  /* 0x0004600801007387 */ /* 0x000fe80000100a00 */
[----:B------:R0:W-:Y:S04]  /*21350*/  STL.64 [R1+0x468], R10 ;  /* 0x0004680a01007387 */ /* 0x0001e80000100a00 */
[----:B0-----:R-:W2:Y:S04]  /*21360*/  LDL.LU R11, [R1+0x2bb0] ;  /* 0x002bb000010b7983 */ /* 0x001ea80000300800 */
[----:B------:R-:W-:Y:S04]  /*21370*/  STL.64 [R1+0x470], R4 ;  /* 0x0004700401007387 */ /* 0x000fe80000100a00 */
[----:B------:R0:W-:Y:S04]  /*21380*/  STL.64 [R1+0x478], R6 ;  /* 0x0004780601007387 */ /* 0x0001e80000100a00 */
[----:B0-----:R-:W3:Y:S04]  /*21390*/  LDL.LU.64 R6, [R1+0x2ba8] ;  /* 0x002ba80001067983 */ /* 0x001ee80000300a00 */
[----:B------:R-:W4:Y:S04]  /*213a0*/  LDL.LU R5, [R1+0x2ba0] ;  /* 0x002ba00001057983 */ /* 0x000f280000300800 */
[----:B------:R-:W-:Y:S04]  /*213b0*/  STL.64 [R1+0x2b68], R18 ;  /* 0x002b681201007387 */ /* 0x000fe80000100a00 */
[----:B------:R0:W-:Y:S04]  /*213c0*/  STL.64 [R1+0x2b60], R16 ;  /* 0x002b601001007387 */ /* 0x0001e80000100a00 */
[----:B0-----:R-:W5:Y:S04]  /*213d0*/  LDL.LU R16, [R1+0x70] ;  /* 0x0000700001107983 */ /* 0x001f680000300800 */
[----:B------:R-:W5:Y:S04]  /*213e0*/  LDL.LU R17, [R1+0x74] ;  /* 0x0000740001117983 */ /* 0x000f680000300800 */
[----:B------:R-:W5:Y:S04]  /*213f0*/  LDL.LU R18, [R1+0x78] ;  /* 0x0000780001127983 */ /* 0x000f680000300800 */
[----:B------:R-:W5:Y:S01]  /*21400*/  LDL.LU R19, [R1+0x7c] ;  /* 0x00007c0001137983 */ /* 0x000f620000300800 */
[----:B--2---:R-:W-:-:S02]  /*21410*/  F2FP.F16.E4M3.UNPACK_B R10, R11.H1 ;  /* 0x0000000bff0a723e */ /* 0x004fc400030006ff */
[----:B----4-:R-:W-:Y:S02]  /*21420*/  F2FP.F16.E4M3.UNPACK_B R11, R5.H1 ;  /* 0x00000005ff0b723e */ /* 0x010fe400030006ff */
[----:B---3--:R-:W-:Y:S02]  /*21430*/  F2FP.F16.E4M3.UNPACK_B R8, R6.H1 ;  /* 0x00000006ff08723e */ /* 0x008fe400030006ff */
[----:B------:R-:W-:-:S03]  /*21440*/  F2FP.F16.E4M3.UNPACK_B R9, R7.H1 ;  /* 0x00000007ff09723e */ /* 0x000fc600030006ff */
[----:B-----5:R-:W-:-:S15]  /*21450*/  HMMA.16816.F32 R16, R12, R10, R16 ;  /* 0x0000000a0c10723c */ /* 0x020fde0000001810 */
[----:B------:R-:W-:-:S04]  /*21460*/  NOP ;  /* 0x0000000000007918 */ /* 0x000fc80000000000 */
[----:B------:R-:W-:Y:S04]  /*21470*/  STL.64 [R1+0x480], R16 ;  /* 0x0004801001007387 */ /* 0x000fe80000100a00 */
[----:B------:R0:W-:Y:S02]  /*21480*/  STL.64 [R1+0x488], R18 ;  /* 0x0004881201007387 */ /* 0x0001e40000100a00 */
[----:B0-----:R-:W-:-:S15]  /*21490*/  HMMA.16816.F32 R16, R12, R8, R24 ;  /* 0x000000080c10723c */ /* 0x001fde0000001818 */
[----:B------:R-:W-:-:S04]  /*214a0*/  NOP ;  /* 0x0000000000007918 */ /* 0x000fc80000000000 */
[----:B------:R-:W-:Y:S04]  /*214b0*/  STL [R1+0x4b0], R16 ;  /* 0x0004b01001007387 */ /* 0x000fe80000100800 */
[----:B------:R-:W2:Y:S04]  /*214c0*/  LDL.LU R7, [R1+0x584] ;  /* 0x0005840001077983 */ /* 0x000ea80000300800 */
[----:B------:R-:W3:Y:S04]  /*214d0*/  LDL.LU R4, [R1+0x590] ;  /* 0x0005900001047983 */ /* 0x000ee80000300800 */
[----:B------:R-:W4:Y:S04]  /*214e0*/  LDL.LU R5, [R1+0x594] ;  /* 0x0005940001057983 */ /* 0x000f280000300800 */
[----:B------:R-:W5:Y:S04]  /*214f0*/  LDL.LU R2, [R1+0x5a0] ;  /* 0x0005a00001027983 */ /* 0x000f680000300800 */
[----:B------:R-:W-:Y:S04]  /*21500*/  STL.64 [R1+0x2b78], R10 ;  /* 0x002b780a01007387 */ /* 0x000fe80000100a00 */
[----:B------:R-:W-:Y:S04]  /*21510*/  STL.64 [R1+0x2b70], R8 ;  /* 0x002b700801007387 */ /* 0x000fe80000100a00 */
[----:B------:R-:W2:Y:S04]  /*21520*/  LDL.LU R24, [R1+0x130] ;  /* 0x0001300001187983 */ /* 0x000ea80000300800 */
[----:B------:R-:W2:Y:S04]  /*21530*/  LDL.LU R25, [R1+0x134] ;  /* 0x0001340001197983 */ /* 0x000ea80000300800 */
[----:B------:R-:W2:Y:S04]  /*21540*/  LDL.LU R26, [R1+0x138] ;  /* 0x00013800011a7983 */ /* 0x000ea80000300800 */
[----:B------:R-:W2:Y:S04]  /*21550*/  LDL.LU R27, [R1+0x13c] ;  /* 0x00013c00011b7983 */ /* 0x000ea80000300800 */
[----:B--2---:R-:W-:Y:S04]  /*21560*/  STL.64 [R1+0x2b88], R26 ;  /* 0x002b881a01007387 */ /* 0x004fe80000100a00 */
[----:B------:R0:W-:Y:S04]  /*21570*/  STL.64 [R1+0x2b80], R24 ;  /* 0x002b801801007387 */ /* 0x0001e80000100a00 */
[----:B0-----:R-:W2:Y:S04]  /*21580*/  LDL.LU R24, [R1+0x40] ;  /* 0x0000400001187983 */ /* 0x001ea80000300800 */
[----:B------:R-:W2:Y:S04]  /*21590*/  LDL.LU R25, [R1+0x44] ;  /* 0x0000440001197983 */ /* 0x000ea80000300800 */
[----:B------:R-:W2:Y:S04]  /*215a0*/  LDL.LU R26, [R1+0x48] ;  /* 0x00004800011a7983 */ /* 0x000ea80000300800 */
[----:B------:R-:W2:Y:S01]  /*215b0*/  LDL.LU R27, [R1+0x4c] ;  /* 0x00004c00011b7983 */ /* 0x000ea20000300800 */
[----:B------:R-:W-:-:S02]  /*215c0*/  F2FP.F16.E4M3.UNPACK_B R6, R28.H1 ;  /* 0x0000001cff06723e */ /* 0x000fc400030006ff */
[----:B------:R-:W-:Y:S01]  /*215d0*/  F2FP.F16.E4M3.UNPACK_B R7, R7.H1 ;  /* 0x00000007ff07723e */ /* 0x000fe200030006ff */
[----:B--2---:R-:W-:Y:S04]  /*215e0*/  STL.64 [R1+0x2b98], R26 ;  /* 0x002b981a01007387 */ /* 0x004fe80000100a00 */
[----:B------:R0:W-:Y:S04]  /*215f0*/  STL.64 [R1+0x2b90], R24 ;  /* 0x002b901801007387 */ /* 0x0001e80000100a00 */
[----:B0-----:R-:W2:Y:S04]  /*21600*/  LDL.LU R24, [R1+0x50] ;  /* 0x0000500001187983 */ /* 0x001ea80000300800 */
[----:B------:R-:W2:Y:S04]  /*21610*/  LDL.LU R25, [R1+0x54] ;  /* 0x0000540001197983 */ /* 0x000ea80000300800 */
[----:B------:R-:W2:Y:S04]  /*21620*/  LDL.LU R26, [R1+0x58] ;  /* 0x00005800011a7983 */ /* 0x000ea80000300800 */
[----:B------:R-:W2:Y:S04]  /*21630*/  LDL.LU R27, [R1+0x5c] ;  /* 0x00005c00011b7983 */ /* 0x000ea80000300800 */
[----:B------:R-:W3:Y:S04]  /*21640*/  LDL.LU R8, [R1+0x30] ;  /* 0x0000300001087983 */ /* 0x000ee80000300800 */
[----:B------:R-:W3:Y:S04]  /*21650*/  LDL.LU R9, [R1+0x34] ;  /* 0x0000340001097983 */ /* 0x000ee80000300800 */
[----:B------:R-:W3:Y:S04]  /*21660*/  LDL.LU R10, [R1+0x38] ;  /* 0x00003800010a7983 */ /* 0x000ee80000300800 */
[----:B------:R-:W3:Y:S04]  /*21670*/  LDL.LU R11, [R1+0x3c] ;  /* 0x00003c00010b7983 */ /* 0x000ee80000300800 */
[----:B------:R-:W3:Y:S04]  /*21680*/  LDL.LU R3, [R1+0x5a4] ;  /* 0x0005a40001037983 */ /* 0x000ee80000300800 */
[----:B------:R-:W3:Y:S01]  /*21690*/  LDL.LU R29, [R1+0x6a0] ;  /* 0x0006a000011d7983 */ /* 0x000ee20000300800 */
[----:B------:R-:W-:-:S03]  /*216a0*/  IMAD.MOV.U32 R22, RZ, RZ, R19 ;  /* 0x000000ffff167224 */ /* 0x000fc600078e0013 */
[----:B------:R-:W3:Y:S01]  /*216b0*/  LDL.LU R0, [R1+0x69c] ;  /* 0x00069c0001007983 */ /* 0x000ee20000300800 */
[----:B------:R-:W-:Y:S02]  /*216c0*/  IMAD.MOV.U32 R28, RZ, RZ, R17 ;  /* 0x000000ffff1c7224 */ /* 0x000fe400078e0011 */
[----:B------:R-:W-:Y:S01]  /*216d0*/  IMAD.MOV.U32 R23, RZ, RZ, R18 ;  /* 0x000000ffff177224 */ /* 0x000fe200078e0012 */
[----:B------:R-:W3:Y:S04]  /*216e0*/  LDL.LU R16, [R1+0x170] ;  /* 0x0001700001107983 */ /* 0x000ee80000300800 */
[----:B------:R-:W3:Y:S04]  /*216f0*/  LDL.LU R17, [R1+0x174] ;  /* 0x0001740001117983 */ /* 0x000ee80000300800 */
[----:B------:R-:W3:Y:S04]  /*21700*/  LDL.LU R18, [R1+0x178] ;  /* 0x0001780001127983 */ /* 0x000ee80000300800 */
[----:B------:R-:W5:Y:S04]  /*21710*/  LDL.LU R19, [R1+0x17c] ;  /* 0x00017c0001137983 */ /* 0x000f680000300800 */
[----:B------:R-:W-:Y:S04]  /*21720*/  STL [R1+0x2848], R22 ;  /* 0x0028481601007387 */ /* 0x000fe80000100800 */
[----:B------:R-:W-:Y:S04]  /*21730*/  STL [R1+0x2844], R23 ;  /* 0x0028441701007387 */ /* 0x000fe80000100800 */
[----:B------:R-:W-:Y:S01]  /*21740*/  STL [R1+0x2840], R28 ;  /* 0x0028401c01007387 */ /* 0x000fe20000100800 */
[----:B--2---:R-:W-:-:S15]  /*21750*/  HMMA.16816.F32 R24, R12, R6, R24 ;  /* 0x000000060c18723c */ /* 0x004fde0000001818 */
[----:B------:R-:W-:-:S04]  /*21760*/  NOP ;  /* 0x0000000000007918 */ /* 0x000fc80000000000 */
[----:B------:R-:W-:Y:S04]  /*21770*/  STL.64 [R1+0x490], R24 ;  /* 0x0004901801007387 */ /* 0x000fe80000100a00 */
[----:B------:R0:W-:Y:S04]  /*21780*/  STL.64 [R1+0x498], R26 ;  /* 0x0004981a01007387 */ /* 0x0001e80000100a00 */
[----:B0-----:R-:W2:Y:S04]  /*21790*/  LDL.LU.64 R26, [R1+0x2b98] ;  /* 0x002b9800011a7983 */ /* 0x001ea80000300a00 */
[----:B------:R-:W2:Y:S01]  /*217a0*/  LDL.LU.64 R24, [R1+0x2b90] ;  /* 0x002b900001187983 */ /* 0x000ea20000300a00 */
[----:B---3--:R-:W-:-:S02]  /*217b0*/  F2FP.F16.E4M3.UNPACK_B R4, R4.H1 ;  /* 0x00000004ff04723e */ /* 0x008fc400030006ff */
[----:B----4-:R-:W-:Y:S02]  /*217c0*/  F2FP.F16.E4M3.UNPACK_B R5, R5.H1 ;  /* 0x00000005ff05723e */ /* 0x010fe400030006ff */
[----:B-----5:R-:W-:Y:S02]  /*217d0*/  F2FP.F16.E4M3.UNPACK_B R2, R2.H1 ;  /* 0x00000002ff02723e */ /* 0x020fe400030006ff */
[----:B------:R-:W-:-:S03]  /*217e0*/  F2FP.F16.E4M3.UNPACK_B R3, R3.H1 ;  /* 0x00000003ff03723e */ /* 0x000fc600030006ff */
[C---:B--2---:R-:W-:Y:S08]  /*217f0*/  HMMA.16816.F32 R24, R12.reuse, R4, R24 ;  /* 0x000000040c18723c */ /* 0x044ff00000001818 */
[----:B------:R-:W-:Y:S11]  /*21800*/  HMMA.16816.F32 R12, R12, R2, R8 ;  /* 0x000000020c0c723c */ /* 0x000ff60000001808 */
[----:B------:R-:W-:Y:S01]  /*21810*/  IMAD.MOV.U32 R23, RZ, RZ, R26 ;  /* 0x000000ffff177224 */ /* 0x000fe200078e001a */
[----:B------:R0:W-:Y:S01]  /*21820*/  STL [R1+0x510], R24 ;  /* 0x0005101801007387 */ /* 0x0001e20000100800 */
[----:B------:R-:W-:-:S02]  /*21830*/  IMAD.MOV.U32 R28, RZ, RZ, R27 ;  /* 0x000000ffff1c7224 */ /* 0x000fc400078e001b */
[----:B------:R-:W-:Y:S01]  /*21840*/  IMAD.MOV.U32 R22, RZ, RZ, R25 ;  /* 0x000000ffff167224 */ /* 0x000fe200078e0019 */
[----:B------:R-:W2:Y:S04]  /*21850*/  LDL.LU.64 R26, [R1+0x2b88] ;  /* 0x002b8800011a7983 */ /* 0x000ea80000300a00 */
[----:B0-----:R-:W2:Y:S04]  /*21860*/  LDL.LU.64 R24, [R1+0x2b80] ;  /* 0x002b800001187983 */ /* 0x001ea80000300a00 */
[----:B------:R-:W-:Y:S04]  /*21870*/  STL.64 [R1+0x2b48], R6 ;  /* 0x002b480601007387 */ /* 0x000fe80000100a00 */
[----:B------:R0:W-:Y:S04]  /*21880*/  STL.64 [R1+0x2b40], R4 ;  /* 0x002b400401007387 */ /* 0x0001e80000100a00 */
[----:B0-----:R-:W3:Y:S04]  /*21890*/  LDL.LU R4, [R1+0x150] ;  /* 0x0001500001047983 */ /* 0x001ee80000300800 */
[----:B------:R-:W3:Y:S04]  /*218a0*/  LDL.LU R5, [R1+0x154] ;  /* 0x0001540001057983 */ /* 0x000ee80000300800 */
[----:B------:R-:W3:Y:S04]  /*218b0*/  LDL.LU R6, [R1+0x158] ;  /* 0x0001580001067983 */ /* 0x000ee80000300800 */
[----:B------:R-:W3:Y:S04]  /*218c0*/  LDL.LU R7, [R1+0x15c] ;  /* 0x00015c0001077983 */ /* 0x000ee80000300800 */
[----:B------:R0:W-:Y:S04]  /*218d0*/  STL [R1+0x2b00], R28 ;  /* 0x002b001c01007387 */ /* 0x0001e80000100800 */
[----:B0-----:R-:W4:Y:S04]  /*218e0*/  LDL.LU R28, [R1+0x694] ;  /* 0x00069400011c7983 */ /* 0x001f280000300800 */
[----:B------:R0:W-:Y:S04]  /*218f0*/  STL [R1+0x2964], R23 ;  /* 0x0029641701007387 */ /* 0x0001e80000100800 */
[----:B0-----:R-:W4:Y:S04]  /*21900*/  LDL.LU R23, [R1+0x698] ;  /* 0x0006980001177983 */ /* 0x001f280000300800 */
[----:B------:R0:W-:Y:S04]  /*21910*/  STL [R1+0x2960], R22 ;  /* 0x0029601601007387 */ /* 0x0001e80000100800 */
[----:B0-----:R-:W5:Y:S04]  /*21920*/  LDL.LU R22, [R1+0x68c] ;  /* 0x00068c0001167983 */ /* 0x001f680000300800 */
[----:B------:R-:W2:Y:S04]  /*21930*/  LDL.LU.64 R10, [R1+0x2b78] ;  /* 0x002b7800010a7983 */ /* 0x000ea80000300a00 */
[----:B------:R-:W2:Y:S04]  /*21940*/  LDL.LU.64 R8, [R1+0x2b70] ;  /* 0x002b700001087983 */ /* 0x000ea80000300a00 */
[----:B------:R0:W-:Y:S04]  /*21950*/  STL.64 [R1+0x450], R12 ;  /* 0x0004500c01007387 */ /* 0x0001e80000100a00 */
[----:B------:R1:W-:Y:S04]  /*21960*/  STL.64 [R1+0x458], R14 ;  /* 0x0004580e01007387 */ /* 0x0003e80000100a00 */
[----:B0-----:R-:W2:Y:S04]  /*21970*/  LDL.LU R13, [R1+0x688] ;  /* 0x00068800010d7983 */ /* 0x001ea80000300800 */
[----:B-1----:R-:W2:Y:S04]  /*21980*/  LDL.LU R14, [R1+0x684] ;  /* 0x00068400010e7983 */ /* 0x002ea80000300800 */
[----:B------:R-:W5:Y:S01]  /*21990*/  LDL.LU R15, [R1+0x690] ;  /* 0x00069000010f7983 */ /* 0x000f620000300800 */
[----:B--2---:R-:W-:-:S02]  /*219a0*/  IMAD R12, R14, 0x100, R13 ;  /* 0x000001000e0c7824 */ /* 0x004fc400078e020d */
[----:B-----5:R-:W-:Y:S02]  /*219b0*/  IMAD R13, R22, 0x100, R15 ;  /* 0x00000100160d7824 */ /* 0x020fe400078e020f */
[----:B----4-:R-:W-:Y:S02]  /*219c0*/  IMAD R14, R28, 0x100, R23 ;  /* 0x000001001c0e7824 */ /* 0x010fe400078e0217 */
[----:B------:R-:W-:Y:S01]  /*219d0*/  IMAD R15, R0, 0x100, R29 ;  /* 0x00000100000f7824 */ /* 0x000fe200078e021d */
[----:B------:R-:W-:Y:S02]  /*219e0*/  F2FP.F16.E4M3.UNPACK_B R12, R12 ;  /* 0x0000000cff0c723e */ /* 0x000fe400020006ff */
[----:B------:R-:W-:Y:S02]  /*219f0*/  F2FP.F16.E4M3.UNPACK_B R13, R13 ;  /* 0x0000000dff0d723e */ /* 0x000fe400020006ff */
[----:B------:R-:W-:Y:S02]  /*21a00*/  F2FP.F16.E4M3.UNPACK_B R14, R14 ;  /* 0x0000000eff0e723e */ /* 0x000fe400020006ff */
[----:B------:R-:W-:-:S07]  /*21a10*/  F2FP.F16.E4M3.UNPACK_B R15, R15 ;  /* 0x0000000fff0f723e */ /* 0x000fce00020006ff */
[----:B------:R-:W-:-:S15]  /*21a20*/  HMMA.16816.F32 R16, R12, R20, R16 ;  /* 0x000000140c10723c */ /* 0x000fde0000001810 */
[----:B------:R-:W-:-:S04]  /*21a30*/  NOP ;  /* 0x0000000000007918 */ /* 0x000fc80000000000 */
[----:B------:R-:W-:Y:S04]  /*21a40*/  STL.64 [R1+0x440], R16 ;  /* 0x0004401001007387 */ /* 0x000fe80000100a00 */
[----:B------:R0:W-:Y:S04]  /*21a50*/  STL.64 [R1+0x448], R18 ;  /* 0x0004481201007387 */ /* 0x0001e80000100a00 */
[----:B0-----:R-:W3:Y:S04]  /*21a60*/  LDL.LU.64 R18, [R1+0x2b68] ;  /* 0x002b680001127983 */ /* 0x001ee80000300a00 */
[----:B------:R-:W2:Y:S04]  /*21a70*/  LDL.LU.64 R16, [R1+0x2b60] ;  /* 0x002b600001107983 */ /* 0x000ea80000300a00 */
[----:B------:R-:W-:Y:S04]  /*21a80*/  STL [R1+0x2b08], R20 ;  /* 0x002b081401007387 */ /* 0x000fe80000100800 */
[----:B------:R3:W-:Y:S02]  /*21a90*/  STL [R1+0x2b04], R21 ;  /* 0x002b041501007387 */ /* 0x0007e40000100800 */
[C---:B---3--:R-:W-:Y:S08]  /*21aa0*/  HMMA.16816.F32 R20, R12.reuse, R18, R4 ;  /* 0x000000120c14723c */ /* 0x048ff00000001804 */
[C---:B--2---:R-:W-:Y:S01]  /*21ab0*/  HMMA.16816.F32 R4, R12.reuse, R16, R24 ;  /* 0x000000100c04723c */ /* 0x044fe20000001818 */
[----:B------:R-:W-:Y:S10]  /*21ac0*/  STL.64 [R1+0x2af8], R18 ;  /* 0x002af81201007387 */ /* 0x000ff40000100a00 */
[----:B------:R-:W-:Y:S04]  /*21ad0*/  STL.64 [R1+0x400], R20 ;  /* 0x0004001401007387 */ /* 0x000fe80000100a00 */
[----:B------:R0:W-:Y:S04]  /*21ae0*/  STL.64 [R1+0x408], R22 ;  /* 0x0004081601007387 */ /* 0x0001e80000100a00 */
[----:B------:R-:W-:Y:S04]  /*21af0*/  STL.64 [R1+0x2af0], R16 ;  /* 0x002af01001007387 */ /* 0x000fe80000100a00 */
[----:B------:R-:W-:Y:S04]  /*21b00*/  STL.64 [R1+0x3e0], R4 ;  /* 0x0003e00401007387 */ /* 0x000fe80000100a00 */
[----:B------:R-:W-:Y:S04]  /*21b10*/  STL.64 [R1+0x3e8], R6 ;  /* 0x0003e80601007387 */ /* 0x000fe80000100a00 */
[----:B0-----:R-:W2:Y:S04]  /*21b20*/  LDL.LU R22, [R1+0x6c8] ;  /* 0x0006c80001167983 */ /* 0x001ea80000300800 */
[----:B--2---:R-:W-:Y:S04]  /*21b30*/  STL [R1+0x2b0c], R22 ;  /* 0x002b0c1601007387 */ /* 0x004fe80000100800 */
[----:B------:R-:W2:Y:S04]  /*21b40*/  LDL.LU R23, [R1+0x6c4] ;  /* 0x0006c40001177983 */ /* 0x000ea80000300800 */
[----:B------:R-:W3:Y:S04]  /*21b50*/  LDL.LU R24, [R1+0x6d0] ;  /* 0x0006d00001187983 */ /* 0x000ee80000300800 */
[----:B------:R-:W3:Y:S04]  /*21b60*/  LDL.LU R25, [R1+0x6cc] ;  /* 0x0006cc0001197983 */ /* 0x000ee80000300800 */
[----:B------:R-:W4:Y:S04]  /*21b70*/  LDL.LU R26, [R1+0x6d8] ;  /* 0x0006d800011a7983 */ /* 0x000f280000300800 */
[----:B------:R-:W4:Y:S04]  /*21b80*/  LDL.LU R27, [R1+0x6d4] ;  /* 0x0006d400011b7983 */ /* 0x000f280000300800 */
[----:B----4-:R-:W-:Y:S04]  /*21b90*/  STL.64 [R1+0x2aa8], R26 ;  /* 0x002aa81a01007387 */ /* 0x010fe80000100a00 */
[----:B---3--:R0:W-:Y:S04]  /*21ba0*/  STL.64 [R1+0x2aa0], R24 ;  /* 0x002aa01801007387 */ /* 0x0081e80000100a00 */
[----:B0-----:R-:W3:Y:S04]  /*21bb0*/  LDL.LU R24, [R1+0xe0] ;  /* 0x0000e00001187983 */ /* 0x001ee80000300800 */
        /* <DEDUP_REMOVED lines=9> */
[----:B------:R-:W2:Y:S04]  /*21c50*/  LDL.LU R22, [R1+0x6a8] ;  /* 0x0006a80001167983 */ /* 0x000ea80000300800 */
[----:B------:R-:W5:Y:S04]  /*21c60*/  LDL.LU R20, [R1+0x6b0] ;  /* 0x0006b00001147983 */ /* 0x000f680000300800 */
[----:B------:R-:W5:Y:S04]  /*21c70*/  LDL.LU R21, [R1+0x6b8] ;  /* 0x0006b80001157983 */ /* 0x000f680000300800 */
[----:B--2---:R-:W-:Y:S04]  /*21c80*/  STL.64 [R1+0x2b18], R22 ;  /* 0x002b181601007387 */ /* 0x004fe80000100a00 */
[----:B-----5:R0:W-:Y:S04]  /*21c90*/  STL.64 [R1+0x2b10], R20 ;  /* 0x002b101401007387 */ /* 0x0201e80000100a00 */
[----:B0-----:R-:W2:Y:S04]  /*21ca0*/  LDL.LU R20, [R1+0x20] ;  /* 0x0000200001147983 */ /* 0x001ea80000300800 */
[----:B------:R-:W2:Y:S04]  /*21cb0*/  LDL.LU R21, [R1+0x24] ;  /* 0x0000240001157983 */ /* 0x000ea80000300800 */
[----:B------:R-:W5:Y:S04]  /*21cc0*/  LDL.LU R22, [R1+0x28] ;  /* 0x0000280001167983 */ /* 0x000f680000300800 */
[----:B------:R-:W5:Y:S04]  /*21cd0*/  LDL.LU R23, [R1+0x2c] ;  /* 0x00002c0001177983 */ /* 0x000f680000300800 */
[----:B-----5:R-:W-:Y:S04]  /*21ce0*/  STL.64 [R1+0x2b28], R22 ;  /* 0x002b281601007387 */ /* 0x020fe80000100a00 */
[----:B--2---:R0:W-:Y:S04]  /*21cf0*/  STL.64 [R1+0x2b20], R20 ;  /* 0x002b201401007387 */ /* 0x0041e80000100a00 */
[----:B0-----:R-:W2:Y:S04]  /*21d00*/  LDL.LU R20, [R1+0xb0] ;  /* 0x0000b00001147983 */ /* 0x001ea80000300800 */
[----:B------:R-:W2:Y:S04]  /*21d10*/  LDL.LU R21, [R1+0xb4] ;  /* 0x0000b40001157983 */ /* 0x000ea80000300800 */
[----:B------:R-:W5:Y:S04]  /*21d20*/  LDL.LU R22, [R1+0xb8] ;  /* 0x0000b80001167983 */ /* 0x000f680000300800 */
[----:B------:R-:W5:Y:S04]  /*21d30*/  LDL.LU R23, [R1+0xbc] ;  /* 0x0000bc0001177983 */ /* 0x000f680000300800 */
        /* <DEDUP_REMOVED lines=9> */
[----:B------:R-:W2:Y:S04]  /*21dd0*/  LDL.LU R7, [R1+0x11c] ;  /* 0x00011c0001077983 */ /* 0x000ea80000300800 */
[----:B-----5:R-:W-:Y:S04]  /*21de0*/  STL.64 [R1+0x2b38], R22 ;  /* 0x002b381601007387 */ /* 0x020fe80000100a00 */
[----:B------:R0:W-:Y:S04]  /*21df0*/  STL.64 [R1+0x2b30], R20 ;  /* 0x002b301401007387 */ /* 0x0001e80000100a00 */
[----:B0-----:R-:W5:Y:S04]  /*21e00*/  LDL.LU R20, [R1+0xd0] ;  /* 0x0000d00001147983 */ /* 0x001f680000300800 */
[----:B------:R-:W5:Y:S04]  /*21e10*/  LDL.LU R21, [R1+0xd4] ;  /* 0x0000d40001157983 */ /* 0x000f680000300800 */
[----:B------:R-:W5:Y:S04]  /*21e20*/  LDL.LU R22, [R1+0xd8] ;  /* 0x0000d80001167983 */ /* 0x000f680000300800 */
[----:B------:R-:W5:Y:S04]  /*21e30*/  LDL.LU R23, [R1+0xdc] ;  /* 0x0000dc0001177983 */ /* 0x000f680000300800 */
[----:B------:R-:W2:Y:S04]  /*21e40*/  LDL.LU R28, [R1+0x6c0] ;  /* 0x0006c000011c7983 */ /* 0x000ea80000300800 */
[----:B------:R-:W2:Y:S04]  /*21e50*/  LDL.LU R16, [R1+0x180] ;  /* 0x0001800001107983 */ /* 0x000ea80000300800 */
[----:B------:R-:W2:Y:S04]  /*21e60*/  LDL.LU R17, [R1+0x184] ;  /* 0x0001840001117983 */ /* 0x000ea80000300800 */
[----:B------:R-:W2:Y:S04]  /*21e70*/  LDL.LU R18, [R1+0x188] ;  /* 0x0001880001127983 */ /* 0x000ea80000300800 */
[----:B------:R-:W2:Y:S04]  /*21e80*/  LDL.LU R19, [R1+0x18c] ;  /* 0x00018c0001137983 */ /* 0x000ea80000300800 */
        /* <DEDUP_REMOVED lines=11> */
[----:B------:R-:W4:Y:S01]  /*21f40*/  LDL.LU R27, [R1+0x14c] ;  /* 0x00014c00011b7983 */ /* 0x000f220000300800 */
[C---:B--2---:R-:W-:Y:S03]  /*21f50*/  HMMA.16816.F32 R4, R12.reuse, R10, R4 ;  /* 0x0000000a0c04723c */ /* 0x044fe60000001804 */
[----:B----4-:R-:W-:Y:S04]  /*21f60*/  STL.64 [R1+0x2ae8], R26 ;  /* 0x002ae81a01007387 */ /* 0x010fe80000100a00 */
[----:B---3--:R0:W-:Y:S04]  /*21f70*/  STL.64 [R1+0x2ae0], R24 ;  /* 0x002ae01801007387 */ /* 0x0081e80000100a00 */
[----:B0-----:R-:W2:Y:S04]  /*21f80*/  LDL.LU R24, [R1+0x160] ;  /* 0x0001600001187983 */ /* 0x001ea80000300800 */
[----:B------:R-:W2:Y:S04]  /*21f90*/  LDL.LU R25, [R1+0x164] ;  /* 0x0001640001197983 */ /* 0x000ea80000300800 */
[----:B------:R-:W2:Y:S04]  /*21fa0*/  LDL.LU R26, [R1+0x168] ;  /* 0x00016800011a7983 */ /* 0x000ea80000300800 */
[----:B------:R-:W2:Y:S04]  /*21fb0*/  LDL.LU R27, [R1+0x16c] ;  /* 0x00016c00011b7983 */ /* 0x000ea80000300800 */
[----:B------:R-:W3:Y:S04]  /*21fc0*/  LDL.LU R29, [R1+0x6e0] ;  /* 0x0006e000011d7983 */ /* 0x000ee80000300800 */
[----:B------:R-:W3:Y:S04]  /*21fd0*/  LDL.LU R0, [R1+0x6dc] ;  /* 0x0006dc0001007983 */ /* 0x000ee80000300800 */
        /* <DEDUP_REMOVED lines=9> */
[----:B------:R-:W4:Y:S01]  /*22070*/  LDL.LU.64 R4, [R1+0x2b40] ;  /* 0x002b400001047983 */ /* 0x000f220000300a00 */
[----:B-----5:R-:W-:-:S15]  /*22080*/  HMMA.16816.F32 R20, R12, R6, R20 ;  /* 0x000000060c14723c */ /* 0x020fde0000001814 */
[----:B------:R-:W-:-:S04]  /*22090*/  NOP ;  /* 0x0000000000007918 */ /* 0x000fc80000000000 */
        /* <DEDUP_REMOVED lines=8> */
[----:B0-----:R-:W4:Y:S04]  /*22120*/  LDL.LU.64 R22, [R1+0x2b28] ;  /* 0x002b280001167983 */ /* 0x001f280000300a00 */
[----:B------:R-:W4:Y:S02]  /*22130*/  LDL.LU.64 R20, [R1+0x2b20] ;  /* 0x002b200001147983 */ /* 0x000f240000300a00 */
[----:B----4-:R-:W-:Y:S02]  /*22140*/  HMMA.16816.F32 R12, R12, R2, R20 ;  /* 0x000000020c0c723c */ /* 0x010fe40000001814 */
[----:B------:R-:W4:Y:S04]  /*22150*/  LDL.LU.64 R22, [R1+0x2b18] ;  /* 0x002b180001167983 */ /* 0x000f280000300a00 */
[----:B------:R-:W5:-:S13]  /*22160*/  LDL.LU.64 R20, [R1+0x2b10] ;  /* 0x002b100001147983 */ /* 0x000f5a0000300a00 */
[----:B------:R0:W-:Y:S04]  /*22170*/  STL.64 [R1+0x360], R12 ;  /* 0x0003600c01007387 */ /* 0x0001e80000100a00 */
[----:B------:R1:W-:Y:S04]  /*22180*/  STL.64 [R1+0x368], R14 ;  /* 0x0003680e01007387 */ /* 0x0003e80000100a00 */
[----:B0-----:R-:W4:Y:S04]  /*22190*/  LDL.LU R12, [R1+0x6a4] ;  /* 0x0006a400010c7983 */ /* 0x001f280000300800 */
[----:B------:R-:W5:Y:S04]  /*221a0*/  LDL.LU R13, [R1+0x6ac] ;  /* 0x0006ac00010d7983 */ /* 0x000f680000300800 */
[----:B-1----:R-:W2:Y:S04]  /*221b0*/  LDL.LU R14, [R1+0x6b4] ;  /* 0x0006b400010e7983 */ /* 0x002ea80000300800 */
[----:B------:R-:W3:Y:S01]  /*221c0*/  LDL.LU R15, [R1+0x6bc] ;  /* 0x0006bc00010f7983 */ /* 0x000ee20000300800 */
[----:B----4-:R-:W-:-:S02]  /*221d0*/  IMAD R12, R12, 0x100, R22 ;  /* 0x000001000c0c7824 */ /* 0x010fc400078e0216 */
[----:B-----5:R-:W-:Y:S01]  /*221e0*/  IMAD R13, R13, 0x100, R20 ;  /* 0x000001000d0d7824 */ /* 0x020fe200078e0214 */
[----:B------:R-:W4:Y:S04]  /*221f0*/  LDL.LU R22, [R1+0x2b0c] ;  /* 0x002b0c0001167983 */ /* 0x000f280000300800 */
[----:B------:R-:W5:Y:S01]  /*22200*/  LDL.LU R20, [R1+0x2b08] ;  /* 0x002b080001147983 */ /* 0x000f620000300800 */
[----:B--2---:R-:W-:-:S03]  /*22210*/  IMAD R14, R14, 0x100, R21 ;  /* 0x000001000e0e7824 */ /* 0x004fc600078e0215 */
[----:B------:R-:W5:Y:S01]  /*22220*/  LDL.LU R21, [R1+0x2b04] ;  /* 0x002b040001157983 */ /* 0x000f620000300800 */
[----:B---3--:R-:W-:Y:S01]  /*22230*/  IMAD R15, R15, 0x100, R28 ;  /* 0x000001000f0f7824 */ /* 0x008fe200078e021c */
[----:B------:R-:W-:Y:S02]  /*22240*/  F2FP.F16.E4M3.UNPACK_B R12, R12 ;  /* 0x0000000cff0c723e */ /* 0x000fe400020006ff */
[----:B------:R-:W-:Y:S02]  /*22250*/  F2FP.F16.E4M3.UNPACK_B R13, R13 ;  /* 0x0000000dff0d723e */ /* 0x000fe400020006ff */
[----:B------:R-:W-:Y:S01]  /*22260*/  F2FP.F16.E4M3.UNPACK_B R14, R14 ;  /* 0x0000000eff0e723e */ /* 0x000fe200020006ff */
[----:B------:R-:W2:Y:S01]  /*22270*/  LDL.LU R28, [R1+0x2b00] ;  /* 0x002b0000011c7983 */ /* 0x000ea20000300800 */
[----:B------:R-:W-:-:S07]  /*22280*/  F2FP.F16.E4M3.UNPACK_B R15, R15 ;  /* 0x0000000fff0f723e */ /* 0x000fce00020006ff */
[----:B-----5:R-:W-:-:S15]  /*22290*/  HMMA.16816.F32 R16, R12, R20, R16 ;  /* 0x000000140c10723c */ /* 0x020fde0000001810 */
[----:B------:R-:W-:-:S04]  /*222a0*/  NOP ;  /* 0x0000000000007918 */ /* 0x000fc80000000000 */
[----:B------:R-:W-:Y:S04]  /*222b0*/  STL.64 [R1+0x350], R16 ;  /* 0x0003501001007387 */ /* 0x000fe80000100a00 */
[----:B------:R0:W-:Y:S04]  /*222c0*/  STL.64 [R1+0x358], R18 ;  /* 0x0003581201007387 */ /* 0x0001e80000100a00 */
[----:B0-----:R-:W3:Y:S04]  /*222d0*/  LDL.LU.64 R18, [R1+0x2af8] ;  /* 0x002af80001127983 */ /* 0x001ee80000300a00 */
[----:B------:R-:W5:Y:S01]  /*222e0*/  LDL.LU.64 R16, [R1+0x2af0] ;  /* 0x002af00001107983 */ /* 0x000f620000300a00 */
[----:B---3--:R-:W-:-:S15]  /*222f0*/  HMMA.16816.F32 R24, R12, R18, R24 ;  /* 0x000000120c18723c */ /* 0x008fde0000001818 */
[----:B------:R-:W-:-:S04]  /*22300*/  NOP ;  /* 0x0000000000007918 */ /* 0x000fc80000000000 */
[----:B------:R-:W-:Y:S04]  /*22310*/  STL.64 [R1+0x340], R24 ;  /* 0x0003401801007387 */ /* 0x000fe80000100a00 */
[----:B------:R0:W-:Y:S04]  /*22320*/  STL.64 [R1+0x348], R26 ;  /* 0x0003481a01007387 */ /* 0x0001e80000100a00 */
[----:B0-----:R-:W5:Y:S04]  /*22330*/  LDL.LU.64 R26, [R1+0x2ae8] ;  /* 0x002ae800011a7983 */ /* 0x001f680000300a00 */
[----:B------:R-:W5:Y:S02]  /*22340*/  LDL.LU.64 R24, [R1+0x2ae0] ;  /* 0x002ae00001187983 */ /* 0x000f640000300a00 */
[----:B-----5:R-:W-:-:S15]  /*22350*/  HMMA.16816.F32 R24, R12, R16, R24 ;  /* 0x000000100c18723c */ /* 0x020fde0000001818 */
[----:B------:R-:W-:-:S04]  /*22360*/  NOP ;  /* 0x0000000000007918 */ /* 0x000fc80000000000 */
[----:B------:R-:W-:Y:S04]  /*22370*/  STL.64 [R1+0x200], R24 ;  /* 0x0002001801007387 */ /* 0x000fe80000100a00 */
[----:B------:R0:W-:Y:S04]  /*22380*/  STL.64 [R1+0x208], R26 ;  /* 0x0002081a01007387 */ /* 0x0001e80000100a00 */
[----:B0-----:R-:W3:Y:S04]  /*22390*/  LDL.LU.64 R26, [R1+0x2ad8] ;  /* 0x002ad800011a7983 */ /* 0x001ee80000300a00 */
[----:B------:R-:W3:Y:S04]  /*223a0*/  LDL.LU.64 R24, [R1+0x2ad0] ;  /* 0x002ad00001187983 */ /* 0x000ee80000300a00 */
[----:B------:R-:W-:Y:S04]  /*223b0*/  STL.64 [R1+0x2a98], R18 ;  /* 0x002a981201007387 */ /* 0x000fe80000100a00 */
[----:B------:R0:W-:Y:S04]  /*223c0*/  STL.64 [R1+0x2a90], R16 ;  /* 0x002a901001007387 */ /* 0x0001e80000100a00 */
[----:B0-----:R-:W5:Y:S04]  /*223d0*/  LDL.LU R16, [R1+0x10] ;  /* 0x0000100001107983 */ /* 0x001f680000300800 */
[----:B------:R-:W5:Y:S04]  /*223e0*/  LDL.LU R17, [R1+0x14] ;  /* 0x0000140001117983 */ /* 0x000f680000300800 */
[----:B------:R-:W5:Y:S04]  /*223f0*/  LDL.LU R18, [R1+0x18] ;  /* 0x0000180001127983 */ /* 0x000f680000300800 */
[----:B------:R-:W5:Y:S01]  /*22400*/  LDL.LU R19, [R1+0x1c] ;  /* 0x00001c0001137983 */ /* 0x000f620000300800 */
[----:B---3--:R-:W-:-:S15]  /*22410*/  HMMA.16816.F32 R24, R12, R10, R24 ;  /* 0x0000000a0c18723c */ /* 0x008fde0000001818 */
[----:B------:R-:W-:-:S04]  /*22420*/  NOP ;  /* 0x0000000000007918 */ /* 0x000fc80000000000 */
[----:B------:R-:W-:Y:S04]  /*22430*/  STL.64 [R1+0x170], R24 ;  /* 0x0001701801007387 */ /* 0x000fe80000100a00 */
[----:B------:R0:W-:Y:S04]  /*22440*/  STL.64 [R1+0x178], R26 ;  /* 0x0001781a01007387 */ /* 0x0001e80000100a00 */
[----:B0-----:R-:W3:Y:S04]  /*22450*/  LDL.LU.64 R26, [R1+0x2ac8] ;  /* 0x002ac800011a7983 */ /* 0x001ee80000300a00 */
[----:B------:R-:W3:Y:S02]  /*22460*/  LDL.LU.64 R24, [R1+0x2ac0] ;  /* 0x002ac00001187983 */ /* 0x000ee40000300a00 */
        /* <DEDUP_REMOVED lines=8> */
[----:B0-----:R-:W2:Y:S04]  /*224f0*/  LDL.LU R8, [R1+0xc0] ;  /* 0x0000c00001087983 */ /* 0x001ea80000300800 */
[----:B------:R-:W2:Y:S04]  /*22500*/  LDL.LU R9, [R1+0xc4] ;  /* 0x0000c40001097983 */ /* 0x000ea80000300800 */
[----:B------:R-:W2:Y:S04]  /*22510*/  LDL.LU R10, [R1+0xc8] ;  /* 0x0000c800010a7983 */ /* 0x000ea80000300800 */
[----:B------:R-:W2:Y:S01]  /*22520*/  LDL.LU R11, [R1+0xcc] ;  /* 0x0000cc00010b7983 */ /* 0x000ea20000300800 */
[----:B---3--:R-:W-:-:S15]  /*22530*/  HMMA.16816.F32 R24, R12, R6, R24 ;  /* 0x000000060c18723c */ /* 0x008fde0000001818 */
[----:B------:R-:W-:-:S04]  /*22540*/  NOP ;  /* 0x0000000000007918 */ /* 0x000fc80000000000 */
[----:B------:R-:W-:Y:S04]  /*22550*/  STL.64 [R1+0x150], R24 ;  /* 0x0001501801007387 */ /* 0x000fe80000100a00 */
[----:B------:R0:W-:Y:S04]  /*22560*/  STL.64 [R1+0x158], R26 ;  /* 0x0001581a01007387 */ /* 0x0001e80000100a00 */
[----:B0-----:R-:W3:Y:S04]  /*22570*/  LDL.LU.64 R26, [R1+0x2aa8] ;  /* 0x002aa800011a7983 */ /* 0x001ee80000300a00 */
[----:B------:R-:W3:Y:S01]  /*22580*/  LDL.LU.64 R24, [R1+0x2aa0] ;  /* 0x002aa00001187983 */ /* 0x000ee20000300a00 */
[C---:B--2---:R-:W-:Y:S03]  /*22590*/  HMMA.16816.F32 R8, R12.reuse, R4, R8 ;  /* 0x000000040c08723c */ /* 0x044fe60000001808 */
[----:B------:R-:W-:Y:S04]  /*225a0*/  STL.64 [R1+0x2a58], R6 ;  /* 0x002a580601007387 */ /* 0x000fe80000100a00 */
[----:B------:R5:W-:Y:S02]  /*225b0*/  STL.64 [R1+0x2a50], R4 ;  /* 0x002a500401007387 */ /* 0x000be40000100a00 */
[----:B-----5:R-:W-:Y:S10]  /*225c0*/  HMMA.16816.F32 R4, R12, R2, R16 ;  /* 0x000000020c04723c */ /* 0x020ff40000001810 */
[----:B------:R-:W-:Y:S04]  /*225d0*/  STL.64 [R1+0x140], R8 ;  /* 0x0001400801007387 */ /* 0x000fe80000100a00 */
[----:B------:R-:W-:Y:S05]  /*225e0*/  STL.64 [R1+0x148], R10 ;  /* 0x0001480a01007387 */ /* 0x000fea0000100a00 */
[----:B------:R-:W-:Y:S04]  /*225f0*/  STL.64 [R1+0xc0], R4 ;  /* 0x0000c00401007387 */ /* 0x000fe80000100a00 */
[----:B------:R-:W-:Y:S01]  /*22600*/  STL.64 [R1+0xc8], R6 ;  /* 0x0000c80601007387 */ /* 0x000fe20000100a00 */
[----:B---3--:R-:W-:-:S02]  /*22610*/  IMAD R13, R25, 0x100, R24 ;  /* 0x00000100190d7824 */ /* 0x008fc400078e0218 */
[----:B------:R-:W-:Y:S01]  /*22620*/  IMAD R14, R27, 0x100, R26 ;  /* 0x000001001b0e7824 */ /* 0x000fe200078e021a */
[----:B------:R-:W2:Y:S04]  /*22630*/  LDL.LU R24, [R1+0x220] ;  /* 0x0002200001187983 */ /* 0x000ea80000300800 */
[----:B------:R-:W2:Y:S04]  /*22640*/  LDL.LU R25, [R1+0x224] ;  /* 0x0002240001197983 */ /* 0x000ea80000300800 */
[----:B------:R-:W3:Y:S04]  /*22650*/  LDL.LU R26, [R1+0x228] ;  /* 0x00022800011a7983 */ /* 0x000ee80000300800 */
[----:B------:R-:W3:Y:S04]  /*22660*/  LDL.LU R27, [R1+0x22c] ;  /* 0x00022c00011b7983 */ /* 0x000ee80000300800 */
[----:B---3--:R-:W-:Y:S04]  /*22670*/  STL.64 [R1+0x29d8], R26 ;  /* 0x0029d81a01007387 */ /* 0x008fe80000100a00 */
[----:B--2---:R0:W-:Y:S04]  /*22680*/  STL.64 [R1+0x29d0], R24 ;  /* 0x0029d01801007387 */ /* 0x0041e80000100a00 */
[----:B0-----:R-:W2:Y:S04]  /*22690*/  LDL.LU R24, [R1+0x240] ;  /* 0x0002400001187983 */ /* 0x001ea80000300800 */
        /* <DEDUP_REMOVED lines=8> */
[----:B------:R-:W3:Y:S01]  /*22720*/  LDL.LU R27, [R1+0x25c] ;  /* 0x00025c00011b7983 */ /* 0x000ee20000300800 */
[----:B----4-:R-:W-:-:S02]  /*22730*/  IMAD R12, R23, 0x100, R22 ;  /* 0x00000100170c7824 */ /* 0x010fc400078e0216 */
[----:B------:R-:W-:Y:S01]  /*22740*/  IMAD R15, R0, 0x100, R29 ;  /* 0x00000100000f7824 */ /* 0x000fe200078e021d */
[----:B------:R-:W4:Y:S04]  /*22750*/  LDL.LU R22, [R1+0x6f8] ;  /* 0x0006f80001167983 */ /* 0x000f280000300800 */
[----:B------:R-:W4:Y:S04]  /*22760*/  LDL.LU R23, [R1+0x6f4] ;  /* 0x0006f40001177983 */ /* 0x000f280000300800 */
[----:B------:R-:W5:Y:S04]  /*22770*/  LDL.LU R29, [R1+0x700] ;  /* 0x00070000011d7983 */ /* 0x000f680000300800 */
[----:B------:R-:W5:Y:S04]  /*22780*/  LDL.LU R0, [R1+0x6fc] ;  /* 0x0006fc0001007983 */ /* 0x000f680000300800 */
        /* <DEDUP_REMOVED lines=36> */
[----:B---3--:R-:W-:Y:S04]  /*229d0*/  STL.64 [R1+0x2a18], R26 ;  /* 0x002a181a01007387 */ /* 0x008fe80000100a00 */
[----:B------:R0:W-:Y:S04]  /*229e0*/  STL.64 [R1+0x2a10], R24 ;  /* 0x002a101801007387 */ /* 0x0001e80000100a00 */
[----:B0-----:R-:W3:Y:S04]  /*229f0*/  LDL.LU R24, [R1+0x280] ;  /* 0x0002800001187983 */ /* 0x001ee80000300800 */
[----:B------:R-:W3:Y:S04]  /*22a00*/  LDL.LU R25, [R1+0x284] ;  /* 0x0002840001197983 */ /* 0x000ee80000300800 */
[----:B------:R-:W2:Y:S04]  /*22a10*/  LDL.LU R26, [R1+0x288] ;  /* 0x00028800011a7983 */ /* 0x000ea80000300800 */
[----:B------:R-:W2:Y:S04]  /*22a20*/  LDL.LU R27, [R1+0x28c] ;  /* 0x00028c00011b7983 */ /* 0x000ea80000300800 */
[----:B--2---:R-:W-:Y:S04]  /*22a30*/  STL.64 [R1+0x2a28], R26 ;  /* 0x002a281a01007387 */ /* 0x004fe80000100a00 */
[----:B---3--:R0:W-:Y:S04]  /*22a40*/  STL.64 [R1+0x2a20], R24 ;  /* 0x002a201801007387 */ /* 0x0081e80000100a00 */
[----:B0-----:R-:W2:Y:S04]  /*22a50*/  LDL.LU R24, [R1] ;  /* 0x0000000001187983 */ /* 0x001ea80000300800 */
[----:B------:R-:W2:Y:S04]  /*22a60*/  LDL.LU R25, [R1+0x4] ;  /* 0x0000040001197983 */ /* 0x000ea80000300800 */
[----:B------:R-:W3:Y:S04]  /*22a70*/  LDL.LU R26, [R1+0x8] ;  /* 0x00000800011a7983 */ /* 0x000ee80000300800 */
[----:B------:R-:W3:Y:S01]  /*22a80*/  LDL.LU R27, [R1+0xc] ;  /* 0x00000c00011b7983 */ /* 0x000ee20000300800 */
[----:B------:R-:W-:-:S02]  /*22a90*/  F2FP.F16.E4M3.UNPACK_B R12, R12 ;  /* 0x0000000cff0c723e */ /* 0x000fc400020006ff */
[----:B------:R-:W-:Y:S02]  /*22aa0*/  F2FP.F16.E4M3.UNPACK_B R13, R13 ;  /* 0x0000000dff0d723e */ /* 0x000fe400020006ff */
[----:B------:R-:W-:Y:S02]  /*22ab0*/  F2FP.F16.E4M3.UNPACK_B R14, R14 ;  /* 0x0000000eff0e723e */ /* 0x000fe400020006ff */
[----:B------:R-:W-:Y:S01]  /*22ac0*/  F2FP.F16.E4M3.UNPACK_B R15, R15 ;  /* 0x0000000fff0f723e */ /* 0x000fe200020006ff */
[----:B---3--:R-:W-:Y:S04]  /*22ad0*/  STL.64 [R1+0x2a38], R26 ;  /* 0x002a381a01007387 */ /* 0x008fe80000100a00 */
[----:B--2---:R0:W-:Y:S04]  /*22ae0*/  STL.64 [R1+0x2a30], R24 ;  /* 0x002a301801007387 */ /* 0x0041e80000100a00 */
[----:B0-----:R-:W2:Y:S04]  /*22af0*/  LDL.LU R24, [R1+0x190] ;  /* 0x0001900001187983 */ /* 0x001ea80000300800 */
[----:B------:R-:W2:Y:S04]  /*22b00*/  LDL.LU R25, [R1+0x194] ;  /* 0x0001940001197983 */ /* 0x000ea80000300800 */
[----:B------:R-:W3:Y:S04]  /*22b10*/  LDL.LU R26, [R1+0x198] ;  /* 0x00019800011a7983 */ /* 0x000ee80000300800 */
[----:B------:R-:W3:Y:S01]  /*22b20*/  LDL.LU R27, [R1+0x19c] ;  /* 0x00019c00011b7983 */ /* 0x000ee20000300800 */
[C---:B------:R-:W-:Y:S03]  /*22b30*/  HMMA.16816.F32 R16, R12.reuse, R20, R16 ;  /* 0x000000140c10723c */ /* 0x040fe60000001810 */
[----:B---3--:R-:W-:Y:S04]  /*22b40*/  STL.64 [R1+0x2a48], R26 ;  /* 0x002a481a01007387 */ /* 0x008fe80000100a00 */
[----:B--2---:R0:W-:Y:S04]  /*22b50*/  STL.64 [R1+0x2a40], R24 ;  /* 0x002a401801007387 */ /* 0x0041e80000100a00 */
[----:B0-----:R-:W2:Y:S04]  /*22b60*/  LDL.LU R24, [R1+0x1a0] ;  /* 0x0001a00001187983 */ /* 0x001ea80000300800 */
[----:B------:R-:W2:Y:S04]  /*22b70*/  LDL.LU R25, [R1+0x1a4] ;  /* 0x0001a40001197983 */ /* 0x000ea80000300800 */
[----:B------:R-:W2:Y:S04]  /*22b80*/  LDL.LU R26, [R1+0x1a8] ;  /* 0x0001a800011a7983 */ /* 0x000ea80000300800 */
[----:B------:R-:W2:Y:S04]  /*22b90*/  LDL.LU R27, [R1+0x1ac] ;  /* 0x0001ac00011b7983 */ /* 0x000ea80000300800 */
[----:B------:R-:W-:Y:S04]  /*22ba0*/  STL.64 [R1+0x130], R16 ;  /* 0x0001301001007387 */ /* 0x000fe80000100a00 */
[----:B------:R0:W-:Y:S04]  /*22bb0*/  STL.64 [R1+0x138], R18 ;  /* 0x0001381201007387 */ /* 0x0001e80000100a00 */
[----:B0-----:R-:W3:Y:S04]  /*22bc0*/  LDL.LU.64 R18, [R1+0x2a98] ;  /* 0x002a980001127983 */ /* 0x001ee80000300a00 */
[----:B------:R-:W2:Y:S01]  /*22bd0*/  LDL.LU.64 R16, [R1+0x2a90] ;  /* 0x002a900001107983 */ /* 0x000ea20000300a00 */
[C---:B---3--:R-:W-:Y:S08]  /*22be0*/  HMMA.16816.F32 R4, R12.reuse, R18, R4 ;  /* 0x000000120c04723c */ /* 0x048ff00000001804 */
[C---:B--2---:R-:W-:Y:S11]  /*22bf0*/  HMMA.16816.F32 R8, R12.reuse, R16, R8 ;  /* 0x000000100c08723c */ /* 0x044ff60000001808 */
[----:B------:R-:W-:Y:S04]  /*22c00*/  STL.64 [R1+0x120], R4 ;  /* 0x0001200401007387 */ /* 0x000fe80000100a00 */
[----:B------:R0:W-:Y:S04]  /*22c10*/  STL.64 [R1+0x128], R6 ;  /* 0x0001280601007387 */ /* 0x0001e80000100a00 */
[----:B0-----:R-:W2:Y:S04]  /*22c20*/  LDL.LU.64 R6, [R1+0x2a88] ;  /* 0x002a880001067983 */ /* 0x001ea80000300a00 */
[----:B------:R-:W2:Y:S04]  /*22c30*/  LDL.LU.64 R4, [R1+0x2a80] ;  /* 0x002a800001047983 */ /* 0x000ea80000300a00 */
[----:B------:R-:W-:Y:S04]  /*22c40*/  STL.64 [R1+0x110], R8 ;  /* 0x0001100801007387 */ /* 0x000fe80000100a00 */
[----:B------:R0:W-:Y:S04]  /*22c50*/  STL.64 [R1+0x118], R10 ;  /* 0x0001180a01007387 */ /* 0x0001e80000100a00 */
[----:B0-----:R-:W2:Y:S04]  /*22c60*/  LDL.LU.64 R10, [R1+0x2a78] ;  /* 0x002a7800010a7983 */ /* 0x001ea80000300a00 */
[----:B------:R-:W3:Y:S01]  /*22c70*/  LDL.LU.64 R8, [R1+0x2a70] ;  /* 0x002a700001087983 */ /* 0x000ee20000300a00 */
[----:B--2---:R-:W-:-:S15]  /*22c80*/  HMMA.16816.F32 R4, R12, R10, R4 ;  /* 0x0000000a0c04723c */ /* 0x004fde0000001804 */
        /* <DEDUP_REMOVED lines=22> */
[----:B------:R-:W2:Y:S02]  /*22df0*/  LDL.LU.64 R24, [R1+0x2a30] ;  /* 0x002a300001187983 */ /* 0x000ea40000300a00 */
[----:B--2---:R-:W-:Y:S02]  /*22e00*/  HMMA.16816.F32 R12, R12, R2, R24 ;  /* 0x000000020c0c723c */ /* 0x004fe40000001818 */
[----:B------:R-:W2:Y:S04]  /*22e10*/  LDL.LU.64 R26, [R1+0x2a28] ;  /* 0x002a2800011a7983 */ /* 0x000ea80000300a00 */
[----:B------:R-:W2:-:S13]  /*22e20*/  LDL.LU.64 R24, [R1+0x2a20] ;  /* 0x002a200001187983 */ /* 0x000e9a0000300a00 */
[----:B------:R0:W-:Y:S04]  /*22e30*/  STL.64 [R1], R12 ;  /* 0x0000000c01007387 */ /* 0x0001e80000100a00 */
[----:B------:R1:W-:Y:S04]  /*22e40*/  STL.64 [R1+0x8], R14 ;  /* 0x0000080e01007387 */ /* 0x0003e80000100a00 */
[----:B0-----:R-:W3:Y:S04]  /*22e50*/  LDL.LU R12, [R1+0x6e8] ;  /* 0x0006e800010c7983 */ /* 0x001ee80000300800 */
[----:B------:R-:W3:Y:S04]  /*22e60*/  LDL.LU R13, [R1+0x6e4] ;  /* 0x0006e400010d7983 */ /* 0x000ee80000300800 */
[----:B-1----:R-:W2:Y:S04]  /*22e70*/  LDL.LU R14, [R1+0x6f0] ;  /* 0x0006f000010e7983 */ /* 0x002ea80000300800 */
[----:B------:R-:W2:Y:S01]  /*22e80*/  LDL.LU R15, [R1+0x6ec] ;  /* 0x0006ec00010f7983 */ /* 0x000ea20000300800 */
[----:B---3--:R-:W-:-:S02]  /*22e90*/  IMAD R12, R13, 0x100, R12 ;  /* 0x000001000d0c7824 */ /* 0x008fc400078e020c */
[----:B--2---:R-:W-:Y:S02]  /*22ea0*/  IMAD R13, R15, 0x100, R14 ;  /* 0x000001000f0d7824 */ /* 0x004fe400078e020e */
[----:B----4-:R-:W-:Y:S02]  /*22eb0*/  IMAD R14, R23, 0x100, R22 ;  /* 0x00000100170e7824 */ /* 0x010fe400078e0216 */
[----:B-----5:R-:W-:Y:S01]  /*22ec0*/  IMAD R15, R0, 0x100, R29 ;  /* 0x00000100000f7824 */ /* 0x020fe200078e021d */
        /* <DEDUP_REMOVED lines=8> */
[----:B0-----:R-:W2:Y:S04]  /*22f50*/  LDL.LU.64 R26, [R1+0x2a18] ;  /* 0x002a1800011a7983 */ /* 0x001ea80000300a00 */
[----:B------:R-:W2:Y:S02]  /*22f60*/  LDL.LU.64 R24, [R1+0x2a10] ;  /* 0x002a100001187983 */ /* 0x000ea40000300a00 */
[----:B--2---:R-:W-:-:S15]  /*22f70*/  HMMA.16816.F32 R24, R12, R18, R24 ;  /* 0x000000120c18723c */ /* 0x004fde0000001818 */
        /* <DEDUP_REMOVED lines=10> */
[----:B------:R-:W2:Y:S04]  /*23020*/  LDL.LU.64 R24, [R1+0x29f0] ;  /* 0x0029f00001187983 */ /* 0x000ea80000300a00 */
[----:B------:R-:W-:Y:S04]  /*23030*/  STL.64 [R1+0x29c0], R18 ;  /* 0x0029c01201007387 */ /* 0x000fe80000100a00 */
[----:B------:R0:W-:Y:S04]  /*23040*/  STL.64 [R1+0x29b8], R16 ;  /* 0x0029b81001007387 */ /* 0x0001e80000100a00 */
[----:B0-----:R-:W3:Y:S04]  /*23050*/  LDL.LU R16, [R1+0x230] ;  /* 0x0002300001107983 */ /* 0x001ee80000300800 */
[----:B------:R-:W3:Y:S04]  /*23060*/  LDL.LU R17, [R1+0x234] ;  /* 0x0002340001117983 */ /* 0x000ee80000300800 */
[----:B------:R-:W3:Y:S04]  /*23070*/  LDL.LU R18, [R1+0x238] ;  /* 0x0002380001127983 */ /* 0x000ee80000300800 */
[----:B------:R-:W3:Y:S01]  /*23080*/  LDL.LU R19, [R1+0x23c] ;  /* 0x00023c0001137983 */ /* 0x000ee20000300800 */
        /* <DEDUP_REMOVED lines=12> */
[----:B------:R-:W-:Y:S01]  /*23150*/  STL.64 [R1+0x29a0], R10 ;  /* 0x0029a00a01007387 */ /* 0x000fe20000100a00 */
[C---:B---3--:R-:W-:Y:S03]  /*23160*/  HMMA.16816.F32 R16, R12.reuse, R6, R16 ;  /* 0x000000060c10723c */ /* 0x048fe60000001810 */
[----:B------:R2:W-:Y:S05]  /*23170*/  STL.64 [R1+0x2998], R8 ;  /* 0x0029980801007387 */ /* 0x0005ea0000100a00 */
[C---:B--2---:R-:W-:Y:S01]  /*23180*/  HMMA.16816.F32 R8, R12.reuse, R4, R24 ;  /* 0x000000040c08723c */ /* 0x044fe20000001818 */
[----:B------:R-:W2:Y:S10]  /*23190*/  LDL.LU R24, [R1+0x210] ;  /* 0x0002100001187983 */ /* 0x000eb40000300800 */
[----:B------:R-:W-:Y:S04]  /*231a0*/  STL.64 [R1+0x60], R16 ;  /* 0x0000601001007387 */ /* 0x000fe80000100a00 */
[----:B------:R-:W-:Y:S04]  /*231b0*/  STL.64 [R1+0x68], R18 ;  /* 0x0000681201007387 */ /* 0x000fe80000100a00 */
[----:B------:R0:W-:Y:S04]  /*231c0*/  STL.64 [R1+0x50], R8 ;  /* 0x0000500801007387 */ /* 0x0001e80000100a00 */
[----:B------:R1:W-:Y:S04]  /*231d0*/  STL.64 [R1+0x58], R10 ;  /* 0x0000580a01007387 */ /* 0x0003e80000100a00 */
[----:B------:R-:W2:Y:S04]  /*231e0*/  LDL.LU R25, [R1+0x214] ;  /* 0x0002140001197983 */ /* 0x000ea80000300800 */
[----:B------:R-:W2:Y:S04]  /*231f0*/  LDL.LU R26, [R1+0x218] ;  /* 0x00021800011a7983 */ /* 0x000ea80000300800 */
[----:B------:R-:W2:Y:S04]  /*23200*/  LDL.LU R27, [R1+0x21c] ;  /* 0x00021c00011b7983 */ /* 0x000ea80000300800 */
[----:B0-----:R-:W3:Y:S04]  /*23210*/  LDL.LU R8, [R1+0x2e0] ;  /* 0x0002e00001087983 */ /* 0x001ee80000300800 */
[----:B------:R-:W3:Y:S04]  /*23220*/  LDL.LU R9, [R1+0x2e4] ;  /* 0x0002e40001097983 */ /* 0x000ee80000300800 */
[----:B-1----:R-:W4:Y:S04]  /*23230*/  LDL.LU R10, [R1+0x2e8] ;  /* 0x0002e800010a7983 */ /* 0x002f280000300800 */
[----:B------:R-:W4:Y:S04]  /*23240*/  LDL.LU R11, [R1+0x2ec] ;  /* 0x0002ec00010b7983 */ /* 0x000f280000300800 */
[----:B------:R-:W5:Y:S04]  /*23250*/  LDL.LU R16, [R1+0x310] ;  /* 0x0003100001107983 */ /* 0x000f680000300800 */
[----:B------:R-:W5:Y:S04]  /*23260*/  LDL.LU R17, [R1+0x314] ;  /* 0x0003140001117983 */ /* 0x000f680000300800 */
[----:B------:R-:W5:Y:S04]  /*23270*/  LDL.LU R18, [R1+0x318] ;  /* 0x0003180001127983 */ /* 0x000f680000300800 */
[----:B------:R-:W5:Y:S04]  /*23280*/  LDL.LU R19, [R1+0x31c] ;  /* 0x00031c0001137983 */ /* 0x000f680000300800 */
        /* <DEDUP_REMOVED lines=8> */
[----:B------:R-:W3:Y:S04]  /*23310*/  LDL.LU R10, [R1+0x308] ;  /* 0x00030800010a7983 */ /* 0x000ee80000300800 */
[----:B------:R-:W3:Y:S04]  /*23320*/  LDL.LU R11, [R1+0x30c] ;  /* 0x00030c00010b7983 */ /* 0x000ee80000300800 */
[----:B------:R-:W-:Y:S04]  /*23330*/  STL.64 [R1+0x2980], R6 ;  /* 0x0029800601007387 */ /* 0x000fe80000100a00 */
[----:B------:R0:W-:Y:S04]  /*23340*/  STL.64 [R1+0x2978], R4 ;  /* 0x0029780401007387 */ /* 0x0001e80000100a00 */
[----:B0-----:R-:W4:Y:S04]  /*23350*/  LDL.LU R4, [R1+0x2c0] ;  /* 0x0002c00001047983 */ /* 0x001f280000300800 */
[----:B------:R-:W4:Y:S04]  /*23360*/  LDL.LU R5, [R1+0x2c4] ;  /* 0x0002c40001057983 */ /* 0x000f280000300800 */
[----:B------:R-:W3:Y:S04]  /*23370*/  LDL.LU R6, [R1+0x2c8] ;  /* 0x0002c80001067983 */ /* 0x000ee80000300800 */
[----:B------:R-:W3:Y:S01]  /*23380*/  LDL.LU R7, [R1+0x2cc] ;  /* 0x0002cc0001077983 */ /* 0x000ee20000300800 */
[----:B--2---:R-:W-:Y:S03]  /*23390*/  HMMA.16816.F32 R24, R12, R2, R24 ;  /* 0x000000020c18723c */ /* 0x004fe60000001818 */
[----:B---3--:R-:W-:Y:S04]  /*233a0*/  STL.64 [R1+0x2990], R6 ;  /* 0x0029900601007387 */ /* 0x008fe80000100a00 */
[----:B----4-:R0:W-:Y:S04]  /*233b0*/  STL.64 [R1+0x2988], R4 ;  /* 0x0029880401007387 */ /* 0x0101e80000100a00 */
[----:B0-----:R-:W2:Y:S04]  /*233c0*/  LDL.LU R4, [R1+0x2d0] ;  /* 0x0002d00001047983 */ /* 0x001ea80000300800 */
[----:B------:R-:W2:Y:S04]  /*233d0*/  LDL.LU R5, [R1+0x2d4] ;  /* 0x0002d40001057983 */ /* 0x000ea80000300800 */
[----:B------:R-:W2:Y:S04]  /*233e0*/  LDL.LU R6, [R1+0x2d8] ;  /* 0x0002d80001067983 */ /* 0x000ea80000300800 */
[----:B------:R-:W2:Y:S04]  /*233f0*/  LDL.LU R7, [R1+0x2dc] ;  /* 0x0002dc0001077983 */ /* 0x000ea80000300800 */
[----:B------:R-:W3:Y:S04]  /*23400*/  LDL.LU R12, [R1+0x704] ;  /* 0x00070400010c7983 */ /* 0x000ee80000300800 */
[----:B------:R-:W4:Y:S04]  /*23410*/  LDL.LU R13, [R1+0x70c] ;  /* 0x00070c00010d7983 */ /* 0x000f280000300800 */
[----:B------:R-:W2:Y:S04]  /*23420*/  LDL.LU R14, [R1+0x718] ;  /* 0x00071800010e7983 */ /* 0x000ea80000300800 */
[----:B------:R-:W2:Y:S04]  /*23430*/  LDL.LU R15, [R1+0x714] ;  /* 0x00071400010f7983 */ /* 0x000ea80000300800 */
[----:B------:R0:W-:Y:S04]  /*23440*/  STL [R1+0x2644], R24 ;  /* 0x0026441801007387 */ /* 0x0001e80000100800 */
[----:B------:R1:W-:Y:S04]  /*23450*/  STL [R1+0x2640], R25 ;  /* 0x0026401901007387 */ /* 0x0003e80000100800 */
[----:B------:R1:W-:Y:S04]  /*23460*/  STL [R1+0x263c], R26 ;  /* 0x00263c1a01007387 */ /* 0x0003e80000100800 */
[----:B------:R5:W-:Y:S04]  /*23470*/  STL [R1+0x2638], R27 ;  /* 0x0026381b01007387 */ /* 0x000be80000100800 */
[----:B0-----:R-:W2:Y:S04]  /*23480*/  LDL.LU R24, [R1+0x2a0] ;  /* 0x0002a00001187983 */ /* 0x001ea80000300800 */
[----:B-1----:R-:W2:Y:S04]  /*23490*/  LDL.LU R25, [R1+0x2a4] ;  /* 0x0002a40001197983 */ /* 0x002ea80000300800 */
[----:B------:R-:W2:Y:S04]  /*234a0*/  LDL.LU R26, [R1+0x2a8] ;  /* 0x0002a800011a7983 */ /* 0x000ea80000300800 */
[----:B-----5:R-:W5:Y:S01]  /*234b0*/  LDL.LU R27, [R1+0x2ac] ;  /* 0x0002ac00011b7983 */ /* 0x020f620000300800 */
[----:B---3--:R-:W-:-:S02]  /*234c0*/  IMAD R12, R12, 0x100, R0 ;  /* 0x000001000c0c7824 */ /* 0x008fc400078e0200 */
[----:B----4-:R-:W-:Y:S01]  /*234d0*/  IMAD R13, R13, 0x100, R29 ;  /* 0x000001000d0d7824 */ /* 0x010fe200078e021d */
[----:B------:R-:W3:Y:S01]  /*234e0*/  LDL.LU R0, [R1+0x29cc] ;  /* 0x0029cc0001007983 */ /* 0x000ee20000300800 */
[----:B--2---:R-:W-:Y:S02]  /*234f0*/  IMAD R14, R15, 0x100, R14 ;  /* 0x000001000f0e7824 */ /* 0x004fe400078e020e */
[----:B------:R-:W-:Y:S01]  /*23500*/  IMAD R15, R23, 0x100, R22 ;  /* 0x00000100170f7824 */ /* 0x000fe200078e0216 */
[----:B------:R-:W-:Y:S02]  /*23510*/  F2FP.F16.E4M3.UNPACK_B R12, R12 ;  /* 0x0000000cff0c723e */ /* 0x000fe400020006ff */
[----:B------:R-:W-:Y:S01]  /*23520*/  F2FP.F16.E4M3.UNPACK_B R13, R13 ;  /* 0x0000000dff0d723e */ /* 0x000fe200020006ff */
[----:B------:R-:W2:Y:S01]  /*23530*/  LDL.LU R29, [R1+0x29c8] ;  /* 0x0029c800011d7983 */ /* 0x000ea20000300800 */
[----:B------:R-:W-:Y:S02]  /*23540*/  F2FP.F16.E4M3.UNPACK_B R14, R14 ;  /* 0x0000000eff0e723e */ /* 0x000fe400020006ff */
[----:B------:R-:W-:-:S07]  /*23550*/  F2FP.F16.E4M3.UNPACK_B R15, R15 ;  /* 0x0000000fff0f723e */ /* 0x000fce00020006ff */
[----:B------:R-:W-:-:S15]  /*23560*/  HMMA.16816.F32 R16, R12, R20, R16 ;  /* 0x000000140c10723c */ /* 0x000fde0000001810 */
[----:B------:R-:W-:-:S04]  /*23570*/  NOP ;  /* 0x0000000000007918 */ /* 0x000fc80000000000 */
[----:B------:R-:W-:Y:S04]  /*23580*/  STL.64 [R1+0x40], R16 ;  /* 0x0000401001007387 */ /* 0x000fe80000100a00 */
[----:B------:R0:W-:Y:S04]  /*23590*/  STL.64 [R1+0x48], R18 ;  /* 0x0000481201007387 */ /* 0x0001e80000100a00 */
[----:B0-----:R-:W4:Y:S04]  /*235a0*/  LDL.LU.64 R18, [R1+0x29c0] ;  /* 0x0029c00001127983 */ /* 0x001f280000300a00 */
[----:B------:R-:W2:Y:S01]  /*235b0*/  LDL.LU.64 R16, [R1+0x29b8] ;  /* 0x0029b80001107983 */ /* 0x000ea20000300a00 */
[----:B----4-:R-:W-:-:S15]  /*235c0*/  HMMA.16816.F32 R8, R12, R18, R8 ;  /* 0x000000120c08723c */ /* 0x010fde0000001808 */
        /* <DEDUP_REMOVED lines=10> */
[----:B------:R-:W4:Y:S04]  /*23670*/  LDL.LU.64 R8, [R1+0x2998] ;  /* 0x0029980001087983 */ /* 0x000f280000300a00 */
        /* <DEDUP_REMOVED lines=16> */
[----:B0-----:R-:W3:Y:S04]  /*23780*/  LDL.LU.64 R6, [R1+0x2980] ;  /* 0x0029800001067983 */ /* 0x001ee80000300a00 */
[----:B------:R-:W5:Y:S04]  /*23790*/  LDL.LU.64 R4, [R1+0x2978] ;  /* 0x0029780001047983 */ /* 0x000f680000300a00 */
[----:B------:R-:W-:Y:S04]  /*237a0*/  STL.64 [R1+0x2930], R10 ;  /* 0x0029300a01007387 */ /* 0x000fe80000100a00 */
[----:B------:R5:W-:Y:S01]  /*237b0*/  STL.64 [R1+0x2928], R8 ;  /* 0x0029280801007387 */ /* 0x000be20000100a00 */
[C---:B---3--:R-:W-:Y:S08]  /*237c0*/  HMMA.16816.F32 R16, R12.reuse, R6, R16 ;  /* 0x000000060c10723c */ /* 0x048ff00000001810 */
[----:B-----5:R-:W-:Y:S01]  /*237d0*/  HMMA.16816.F32 R8, R12, R4, R24 ;  /* 0x000000040c08723c */ /* 0x020fe20000001818 */
[----:B------:R-:W-:Y:S10]  /*237e0*/  STL.64 [R1+0x2910], R6 ;  /* 0x0029100601007387 */ /* 0x000ff40000100a00 */
[----:B------:R-:W-:Y:S04]  /*237f0*/  STL.64 [R1+0x1a0], R16 ;  /* 0x0001a01001007387 */ /* 0x000fe80000100a00 */
[----:B------:R-:W-:Y:S04]  /*23800*/  STL.64 [R1+0x1a8], R18 ;  /* 0x0001a81201007387 */ /* 0x000fe80000100a00 */
[----:B------:R0:W-:Y:S04]  /*23810*/  STL.64 [R1+0x2908], R4 ;  /* 0x0029080401007387 */ /* 0x0001e80000100a00 */
[----:B------:R-:W-:Y:S04]  /*23820*/  STL.64 [R1+0x1d0], R8 ;  /* 0x0001d00801007387 */ /* 0x000fe80000100a00 */
[----:B------:R-:W-:Y:S04]  /*23830*/  STL.64 [R1+0x1d8], R10 ;  /* 0x0001d80a01007387 */ /* 0x000fe80000100a00 */
        /* <DEDUP_REMOVED lines=20> */
[----:B------:R-:W2:Y:S04]  /*23980*/  LDL.LU R6, [R1+0x418] ;  /* 0x0004180001067983 */ /* 0x000ea80000300800 */
[----:B------:R-:W2:Y:S04]  /*23990*/  LDL.LU R7, [R1+0x41c] ;  /* 0x00041c0001077983 */ /* 0x000ea80000300800 */
[----:B-1----:R-:W3:Y:S04]  /*239a0*/  LDL.LU R8, [R1+0x290] ;  /* 0x0002900001087983 */ /* 0x002ee80000300800 */
[----:B------:R-:W3:Y:S04]  /*239b0*/  LDL.LU R9, [R1+0x294] ;  /* 0x0002940001097983 */ /* 0x000ee80000300800 */
[----:B------:R-:W4:Y:S01]  /*239c0*/  LDL.LU R23, [R1+0x728] ;  /* 0x0007280001177983 */ /* 0x000f220000300800 */
[----:B------:R-:W-:-:S03]  /*239d0*/  IMAD.MOV.U32 R11, RZ, RZ, R0 ;  /* 0x000000ffff0b7224 */ /* 0x000fc600078e0000 */
[----:B------:R-:W5:Y:S01]  /*239e0*/  LDL.LU R22, [R1+0x730] ;  /* 0x0007300001167983 */ /* 0x000f620000300800 */
[----:B------:R-:W-:-:S03]  /*239f0*/  IMAD.MOV.U32 R10, RZ, RZ, R29 ;  /* 0x000000ffff0a7224 */ /* 0x000fc600078e001d */
        /* <DEDUP_REMOVED lines=8> */
[----:B------:R-:W3:Y:S04]  /*23a80*/  LDL.LU R25, [R1+0x764] ;  /* 0x0007640001197983 */ /* 0x000ee80000300800 */
[----:B------:R-:W3:Y:S04]  /*23a90*/  LDL.LU R24, [R1+0x75c] ;  /* 0x00075c0001187983 */ /* 0x000ee80000300800 */
[----:B--2---:R-:W-:Y:S04]  /*23aa0*/  STL.64 [R1+0x28e0], R26 ;  /* 0x0028e01a01007387 */ /* 0x004fe80000100a00 */
[----:B---3--:R0:W-:Y:S04]  /*23ab0*/  STL.64 [R1+0x28d8], R24 ;  /* 0x0028d81801007387 */ /* 0x0081e80000100a00 */
[----:B0-----:R-:W2:Y:S04]  /*23ac0*/  LDL.LU R24, [R1+0x2f0] ;  /* 0x0002f00001187983 */ /* 0x001ea80000300800 */
[----:B------:R-:W2:Y:S04]  /*23ad0*/  LDL.LU R25, [R1+0x2f4] ;  /* 0x0002f40001197983 */ /* 0x000ea80000300800 */
[----:B------:R-:W3:Y:S04]  /*23ae0*/  LDL.LU R26, [R1+0x2f8] ;  /* 0x0002f800011a7983 */ /* 0x000ee80000300800 */
[----:B------:R-:W3:Y:S01]  /*23af0*/  LDL.LU R27, [R1+0x2fc] ;  /* 0x0002fc00011b7983 */ /* 0x000ee20000300800 */
[----:B------:R-:W-:Y:S03]  /*23b00*/  HMMA.16816.F32 R12, R12, R2, R8 ;  /* 0x000000020c0c723c */ /* 0x000fe60000001808 */
        /* <DEDUP_REMOVED lines=12> */
[----:B------:R-:W3:Y:S04]  /*23bd0*/  LDL.LU.64 R10, [R1+0x2970] ;  /* 0x00297000010a7983 */ /* 0x000ee80000300a00 */
[----:B------:R-:W3:Y:S04]  /*23be0*/  LDL.LU.64 R8, [R1+0x2968] ;  /* 0x0029680001087983 */ /* 0x000ee80000300a00 */
[----:B------:R0:W-:Y:S04]  /*23bf0*/  STL.64 [R1+0x1c0], R12 ;  /* 0x0001c00c01007387 */ /* 0x0001e80000100a00 */
[----:B------:R1:W-:Y:S04]  /*23c00*/  STL.64 [R1+0x1c8], R14 ;  /* 0x0001c80e01007387 */ /* 0x0003e80000100a00 */
[----:B0-----:R-:W4:Y:S04]  /*23c10*/  LDL.LU R12, [R1+0x724] ;  /* 0x00072400010c7983 */ /* 0x001f280000300800 */
[----:B------:R-:W5:Y:S04]  /*23c20*/  LDL.LU R13, [R1+0x72c] ;  /* 0x00072c00010d7983 */ /* 0x000f680000300800 */
[----:B-1----:R-:W2:Y:S04]  /*23c30*/  LDL.LU R14, [R1+0x734] ;  /* 0x00073400010e7983 */ /* 0x002ea80000300800 */
[----:B------:R-:W3:Y:S01]  /*23c40*/  LDL.LU R15, [R1+0x73c] ;  /* 0x00073c00010f7983 */ /* 0x000ee20000300800 */
[----:B----4-:R-:W-:-:S02]  /*23c50*/  IMAD R12, R12, 0x100, R23 ;  /* 0x000001000c0c7824 */ /* 0x010fc400078e0217 */
[----:B-----5:R-:W-:Y:S02]  /*23c60*/  IMAD R13, R13, 0x100, R22 ;  /* 0x000001000d0d7824 */ /* 0x020fe400078e0216 */
[----:B--2---:R-:W-:Y:S02]  /*23c70*/  IMAD R14, R14, 0x100, R0 ;  /* 0x000001000e0e7824 */ /* 0x004fe400078e0200 */
[----:B---3--:R-:W-:Y:S01]  /*23c80*/  IMAD R15, R15, 0x100, R29 ;  /* 0x000001000f0f7824 */ /* 0x008fe200078e021d */
[----:B------:R-:W2:Y:S01]  /*23c90*/  LDL.LU R23, [R1+0x2964] ;  /* 0x0029640001177983 */ /* 0x000ea20000300800 */
[----:B------:R-:W-:Y:S02]  /*23ca0*/  F2FP.F16.E4M3.UNPACK_B R12, R12 ;  /* 0x0000000cff0c723e */ /* 0x000fe400020006ff */
[----:B------:R-:W-:Y:S02]  /*23cb0*/  F2FP.F16.E4M3.UNPACK_B R13, R13 ;  /* 0x0000000dff0d723e */ /* 0x000fe400020006ff */
[----:B------:R-:W-:-:S02]  /*23cc0*/  F2FP.F16.E4M3.UNPACK_B R14, R14 ;  /* 0x0000000eff0e723e */ /* 0x000fc400020006ff */
[----:B------:R-:W-:Y:S01]  /*23cd0*/  F2FP.F16.E4M3.UNPACK_B R15, R15 ;  /* 0x0000000fff0f723e */ /* 0x000fe200020006ff */
[----:B------:R-:W2:Y:S04]  /*23ce0*/  LDL.LU R22, [R1+0x2960] ;  /* 0x0029600001167983 */ /* 0x000ea80000300800 */
[----:B------:R-:W3:Y:S04]  /*23cf0*/  LDL.LU R0, [R1+0x295c] ;  /* 0x00295c0001007983 */ /* 0x000ee80000300800 */
[----:B------:R-:W4:Y:S01]  /*23d00*/  LDL.LU R29, [R1+0x2958] ;  /* 0x00295800011d7983 */ /* 0x000f220000300800 */
[----:B------:R-:W-:-:S15]  /*23d10*/  HMMA.16816.F32 R16, R12, R20, R16 ;  /* 0x000000140c10723c */ /* 0x000fde0000001810 */
[----:B------:R-:W-:-:S04]  /*23d20*/  NOP ;  /* 0x0000000000007918 */ /* 0x000fc80000000000 */
[----:B------:R-:W-:Y:S04]  /*23d30*/  STL.64 [R1+0x210], R16 ;  /* 0x0002101001007387 */ /* 0x000fe80000100a00 */
[----:B------:R0:W-:Y:S04]  /*23d40*/  STL.64 [R1+0x218], R18 ;  /* 0x0002181201007387 */ /* 0x0001e80000100a00 */
[----:B0-----:R-:W5:Y:S04]  /*23d50*/  LDL.LU.64 R18, [R1+0x2950] ;  /* 0x0029500001127983 */ /* 0x001f680000300a00 */
[----:B------:R-:W2:Y:S01]  /*23d60*/  LDL.LU.64 R16, [R1+0x2948] ;  /* 0x0029480001107983 */ /* 0x000ea20000300a00 */
[C---:B-----5:R-:W-:Y:S08]  /*23d70*/  HMMA.16816.F32 R4, R12.reuse, R18, R4 ;  /* 0x000000120c04723c */ /* 0x060ff00000001804 */
        /* <DEDUP_REMOVED lines=8> */
[----:B------:R-:W5:Y:S01]  /*23e00*/  LDL.LU.64 R8, [R1+0x2928] ;  /* 0x0029280001087983 */ /* 0x000f620000300a00 */
[----:B--2---:R-:W-:-:S15]  /*23e10*/  HMMA.16816.F32 R4, R12, R10, R4 ;  /* 0x0000000a0c04723c */ /* 0x004fde0000001804 */
        /* <DEDUP_REMOVED lines=9> */
[----:B0-----:R-:W2:Y:S04]  /*23eb0*/  LDL.LU.64 R6, [R1+0x2910] ;  /* 0x0029100001067983 */ /* 0x001ea80000300a00 */
[----:B------:R-:W5:Y:S04]  /*23ec0*/  LDL.LU.64 R4, [R1+0x2908] ;  /* 0x0029080001047983 */ /* 0x000f680000300a00 */
[----:B------:R-:W-:Y:S04]  /*23ed0*/  STL.64 [R1+0x28b8], R10 ;  /* 0x0028b80a01007387 */ /* 0x000fe80000100a00 */
[----:B------:R0:W-:Y:S04]  /*23ee0*/  STL.64 [R1+0x28b0], R8 ;  /* 0x0028b00801007387 */ /* 0x0001e80000100a00 */
[----:B0-----:R-:W3:Y:S04]  /*23ef0*/  LDL.LU R8, [R1+0x520] ;  /* 0x0005200001087983 */ /* 0x001ee80000300800 */
[----:B------:R-:W3:Y:S04]  /*23f00*/  LDL.LU R9, [R1+0x524] ;  /* 0x0005240001097983 */ /* 0x000ee80000300800 */
[----:B------:R-:W3:Y:S01]  /*23f10*/  LDL.LU R10, [R1+0x528] ;  /* 0x00052800010a7983 */ /* 0x000ee20000300800 */
[----:B----4-:R-:W-:Y:S01]  /*23f20*/  IMAD.MOV.U32 R11, RZ, RZ, R29 ;  /* 0x000000ffff0b7224 */ /* 0x010fe200078e001d */
[----:B--2---:R-:W-:-:S15]  /*23f30*/  HMMA.16816.F32 R24, R12, R6, R24 ;  /* 0x000000060c18723c */ /* 0x004fde0000001818 */
[----:B------:R-:W-:-:S04]  /*23f40*/  NOP ;  /* 0x0000000000007918 */ /* 0x000fc80000000000 */
[----:B------:R-:W-:Y:S04]  /*23f50*/  STL.64 [R1+0x290], R24 ;  /* 0x0002901801007387 */ /* 0x000fe80000100a00 */
[----:B------:R0:W-:Y:S01]  /*23f60*/  STL [R1+0x298], R26 ;  /* 0x0002981a01007387 */ /* 0x0001e20000100800 */
[----:B------:R-:W-:-:S03]  /*23f70*/  IMAD.MOV.U32 R29, RZ, RZ, R27 ;  /* 0x000000ffff1d7224 */ /* 0x000fc600078e001b */
[----:B0-----:R-:W5:Y:S04]  /*23f80*/  LDL.LU.64 R26, [R1+0x2900] ;  /* 0x00290000011a7983 */ /* 0x001f680000300a00 */
[----:B------:R-:W5:Y:S04]  /*23f90*/  LDL.LU.64 R24, [R1+0x28f8] ;  /* 0x0028f80001187983 */ /* 0x000f680000300a00 */
[----:B------:R0:W-:Y:S04]  /*23fa0*/  STL [R1+0x2698], R29 ;  /* 0x0026981d01007387 */ /* 0x0001e80000100800 */
[----:B0-----:R-:W2:Y:S01]  /*23fb0*/  LDL.LU R29, [R1+0x74c] ;  /* 0x00074c00011d7983 */ /* 0x001ea20000300800 */
[----:B-----5:R-:W-:-:S15]  /*23fc0*/  HMMA.16816.F32 R24, R12, R4, R24 ;  /* 0x000000040c18723c */ /* 0x020fde0000001818 */
[----:B------:R-:W-:-:S04]  /*23fd0*/  NOP ;  /* 0x0000000000007918 */ /* 0x000fc80000000000 */
[----:B------:R-:W-:Y:S04]  /*23fe0*/  STL.64 [R1+0x2c0], R24 ;  /* 0x0002c01801007387 */ /* 0x000fe80000100a00 */
[----:B------:R0:W-:Y:S04]  /*23ff0*/  STL.64 [R1+0x2c8], R26 ;  /* 0x0002c81a01007387 */ /* 0x0001e80000100a00 */
[----:B0-----:R-:W4:Y:S04]  /*24000*/  LDL.LU.64 R26, [R1+0x28f0] ;  /* 0x0028f000011a7983 */ /* 0x001f280000300a00 */
[----:B------:R-:W4:Y:S04]  /*24010*/  LDL.LU.64 R24, [R1+0x28e8] ;  /* 0x0028e80001187983 */ /* 0x000f280000300a00 */
[----:B------:R0:W-:Y:S04]  /*24020*/  STL.64 [R1+0x2898], R6 ;  /* 0x0028980601007387 */ /* 0x0001e80000100a00 */
[----:B0-----:R-:W5:Y:S04]  /*24030*/  LDL.LU R6, [R1+0x744] ;  /* 0x0007440001067983 */ /* 0x001f680000300800 */
[----:B------:R-:W2:Y:S04]  /*24040*/  LDL.LU R7, [R1+0x750] ;  /* 0x0007500001077983 */ /* 0x000ea80000300800 */
[----:B------:R0:W-:Y:S04]  /*24050*/  STL.64 [R1+0x2890], R4 ;  /* 0x0028900401007387 */ /* 0x0001e80000100a00 */
[----:B0-----:R-:W5:Y:S01]  /*24060*/  LDL.LU R5, [R1+0x748] ;  /* 0x0007480001057983 */ /* 0x001f620000300800 */
[----:B----4-:R-:W-:Y:S03]  /*24070*/  HMMA.16816.F32 R12, R12, R2, R24 ;  /* 0x000000020c0c723c */ /* 0x010fe60000001818 */
[----:B------:R-:W4:Y:S04]  /*24080*/  LDL.LU.64 R26, [R1+0x28e0] ;  /* 0x0028e000011a7983 */ /* 0x000f280000300a00 */
[----:B------:R-:W3:-:S12]  /*24090*/  LDL.LU.64 R24, [R1+0x28d8] ;  /* 0x0028d80001187983 */ /* 0x000ed80000300a00 */
[----:B------:R5:W-:Y:S04]  /*240a0*/  STL.64 [R1+0x2b0], R12 ;  /* 0x0002b00c01007387 */ /* 0x000be80000100a00 */
[----:B------:R4:W-:Y:S01]  /*240b0*/  STL.64 [R1+0x2b8], R14 ;  /* 0x0002b80e01007387 */ /* 0x0009e20000100a00 */
[----:B-----5:R-:W-:Y:S02]  /*240c0*/  IMAD R12, R6, 0x100, R5 ;  /* 0x00000100060c7824 */ /* 0x020fe400078e0205 */
[----:B--2---:R-:W-:-:S03]  /*240d0*/  IMAD R13, R29, 0x100, R7 ;  /* 0x000001001d0d7824 */ /* 0x004fc600078e0207 */
[----:B------:R-:W-:Y:S02]  /*240e0*/  F2FP.F16.E4M3.UNPACK_B R12, R12 ;  /* 0x0000000cff0c723e */ /* 0x000fe400020006ff */
[----:B------:R-:W-:Y:S01]  /*240f0*/  F2FP.F16.E4M3.UNPACK_B R13, R13 ;  /* 0x0000000dff0d723e */ /* 0x000fe200020006ff */
[----:B----4-:R-:W-:Y:S02]  /*24100*/  IMAD R14, R26, 0x100, R27 ;  /* 0x000001001a0e7824 */ /* 0x010fe400078e021b */
[----:B---3--:R-:W-:Y:S02]  /*24110*/  IMAD R15, R24, 0x100, R25 ;  /* 0x00000100180f7824 */ /* 0x008fe400078e0219 */
[----:B------:R-:W2:Y:S04]  /*24120*/  LDL R24, [R1+0x53c] ;  /* 0x00053c0001187983 */ /* 0x000ea80000100800 */
[----:B------:R-:W3:Y:S01]  /*24130*/  LDL.LU R4, [R1+0x4d0] ;  /* 0x0004d00001047983 */ /* 0x000ee20000300800 */
[----:B------:R-:W-:-:S02]  /*24140*/  F2FP.F16.E4M3.UNPACK_B R14, R14 ;  /* 0x0000000eff0e723e */ /* 0x000fc400020006ff */
[----:B------:R-:W-:-:S07]  /*24150*/  F2FP.F16.E4M3.UNPACK_B R15, R15 ;  /* 0x0000000fff0f723e */ /* 0x000fce00020006ff */
[----:B------:R-:W-:-:S15]  /*24160*/  HMMA.16816.F32 R8, R12, R20, R8 ;  /* 0x000000140c08723c */ /* 0x000fde0000001808 */
[----:B------:R-:W-:-:S04]  /*24170*/  NOP ;  /* 0x0000000000007918 */ /* 0x000fc80000000000 */
[----:B------:R-:W-:Y:S04]  /*24180*/  STL.64 [R1+0x330], R8 ;  /* 0x0003300801007387 */ /* 0x000fe80000100a00 */
[----:B------:R-:W-:Y:S04]  /*24190*/  STL.64 [R1+0x338], R10 ;  /* 0x0003380a01007387 */ /* 0x000fe80000100a00 */
[----:B------:R-:W3:Y:S04]  /*241a0*/  LDL.LU R5, [R1+0x4d4] ;  /* 0x0004d40001057983 */ /* 0x000ee80000300800 */
[----:B------:R-:W4:Y:S04]  /*241b0*/  LDL.LU R6, [R1+0x4d8] ;  /* 0x0004d80001067983 */ /* 0x000f280000300800 */
[----:B------:R-:W4:Y:S04]  /*241c0*/  LDL.LU R7, [R1+0x4dc] ;  /* 0x0004dc0001077983 */ /* 0x000f280000300800 */
[----:B----4-:R-:W-:Y:S04]  /*241d0*/  STL.64 [R1+0x28a8], R6 ;  /* 0x0028a80601007387 */ /* 0x010fe80000100a00 */
[----:B---3--:R0:W-:Y:S02]  /*241e0*/  STL.64 [R1+0x28a0], R4 ;  /* 0x0028a00401007387 */ /* 0x0081e40000100a00 */
[----:B0-----:R-:W-:-:S02]  /*241f0*/  IMAD.MOV.U32 R4, RZ, RZ, R0 ;  /* 0x000000ffff047224 */ /* 0x001fc400078e0000 */
[----:B------:R-:W3:Y:S04]  /*24200*/  LDL.LU R0, [R1+0x28d4] ;  /* 0x0028d40001007983 */ /* 0x000ee80000300800 */
[----:B------:R-:W4:Y:S04]  /*24210*/  LDL.LU R5, [R1+0x4e4] ;  /* 0x0004e40001057983 */ /* 0x000f280000300800 */
[----:B------:R-:W5:Y:S04]  /*24220*/  LDL.LU R6, [R1+0x4e8] ;  /* 0x0004e80001067983 */ /* 0x000f680000300800 */
[----:B------:R-:W5:Y:S01]  /*24230*/  LDL.LU R7, [R1+0x4ec] ;  /* 0x0004ec0001077983 */ /* 0x000f620000300800 */
[----:B---3--:R-:W-:-:S03]  /*24240*/  IMAD.MOV.U32 R9, RZ, RZ, R0 ;  /* 0x000000ffff097224 */ /* 0x008fc600078e0000 */
[----:B-----5:R-:W-:Y:S04]  /*24250*/  STL.64 [R1+0x28c8], R6 ;  /* 0x0028c80601007387 */ /* 0x020fe80000100a00 */
[----:B----4-:R0:W-:Y:S04]  /*24260*/  STL.64 [R1+0x28c0], R4 ;  /* 0x0028c00401007387 */ /* 0x0101e80000100a00 */
[----:B------:R-:W3:Y:S04]  /*24270*/  LDL.LU R8, [R1+0x4f0] ;  /* 0x0004f00001087983 */ /* 0x000ee80000300800 */
[----:B------:R-:W4:Y:S04]  /*24280*/  LDL.LU R0, [R1+0x28d0] ;  /* 0x0028d00001007983 */ /* 0x000f280000300800 */
[----:B------:R-:W3:Y:S04]  /*24290*/  LDL.LU R10, [R1+0x4f8] ;  /* 0x0004f800010a7983 */ /* 0x000ee80000300800 */
[----:B------:R-:W3:Y:S04]  /*242a0*/  LDL.LU R11, [R1+0x4fc] ;  /* 0x0004fc00010b7983 */ /* 0x000ee80000300800 */
[----:B0-----:R-:W5:Y:S04]  /*242b0*/  LDL.LU R4, [R1+0x500] ;  /* 0x0005000001047983 */ /* 0x001f680000300800 */
[----:B------:R-:W5:Y:S04]  /*242c0*/  LDL.LU R5, [R1+0x504] ;  /* 0x0005040001057983 */ /* 0x000f680000300800 */
[----:B------:R-:W5:Y:S01]  /*242d0*/  LDL.LU R6, [R1+0x508] ;  /* 0x0005080001067983 */ /* 0x000f620000300800 */
[----:B----4-:R-:W-:-:S03]  /*242e0*/  IMAD.MOV.U32 R7, RZ, RZ, R0 ;  /* 0x000000ffff077224 */ /* 0x010fc600078e0000 */
[----:B------:R-:W4:Y:S04]  /*242f0*/  LDL.LU R0, [R1+0x768] ;  /* 0x0007680001007983 */ /* 0x000f280000300800 */
[----:B------:R-:W2:Y:S04]  /*24300*/  LDL R20, [R1+0x578] ;  /* 0x0005780001147983 */ /* 0x000ea80000100800 */
[----:B------:R-:W2:Y:S04]  /*24310*/  LDL R21, [R1+0x57c] ;  /* 0x00057c0001157983 */ /* 0x000ea80000100800 */
[----:B------:R-:W-:Y:S04]  /*24320*/  STL.64 [R1+0x2868], R22 ;  /* 0x0028681601007387 */ /* 0x000fe80000100a00 */
[----:B--2---:R0:W-:Y:S04]  /*24330*/  STL.64 [R1+0x2860], R20 ;  /* 0x0028601401007387 */ /* 0x0041e80000100a00 */
        /* <DEDUP_REMOVED lines=10> */
[C---:B-----5:R-:W-:Y:S03]  /*243e0*/  HMMA.16816.F32 R4, R12.reuse, R18, R4 ;  /* 0x000000120c04723c */ /* 0x060fe60000001804 */
[----:B--2---:R-:W-:Y:S04]  /*243f0*/  STL.64 [R1+0x2888], R22 ;  /* 0x0028881601007387 */ /* 0x004fe80000100a00 */
[----:B------:R0:W-:Y:S04]  /*24400*/  STL.64 [R1+0x2880], R20 ;  /* 0x0028801401007387 */ /* 0x0001e80000100a00 */
[----:B0-----:R-:W2:Y:S04]  /*24410*/  LDL.LU R20, [R1+0x4c0] ;  /* 0x0004c00001147983 */ /* 0x001ea80000300800 */
[----:B------:R-:W2:Y:S04]  /*24420*/  LDL.LU R21, [R1+0x4c4] ;  /* 0x0004c40001157983 */ /* 0x000ea80000300800 */
[----:B------:R-:W2:Y:S04]  /*24430*/  LDL.LU R22, [R1+0x4c8] ;  /* 0x0004c80001167983 */ /* 0x000ea80000300800 */
[----:B------:R-:W2:Y:S04]  /*24440*/  LDL.LU R23, [R1+0x4cc] ;  /* 0x0004cc0001177983 */ /* 0x000ea80000300800 */
[----:B------:R-:W5:Y:S04]  /*24450*/  LDL R27, [R1+0x548] ;  /* 0x00054800011b7983 */ /* 0x000f680000100800 */
[----:B------:R-:W5:Y:S04]  /*24460*/  LDL R26, [R1+0x54c] ;  /* 0x00054c00011a7983 */ /* 0x000f680000100800 */
[----:B------:R-:W2:Y:S01]  /*24470*/  LDL R25, [R1+0x538] ;  /* 0x0005380001197983 */ /* 0x000ea20000100800 */
[C---:B---3--:R-:W-:Y:S03]  /*24480*/  HMMA.16816.F32 R8, R12.reuse, R16, R8 ;  /* 0x000000100c08723c */ /* 0x048fe60000001808 */
[----:B------:R-:W3:Y:S04]  /*24490*/  LDL R29, [R1+0x55c] ;  /* 0x00055c00011d7983 */ /* 0x000ee80000100800 */
[----:B-----5:R-:W-:Y:S04]  /*244a0*/  STL.64 [R1+0x2858], R26 ;  /* 0x0028581a01007387 */ /* 0x020fe80000100a00 */
[----:B--2---:R0:W-:Y:S04]  /*244b0*/  STL.64 [R1+0x2850], R24 ;  /* 0x0028501801007387 */ /* 0x0041e80000100a00 */
[----:B0-----:R-:W2:Y:S04]  /*244c0*/  LDL.LU R24, [R1+0x420] ;  /* 0x0004200001187983 */ /* 0x001ea80000300800 */
[----:B------:R-:W2:Y:S04]  /*244d0*/  LDL.LU R25, [R1+0x424] ;  /* 0x0004240001197983 */ /* 0x000ea80000300800 */
[----:B------:R-:W2:Y:S04]  /*244e0*/  LDL.LU R26, [R1+0x428] ;  /* 0x00042800011a7983 */ /* 0x000ea80000300800 */
[----:B------:R-:W2:Y:S04]  /*244f0*/  LDL.LU R27, [R1+0x42c] ;  /* 0x00042c00011b7983 */ /* 0x000ea80000300800 */
[----:B------:R-:W-:Y:S04]  /*24500*/  STL.64 [R1+0x320], R4 ;  /* 0x0003200401007387 */ /* 0x000fe80000100a00 */
[----:B------:R0:W-:Y:S04]  /*24510*/  STL.64 [R1+0x328], R6 ;  /* 0x0003280601007387 */ /* 0x0001e80000100a00 */
[----:B0-----:R-:W5:Y:S04]  /*24520*/  LDL.LU.64 R6, [R1+0x28c8] ;  /* 0x0028c80001067983 */ /* 0x001f680000300a00 */
[----:B------:R-:W5:Y:S04]  /*24530*/  LDL.LU.64 R4, [R1+0x28c0] ;  /* 0x0028c00001047983 */ /* 0x000f680000300a00 */
[----:B------:R-:W2:Y:S04]  /*24540*/  LDL.LU R18, [R1+0x780] ;  /* 0x0007800001127983 */ /* 0x000ea80000300800 */
[----:B------:R-:W2:Y:S04]  /*24550*/  LDL R19, [R1+0x558] ;  /* 0x0005580001137983 */ /* 0x000ea80000100800 */
[----:B------:R-:W-:Y:S04]  /*24560*/  STL.64 [R1+0x310], R8 ;  /* 0x0003100801007387 */ /* 0x000fe80000100a00 */
[----:B------:R0:W-:Y:S04]  /*24570*/  STL.64 [R1+0x318], R10 ;  /* 0x0003180a01007387 */ /* 0x0001e80000100a00 */
[----:B0-----:R-:W5:Y:S04]  /*24580*/  LDL.LU.64 R10, [R1+0x28b8] ;  /* 0x0028b800010a7983 */ /* 0x001f680000300a00 */
[----:B------:R-:W2:Y:S04]  /*24590*/  LDL.LU.64 R8, [R1+0x28b0] ;  /* 0x0028b00001087983 */ /* 0x000ea80000300a00 */
[----:B------:R-:W2:Y:S04]  /*245a0*/  LDL.LU R16, [R1+0x778] ;  /* 0x0007780001107983 */ /* 0x000ea80000300800 */
[----:B------:R-:W2:Y:S01]  /*245b0*/  LDL.LU R17, [R1+0x784] ;  /* 0x0007840001117983 */ /* 0x000ea20000300800 */
[----:B-----5:R-:W-:-:S15]  /*245c0*/  HMMA.16816.F32 R4, R12, R10, R4 ;  /* 0x0000000a0c04723c */ /* 0x020fde0000001804 */
[----:B------:R-:W-:-:S04]  /*245d0*/  NOP ;  /* 0x0000000000007918 */ /* 0x000fc80000000000 */
[----:B------:R-:W-:Y:S04]  /*245e0*/  STL.64 [R1+0x300], R4 ;  /* 0x0003000401007387 */ /* 0x000fe80000100a00 */
[----:B------:R0:W-:Y:S04]  /*245f0*/  STL.64 [R1+0x308], R6 ;  /* 0x0003080601007387 */ /* 0x0001e80000100a00 */
[----:B0-----:R-:W2:Y:S04]  /*24600*/  LDL.LU.64 R6, [R1+0x28a8] ;  /* 0x0028a80001067983 */ /* 0x001ea80000300a00 */
[----:B------:R-:W2:Y:S02]  /*24610*/  LDL.LU.64 R4, [R1+0x28a0] ;  /* 0x0028a00001047983 */ /* 0x000ea40000300a00 */
[----:B--2---:R-:W-:Y:S02]  /*24620*/  HMMA.16816.F32 R8, R12, R8, R4 ;  /* 0x000000080c08723c */ /* 0x004fe40000001804 */
[----:B------:R-:W2:Y:S04]  /*24630*/  LDL.LU.64 R6, [R1+0x2898] ;  /* 0x0028980001067983 */ /* 0x000ea80000300a00 */
[----:B------:R-:W5:-:S13]  /*24640*/  LDL.LU.64 R4, [R1+0x2890] ;  /* 0x0028900001047983 */ /* 0x000f5a0000300a00 */
[----:B------:R0:W-:Y:S04]  /*24650*/  STL.64 [R1+0x2f0], R8 ;  /* 0x0002f00801007387 */ /* 0x0001e80000100a00 */
[----:B------:R1:W-:Y:S04]  /*24660*/  STL.64 [R1+0x2f8], R10 ;  /* 0x0002f80a01007387 */ /* 0x0003e80000100a00 */
[----:B0-----:R-:W3:Y:S04]  /*24670*/  LDL.LU R8, [R1+0x460] ;  /* 0x0004600001087983 */ /* 0x001ee80000300800 */
[----:B------:R-:W3:Y:S04]  /*24680*/  LDL.LU R9, [R1+0x464] ;  /* 0x0004640001097983 */ /* 0x000ee80000300800 */
[----:B-1----:R-:W3:Y:S04]  /*24690*/  LDL.LU R10, [R1+0x468] ;  /* 0x00046800010a7983 */ /* 0x002ee80000300800 */
[----:B------:R-:W3:Y:S01]  /*246a0*/  LDL.LU R11, [R1+0x46c] ;  /* 0x00046c00010b7983 */ /* 0x000ee20000300800 */
[----:B--2---:R-:W-:-:S15]  /*246b0*/  HMMA.16816.F32 R20, R12, R6, R20 ;  /* 0x000000060c14723c */ /* 0x004fde0000001814 */
[----:B------:R-:W-:-:S04]  /*246c0*/  NOP ;  /* 0x0000000000007918 */ /* 0x000fc80000000000 */
[----:B------:R-:W-:Y:S04]  /*246d0*/  STL.64 [R1+0x2e0], R20 ;  /* 0x0002e01401007387 */ /* 0x000fe80000100a00 */
[----:B------:R0:W-:Y:S04]  /*246e0*/  STL.64 [R1+0x2e8], R22 ;  /* 0x0002e81601007387 */ /* 0x0001e80000100a00 */
[----:B0-----:R-:W5:Y:S04]  /*246f0*/  LDL.LU.64 R22, [R1+0x2888] ;  /* 0x0028880001167983 */ /* 0x001f680000300a00 */
[----:B------:R-:W5:Y:S04]  /*24700*/  LDL.LU.64 R20, [R1+0x2880] ;  /* 0x0028800001147983 */ /* 0x000f680000300a00 */
[----:B------:R-:W2:Y:S04]  /*24710*/  LDL.LU R6, [R1+0x770] ;  /* 0x0007700001067983 */ /* 0x000ea80000300800 */
[----:B------:R-:W2:Y:S01]  /*24720*/  LDL.LU R7, [R1+0x77c] ;  /* 0x00077c0001077983 */ /* 0x000ea20000300800 */
[----:B-----5:R-:W-:-:S15]  /*24730*/  HMMA.16816.F32 R20, R12, R4, R20 ;  /* 0x000000040c14723c */ /* 0x020fde0000001814 */
[----:B------:R-:W-:-:S04]  /*24740*/  NOP ;  /* 0x0000000000007918 */ /* 0x000fc80000000000 */
[----:B------:R-:W-:Y:S04]  /*24750*/  STL.64 [R1+0x2d0], R20 ;  /* 0x0002d01401007387 */ /* 0x000fe80000100a00 */
[----:B------:R0:W-:Y:S04]  /*24760*/  STL.64 [R1+0x2d8], R22 ;  /* 0x0002d81601007387 */ /* 0x0001e80000100a00 */
[----:B0-----:R-:W5:Y:S04]  /*24770*/  LDL.LU.64 R22, [R1+0x2878] ;  /* 0x0028780001167983 */ /* 0x001f680000300a00 */
[----:B------:R-:W5:Y:S04]  /*24780*/  LDL.LU.64 R20, [R1+0x2870] ;  /* 0x0028700001147983 */ /* 0x000f680000300a00 */
[----:B------:R-:W4:Y:S04]  /*24790*/  LDL.LU R4, [R1+0x76c] ;  /* 0x00076c0001047983 */ /* 0x000f280000300800 */
[----:B------:R-:W2:Y:S01]  /*247a0*/  LDL.LU R5, [R1+0x774] ;  /* 0x0007740001057983 */ /* 0x000ea20000300800 */
[----:B-----5:R-:W-:Y:S03]  /*247b0*/  HMMA.16816.F32 R12, R12, R2, R20 ;  /* 0x000000020c0c723c */ /* 0x020fe60000001814 */
[----:B------:R-:W5:Y:S04]  /*247c0*/  LDL.LU.64 R22, [R1+0x2868] ;  /* 0x0028680001167983 */ /* 0x000f680000300a00 */
[----:B------:R-:W3:Y:S01]  /*247d0*/  LDL.LU.64 R20, [R1+0x2860] ;  /* 0x0028600001147983 */ /* 0x000ee20000300a00 */
[----:B----4-:R-:W-:-:S02]  /*247e0*/  IMAD R0, R0, 0x100, R4 ;  /* 0x0000010000007824 */ /* 0x010fc400078e0204 */
[----:B--2---:R-:W-:Y:S02]  /*247f0*/  IMAD R4, R6, 0x100, R5 ;  /* 0x0000010006047824 */ /* 0x004fe400078e0205 */
[----:B------:R-:W-:Y:S02]  /*24800*/  IMAD R5, R16, 0x100, R7 ;  /* 0x0000010010057824 */ /* 0x000fe400078e0207 */
[----:B------:R-:W-:-:S05]  /*24810*/  IMAD R6, R18, 0x100, R17 ;  /* 0x0000010012067824 */ /* 0x000fca00078e0211 */
[----:B------:R0:W-:Y:S04]  /*24820*/  STL.64 [R1+0x2a0], R12 ;  /* 0x0002a00c01007387 */ /* 0x0001e80000100a00 */
[----:B------:R1:W-:Y:S01]  /*24830*/  STL.64 [R1+0x2a8], R14 ;  /* 0x0002a80e01007387 */ /* 0x0003e20000100a00 */
[----:B0-----:R-:W-:Y:S02]  /*24840*/  F2FP.F16.E4M3.UNPACK_B R12, R0 ;  /* 0x00000000ff0c723e */ /* 0x001fe400020006ff */
[----:B------:R-:W-:Y:S02]  /*24850*/  F2FP.F16.E4M3.UNPACK_B R13, R4 ;  /* 0x00000004ff0d723e */ /* 0x000fe400020006ff */
[----:B-1----:R-:W-:Y:S02]  /*24860*/  F2FP.F16.E4M3.UNPACK_B R14, R5 ;  /* 0x00000005ff0e723e */ /* 0x002fe400020006ff */
[----:B------:R-:W-:Y:S01]  /*24870*/  F2FP.F16.E4M3.UNPACK_B R15, R6 ;  /* 0x00000006ff0f723e */ /* 0x000fe200020006ff */
[----:B------:R-:W2:Y:S04]  /*24880*/  LDL.LU R4, [R1+0x470] ;  /* 0x0004700001047983 */ /* 0x000ea80000300800 */
[----:B------:R-:W2:Y:S04]  /*24890*/  LDL.LU R5, [R1+0x474] ;  /* 0x0004740001057983 */ /* 0x000ea80000300800 */
[----:B------:R-:W2:Y:S04]  /*248a0*/  LDL.LU R6, [R1+0x478] ;  /* 0x0004780001067983 */ /* 0x000ea80000300800 */
[----:B------:R-:W2:Y:S01]  /*248b0*/  LDL.LU R7, [R1+0x47c] ;  /* 0x00047c0001077983 */ /* 0x000ea20000300800 */
[----:B---3--:R-:W-:-:S02]  /*248c0*/  F2FP.F16.E4M3.UNPACK_B R20, R20 ;  /* 0x00000014ff14723e */ /* 0x008fc400020006ff */
[----:B------:R-:W-:-:S07]  /*248d0*/  F2FP.F16.E4M3.UNPACK_B R21, R21 ;  /* 0x00000015ff15723e */ /* 0x000fce00020006ff */
[----:B------:R-:W-:-:S15]  /*248e0*/  HMMA.16816.F32 R24, R12, R20, R24 ;  /* 0x000000140c18723c */ /* 0x000fde0000001818 */
[----:B------:R-:W-:-:S04]  /*248f0*/  NOP ;  /* 0x0000000000007918 */ /* 0x000fc80000000000 */
[----:B------:R-:W-:Y:S04]  /*24900*/  STL.64 [R1+0x3c0], R24 ;  /* 0x0003c01801007387 */ /* 0x000fe80000100a00 */
[----:B------:R0:W-:Y:S04]  /*24910*/  STL.64 [R1+0x3c8], R26 ;  /* 0x0003c81a01007387 */ /* 0x0001e80000100a00 */
[----:B0-----:R-:W3:Y:S01]  /*24920*/  LDL.LU.64 R26, [R1+0x2858] ;  /* 0x00285800011a7983 */ /* 0x001ee20000300a00 */
[----:B------:R-:W-:Y:S02]  /*24930*/  F2FP.F16.E4M3.UNPACK_B R18, R19 ;  /* 0x00000013ff12723e */ /* 0x000fe400020006ff */
[----:B------:R-:W-:Y:S01]  /*24940*/  F2FP.F16.E4M3.UNPACK_B R19, R29 ;  /* 0x0000001dff13723e */ /* 0x000fe200020006ff */
[----:B------:R-:W4:Y:S06]  /*24950*/  LDL.LU.64 R24, [R1+0x2850] ;  /* 0x0028500001187983 */ /* 0x000f2c0000300a00 */
[----:B------:R-:W-:Y:S01]  /*24960*/  HMMA.16816.F32 R8, R12, R18, R8 ;  /* 0x000000120c08723c */ /* 0x000fe20000001808 */
[----:B------:R-:W-:Y:S04]  /*24970*/  STL [R1+0x27f4], R20 ;  /* 0x0027f41401007387 */ /* 0x000fe80000100800 */
[----:B------:R-:W-:Y:S04]  /*24980*/  STL [R1+0x27f0], R21 ;  /* 0x0027f01501007387 */ /* 0x000fe80000100800 */
[----:B------:R-:W-:Y:S10]  /*24990*/  STL [R1+0x27f8], R19 ;  /* 0x0027f81301007387 */ /* 0x000ff40000100800 */
[----:B------:R0:W-:Y:S04]  /*249a0*/  STL.64 [R1+0x410], R8 ;  /* 0x0004100801007387 */ /* 0x0001e80000100a00 */
[----:B------:R-:W-:Y:S04]  /*249b0*/  STL.64 [R1+0x418], R10 ;  /* 0x0004180a01007387 */ /* 0x000fe80000100a00 */
[----:B0-----:R-:W4:Y:S01]  /*249c0*/  LDL R9, [R1+0x56c] ;  /* 0x00056c0001097983 */ /* 0x001f220000100800 */
[----:B---3--:R-:W-:-:S02]  /*249d0*/  F2FP.F16.E4M3.UNPACK_B R16, R27 ;  /* 0x0000001bff10723e */ /* 0x008fc400020006ff */
[----:B------:R-:W-:-:S07]  /*249e0*/  F2FP.F16.E4M3.UNPACK_B R17, R26 ;  /* 0x0000001aff11723e */ /* 0x000fce00020006ff */
[----:B--2---:R-:W-:-:S15]  /*249f0*/  HMMA.16816.F32 R4, R12, R16, R4 ;  /* 0x000000100c04723c */ /* 0x004fde0000001804 */
[----:B------:R-:W-:-:S04]  /*24a00*/  NOP ;  /* 0x0000000000007918 */ /* 0x000fc80000000000 */
[----:B------:R0:W-:Y:S04]  /*24a10*/  STL.64 [R1+0x460], R4 ;  /* 0x0004600401007387 */ /* 0x0001e80000100a00 */
[----:B------:R1:W-:Y:S04]  /*24a20*/  STL.64 [R1+0x468], R6 ;  /* 0x0004680601007387 */ /* 0x0003e80000100a00 */
[----:B0-----:R-:W2:Y:S04]  /*24a30*/  LDL R4, [R1+0x598] ;  /* 0x0005980001047983 */ /* 0x001ea80000100800 */
[----:B-1----:R-:W3:Y:S04]  /*24a40*/  LDL R6, [R1+0x588] ;  /* 0x0005880001067983 */ /* 0x002ee80000100800 */
[----:B------:R-:W3:Y:S04]  /*24a50*/  LDL R7, [R1+0x58c] ;  /* 0x00058c0001077983 */ /* 0x000ee80000100800 */
[----:B------:R-:W2:Y:S04]  /*24a60*/  LDL R5, [R1+0x59c] ;  /* 0x00059c0001057983 */ /* 0x000ea80000100800 */
[----:B---3--:R-:W-:Y:S04]  /*24a70*/  STL.64 [R1+0x2838], R6 ;  /* 0x0028380601007387 */ /* 0x008fe80000100a00 */
[----:B--2---:R0:W-:Y:S04]  /*24a80*/  STL.64 [R1+0x2830], R4 ;  /* 0x0028300401007387 */ /* 0x0041e80000100a00 */
[----:B0-----:R-:W2:Y:S04]  /*24a90*/  LDL.LU R4, [R1+0x480] ;  /* 0x0004800001047983 */ /* 0x001ea80000300800 */
[----:B------:R-:W2:Y:S04]  /*24aa0*/  LDL.LU R5, [R1+0x484] ;  /* 0x0004840001057983 */ /* 0x000ea80000300800 */
[----:B------:R-:W2:Y:S04]  /*24ab0*/  LDL.LU R6, [R1+0x488] ;  /* 0x0004880001067983 */ /* 0x000ea80000300800 */
[----:B------:R-:W2:Y:S04]  /*24ac0*/  LDL.LU R7, [R1+0x48c] ;  /* 0x00048c0001077983 */ /* 0x000ea80000300800 */
[----:B------:R-:W3:Y:S04]  /*24ad0*/  LDL R8, [R1+0x568] ;  /* 0x0005680001087983 */ /* 0x000ee80000100800 */
[----:B------:R-:W2:Y:S04]  /*24ae0*/  LDL R2, [R1+0x5a8] ;  /* 0x0005a80001027983 */ /* 0x000ea80000100800 */
[----:B------:R-:W2:Y:S04]  /*24af0*/  LDL R3, [R1+0x5ac] ;  /* 0x0005ac0001037983 */ /* 0x000ea80000100800 */
[----:B------:R-:W2:Y:S04]  /*24b00*/  LDL.LU R19, [R1+0x78c] ;  /* 0x00078c0001137983 */ /* 0x000ea80000300800 */
[----:B--2---:R-:W-:Y:S04]  /*24b10*/  STL.64 [R1+0x2808], R18 ;  /* 0x0028081201007387 */ /* 0x004fe80000100a00 */
[----:B------:R0:W-:Y:S04]  /*24b20*/  STL.64 [R1+0x2800], R16 ;  /* 0x0028001001007387 */ /* 0x0001e80000100a00 */
[----:B0-----:R-:W2:Y:S01]  /*24b30*/  LDL.LU R16, [R1+0x510] ;  /* 0x0005100001107983 */ /* 0x001ea20000300800 */
[----:B-----5:R-:W-:-:S02]  /*24b40*/  IMAD.MOV.U32 R18, RZ, RZ, R23 ;  /* 0x000000ffff127224 */ /* 0x020fc400078e0017 */
[----:B------:R-:W-:Y:S02]  /*24b50*/  IMAD.MOV.U32 R19, RZ, RZ, R28 ;  /* 0x000000ffff137224 */ /* 0x000fe400078e001c */
[----:B------:R-:W-:Y:S02]  /*24b60*/  IMAD.MOV.U32 R17, RZ, RZ, R22 ;  /* 0x000000ffff117224 */ /* 0x000fe400078e0016 */
[----:B------:R-:W5:Y:S04]  /*24b70*/  LDL.LU R22, [R1+0x2848] ;  /* 0x0028480001167983 */ /* 0x000f680000300800 */
[----:B------:R-:W3:Y:S04]  /*24b80*/  LDL.LU R23, [R1+0x2844] ;  /* 0x0028440001177983 */ /* 0x000ee80000300800 */
[----:B------:R-:W3:Y:S04]  /*24b90*/  LDL.LU R28, [R1+0x2840] ;  /* 0x00284000011c7983 */ /* 0x000ee80000300800 */
[----:B------:R-:W-:Y:S04]  /*24ba0*/  STL.64 [R1+0x2818], R18 ;  /* 0x0028181201007387 */ /* 0x000fe80000100a00 */
[----:B--2---:R0:W-:Y:S04]  /*24bb0*/  STL.64 [R1+0x2810], R16 ;  /* 0x0028101001007387 */ /* 0x0041e80000100a00 */
[----:B0-----:R-:W2:Y:S04]  /*24bc0*/  LDL.LU R16, [R1+0x490] ;  /* 0x0004900001107983 */ /* 0x001ea80000300800 */
[----:B------:R-:W2:Y:S04]  /*24bd0*/  LDL.LU R17, [R1+0x494] ;  /* 0x0004940001117983 */ /* 0x000ea80000300800 */
[----:B------:R-:W2:Y:S04]  /*24be0*/  LDL.LU R18, [R1+0x498] ;  /* 0x0004980001127983 */ /* 0x000ea80000300800 */
[----:B------:R-:W2:Y:S01]  /*24bf0*/  LDL.LU R19, [R1+0x49c] ;  /* 0x00049c0001137983 */ /* 0x000ea20000300800 */
[----:B----4-:R-:W-:-:S02]  /*24c00*/  F2FP.F16.E4M3.UNPACK_B R10, R25 ;  /* 0x00000019ff0a723e */ /* 0x010fc400020006ff */
[----:B------:R-:W-:Y:S02]  /*24c10*/  F2FP.F16.E4M3.UNPACK_B R11, R24 ;  /* 0x00000018ff0b723e */ /* 0x000fe400020006ff */
[----:B---3--:R-:W-:Y:S02]  /*24c20*/  F2FP.F16.E4M3.UNPACK_B R8, R8 ;  /* 0x00000008ff08723e */ /* 0x008fe400020006ff */
[----:B------:R-:W-:Y:S01]  /*24c30*/  F2FP.F16.E4M3.UNPACK_B R9, R9 ;  /* 0x00000009ff09723e */ /* 0x000fe200020006ff */
[----:B--2---:R-:W-:Y:S04]  /*24c40*/  STL.64 [R1+0x2828], R18 ;  /* 0x0028281201007387 */ /* 0x004fe80000100a00 */
[----:B------:R0:W-:Y:S04]  /*24c50*/  STL.64 [R1+0x2820], R16 ;  /* 0x0028201001007387 */ /* 0x0001e80000100a00 */
[----:B0-----:R-:W2:Y:S01]  /*24c60*/  LDL.LU R16, [R1+0x4b0] ;  /* 0x0004b00001107983 */ /* 0x001ea20000300800 */
[----:B------:R-:W-:-:S02]  /*24c70*/  IMAD.MOV.U32 R17, RZ, RZ, R28 ;  /* 0x000000ffff117224 */ /* 0x000fc400078e001c */
[----:B------:R-:W-:Y:S02]  /*24c80*/  IMAD.MOV.U32 R18, RZ, RZ, R23 ;  /* 0x000000ffff127224 */ /* 0x000fe400078e0017 */
[----:B-----5:R-:W-:Y:S01]  /*24c90*/  IMAD.MOV.U32 R19, RZ, RZ, R22 ;  /* 0x000000ffff137224 */ /* 0x020fe200078e0016 */
[C---:B------:R-:W-:Y:S01]  /*24ca0*/  HMMA.16816.F32 R4, R12.reuse, R10, R4 ;  /* 0x0000000a0c04723c */ /* 0x040fe20000001804 */
        /* <DEDUP_REMOVED lines=11> */
[----:B------:R-:W-:Y:S04]  /*24d60*/  STL.64 [R1+0x4a0], R4 ;  /* 0x0004a00401007387 */ /* 0x000fe80000100a00 */
[----:B------:R0:W-:Y:S04]  /*24d70*/  STL.64 [R1+0x4a8], R6 ;  /* 0x0004a80601007387 */ /* 0x0001e80000100a00 */
[----:B0-----:R-:W3:Y:S04]  /*24d80*/  LDL.LU.64 R6, [R1+0x2838] ;  /* 0x0028380001067983 */ /* 0x001ee80000300a00 */
[----:B------:R-:W4:Y:S01]  /*24d90*/  LDL.LU.64 R4, [R1+0x2830] ;  /* 0x0028300001047983 */ /* 0x000f220000300a00 */
[----:B--2---:R-:W-:-:S15]  /*24da0*/  HMMA.16816.F32 R16, R12, R8, R16 ;  /* 0x000000080c10723c */ /* 0x004fde0000001810 */
[----:B------:R-:W-:-:S04]  /*24db0*/  NOP ;  /* 0x0000000000007918 */ /* 0x000fc80000000000 */
[----:B------:R-:W-:Y:S04]  /*24dc0*/  STL.64 [R1+0x4e0], R16 ;  /* 0x0004e01001007387 */ /* 0x000fe80000100a00 */
[----:B------:R0:W-:Y:S04]  /*24dd0*/  STL.64 [R1+0x4e8], R18 ;  /* 0x0004e81201007387 */ /* 0x0001e80000100a00 */
[----:B0-----:R-:W2:Y:S04]  /*24de0*/  LDL.LU.64 R18, [R1+0x2828] ;  /* 0x0028280001127983 */ /* 0x001ea80000300a00 */
[----:B------:R-:W2:Y:S01]  /*24df0*/  LDL.LU.64 R16, [R1+0x2820] ;  /* 0x0028200001107983 */ /* 0x000ea20000300a00 */
[----:B---3--:R-:W-:-:S02]  /*24e00*/  F2FP.F16.E4M3.UNPACK_B R6, R6 ;  /* 0x00000006ff06723e */ /* 0x008fc400020006ff */
[----:B------:R-:W-:Y:S01]  /*24e10*/  F2FP.F16.E4M3.UNPACK_B R7, R7 ;  /* 0x00000007ff07723e */ /* 0x000fe200020006ff */
        /* <DEDUP_REMOVED lines=11> */
[----:B------:R-:W2:Y:S01]  /*24ed0*/  LDL.LU.64 R16, [R1+0x2810] ;  /* 0x0028100001107983 */ /* 0x000ea20000300a00 */
[----:B----4-:R-:W-:-:S02]  /*24ee0*/  F2FP.F16.E4M3.UNPACK_B R4, R4 ;  /* 0x00000004ff04723e */ /* 0x010fc400020006ff */
[----:B------:R-:W-:-:S07]  /*24ef0*/  F2FP.F16.E4M3.UNPACK_B R5, R5 ;  /* 0x00000005ff05723e */ /* 0x000fce00020006ff */
        /* <DEDUP_REMOVED lines=12> */
[----:B------:R-:W-:-:S02]  /*24fc0*/  IMAD R22, R22, 0x100, R20 ;  /* 0x0000010016167824 */ /* 0x000fc400078e0214 */
[----:B-----5:R-:W-:Y:S01]  /*24fd0*/  IMAD R23, R23, 0x100, R21 ;  /* 0x0000010017177824 */ /* 0x020fe200078e0215 */
[----:B------:R-:W-:Y:S02]  /*24fe0*/  F2FP.F16.E4M3.UNPACK_B R2, R2 ;  /* 0x00000002ff02723e */ /* 0x000fe400020006ff */
[----:B------:R-:W-:Y:S01]  /*24ff0*/  F2FP.F16.E4M3.UNPACK_B R3, R3 ;  /* 0x00000003ff03723e */ /* 0x000fe200020006ff */
[----:B--2---:R-:W-:Y:S02]  /*25000*/  IMAD R0, R0, 0x100, R19 ;  /* 0x0000010000007824 */ /* 0x004fe400078e0213 */
[----:B------:R-:W2:Y:S04]  /*25010*/  LDL.LU R19, [R1+0x27f8] ;  /* 0x0027f80001137983 */ /* 0x000ea80000300800 */
[----:B------:R-:W5:Y:S04]  /*25020*/  LDL.LU R20, [R1+0x27f4] ;  /* 0x0027f40001147983 */ /* 0x000f680000300800 */
[----:B------:R-:W5:Y:S01]  /*25030*/  LDL.LU R21, [R1+0x27f0] ;  /* 0x0027f00001157983 */ /* 0x000f620000300800 */
[----:B------:R-:W-:Y:S01]  /*25040*/  IMAD R28, R28, 0x100, R29 ;  /* 0x000001001c1c7824 */ /* 0x000fe200078e021d */
[----:B---3--:R-:W-:Y:S01]  /*25050*/  HMMA.16816.F32 R4, R12, R2, R4 ;  /* 0x000000020c04723c */ /* 0x008fe20000001804 */
[----:B------:R-:W-:-:S02]  /*25060*/  F2FP.F16.E4M3.UNPACK_B R12, R0 ;  /* 0x00000000ff0c723e */ /* 0x000fc400020006ff */
[----:B------:R-:W-:Y:S02]  /*25070*/  F2FP.F16.E4M3.UNPACK_B R13, R22 ;  /* 0x00000016ff0d723e */ /* 0x000fe400020006ff */
[----:B------:R-:W-:Y:S02]  /*25080*/  F2FP.F16.E4M3.UNPACK_B R14, R23 ;  /* 0x00000017ff0e723e */ /* 0x000fe400020006ff */
[----:B------:R-:W-:Y:S01]  /*25090*/  F2FP.F16.E4M3.UNPACK_B R15, R28 ;  /* 0x0000001cff0f723e */ /* 0x000fe200020006ff */
[----:B------:R-:W-:Y:S04]  /*250a0*/  STL [R1+0x2794], R2 ;  /* 0x0027940201007387 */ /* 0x000fe80000100800 */
[----:B------:R-:W-:Y:S07]  /*250b0*/  STL [R1+0x2790], R3 ;  /* 0x0027900301007387 */ /* 0x000fee0000100800 */
[----:B------:R-:W-:Y:S04]  /*250c0*/  STL.64 [R1+0x4f0], R4 ;  /* 0x0004f00401007387 */ /* 0x000fe80000100a00 */
[----:B------:R5:W-:Y:S02]  /*250d0*/  STL.64 [R1+0x4f8], R6 ;  /* 0x0004f80601007387 */ /* 0x000be40000100a00 */
[----:B-----5:R-:W-:Y:S02]  /*250e0*/  HMMA.16816.F32 R4, R12, R20, R8 ;  /* 0x000000140c04723c */ /* 0x020fe40000001808 */
[----:B------:R-:W-:Y:S04]  /*250f0*/  STL [R1+0x279c], R20 ;  /* 0x00279c1401007387 */ /* 0x000fe80000100800 */
[----:B------:R-:W-:-:S13]  /*25100*/  STL [R1+0x2798], R21 ;  /* 0x0027981501007387 */ /* 0x000fda0000100800 */
[----:B------:R-:W-:Y:S04]  /*25110*/  STL.64 [R1+0x510], R4 ;  /* 0x0005100401007387 */ /* 0x000fe80000100a00 */
[----:B------:R2:W-:Y:S04]  /*25120*/  STL.64 [R1+0x518], R6 ;  /* 0x0005180601007387 */ /* 0x0005e80000100a00 */
[----:B------:R-:W3:Y:S01]  /*25130*/  LDL.LU R29, [R1+0x7c8] ;  /* 0x0007c800011d7983 */ /* 0x000ee20000300800 */
[----:B--2---:R-:W-:Y:S03]  /*25140*/  HMMA.16816.F32 R4, R12, R18, R24 ;  /* 0x000000120c04723c */ /* 0x004fe60000001818 */
[----:B------:R-:W2:-:S15]  /*25150*/  LDL.LU R27, [R1+0x7d4] ;  /* 0x0007d400011b7983 */ /* 0x000e9e0000300800 */
[----:B------:R-:W-:Y:S01]  /*25160*/  NOP ;  /* 0x0000000000007918 */ /* 0x000fe20000000000 */
[----:B------:R-:W-:Y:S04]  /*25170*/  STL.64 [R1+0x4d0], R4 ;  /* 0x0004d00401007387 */ /* 0x000fe80000100a00 */
[----:B------:R-:W-:Y:S04]  /*25180*/  STL.64 [R1+0x4d8], R6 ;  /* 0x0004d80601007387 */ /* 0x000fe80000100a00 */
        /* <DEDUP_REMOVED lines=37> */
[----:B------:R-:W4:Y:S04]  /*253e0*/  LDL.LU R8, [R1+0x3e0] ;  /* 0x0003e00001087983 */ /* 0x000f280000300800 */
[----:B------:R-:W4:Y:S04]  /*253f0*/  LDL.LU R9, [R1+0x3e4] ;  /* 0x0003e40001097983 */ /* 0x000f280000300800 */
[----:B------:R-:W4:Y:S04]  /*25400*/  LDL.LU R10, [R1+0x3e8] ;  /* 0x0003e800010a7983 */ /* 0x000f280000300800 */
[----:B------:R-:W4:Y:S04]  /*25410*/  LDL.LU R11, [R1+0x3ec] ;  /* 0x0003ec00010b7983 */ /* 0x000f280000300800 */
[----:B------:R-:W-:Y:S04]  /*25420*/  STL.64 [R1+0x27b8], R22 ;  /* 0x0027b81601007387 */ /* 0x000fe80000100a00 */
[----:B------:R0:W-:Y:S04]  /*25430*/  STL.64 [R1+0x27b0], R20 ;  /* 0x0027b01401007387 */ /* 0x0001e80000100a00 */
[----:B0-----:R-:W2:Y:S04]  /*25440*/  LDL.LU R20, [R1+0x380] ;  /* 0x0003800001147983 */ /* 0x001ea80000300800 */
[----:B------:R-:W2:Y:S04]  /*25450*/  LDL.LU R21, [R1+0x384] ;  /* 0x0003840001157983 */ /* 0x000ea80000300800 */
[----:B------:R-:W2:Y:S04]  /*25460*/  LDL.LU R22, [R1+0x388] ;  /* 0x0003880001167983 */ /* 0x000ea80000300800 */
[----:B------:R-:W2:Y:S04]  /*25470*/  LDL.LU R23, [R1+0x38c] ;  /* 0x00038c0001177983 */ /* 0x000ea80000300800 */
[----:B------:R-:W2:Y:S04]  /*25480*/  LDL.LU R3, [R1+0x7c4] ;  /* 0x0007c40001037983 */ /* 0x000ea80000300800 */
[----:B------:R-:W2:Y:S04]  /*25490*/  LDL.LU R28, [R1+0x7c0] ;  /* 0x0007c000011c7983 */ /* 0x000ea80000300800 */
[----:B-----5:R-:W-:Y:S04]  /*254a0*/  STL.64 [R1+0x2758], R26 ;  /* 0x0027581a01007387 */ /* 0x020fe80000100a00 */
[----:B------:R0:W-:Y:S04]  /*254b0*/  STL.64 [R1+0x2750], R24 ;  /* 0x0027501801007387 */ /* 0x0001e80000100a00 */
[----:B0-----:R-:W5:Y:S04]  /*254c0*/  LDL.LU R24, [R1+0x200] ;  /* 0x0002000001187983 */ /* 0x001f680000300800 */
[----:B------:R-:W5:Y:S04]  /*254d0*/  LDL.LU R25, [R1+0x204] ;  /* 0x0002040001197983 */ /* 0x000f680000300800 */
[----:B------:R-:W2:Y:S04]  /*254e0*/  LDL.LU R26, [R1+0x208] ;  /* 0x00020800011a7983 */ /* 0x000ea80000300800 */
[----:B------:R-:W2:Y:S04]  /*254f0*/  LDL.LU R27, [R1+0x20c] ;  /* 0x00020c00011b7983 */ /* 0x000ea80000300800 */
[----:B--2---:R-:W-:Y:S04]  /*25500*/  STL.64 [R1+0x2768], R26 ;  /* 0x0027681a01007387 */ /* 0x004fe80000100a00 */
[----:B-----5:R0:W-:Y:S04]  /*25510*/  STL.64 [R1+0x2760], R24 ;  /* 0x0027601801007387 */ /* 0x0201e80000100a00 */
[----:B0-----:R-:W2:Y:S04]  /*25520*/  LDL.LU R24, [R1+0x340] ;  /* 0x0003400001187983 */ /* 0x001ea80000300800 */
[----:B------:R-:W2:Y:S04]  /*25530*/  LDL.LU R25, [R1+0x344] ;  /* 0x0003440001197983 */ /* 0x000ea80000300800 */
[----:B------:R-:W5:Y:S04]  /*25540*/  LDL.LU R26, [R1+0x348] ;  /* 0x00034800011a7983 */ /* 0x000f680000300800 */
[----:B------:R-:W5:Y:S01]  /*25550*/  LDL.LU R27, [R1+0x34c] ;  /* 0x00034c00011b7983 */ /* 0x000f620000300800 */
[C---:B----4-:R-:W-:Y:S03]  /*25560*/  HMMA.16816.F32 R8, R12.reuse, R16, R8 ;  /* 0x000000100c08723c */ /* 0x050fe60000001808 */
[----:B-----5:R-:W-:Y:S04]  /*25570*/  STL.64 [R1+0x2778], R26 ;  /* 0x0027781a01007387 */ /* 0x020fe80000100a00 */
[----:B--2---:R0:W-:Y:S04]  /*25580*/  STL.64 [R1+0x2770], R24 ;  /* 0x0027701801007387 */ /* 0x0041e80000100a00 */
[----:B0-----:R-:W2:Y:S04]  /*25590*/  LDL.LU R24, [R1+0x350] ;  /* 0x0003500001187983 */ /* 0x001ea80000300800 */
[----:B------:R-:W2:Y:S04]  /*255a0*/  LDL.LU R25, [R1+0x354] ;  /* 0x0003540001197983 */ /* 0x000ea80000300800 */
[----:B------:R-:W4:Y:S04]  /*255b0*/  LDL.LU R26, [R1+0x358] ;  /* 0x00035800011a7983 */ /* 0x000f280000300800 */
[----:B------:R-:W4:Y:S04]  /*255c0*/  LDL.LU R27, [R1+0x35c] ;  /* 0x00035c00011b7983 */ /* 0x000f280000300800 */
[----:B----4-:R-:W-:Y:S04]  /*255d0*/  STL.64 [R1+0x2788], R26 ;  /* 0x0027881a01007387 */ /* 0x010fe80000100a00 */
[----:B--2---:R0:W-:Y:S04]  /*255e0*/  STL.64 [R1+0x2780], R24 ;  /* 0x0027801801007387 */ /* 0x0041e80000100a00 */
[----:B0-----:R-:W2:Y:S04]  /*255f0*/  LDL.LU R24, [R1+0x360] ;  /* 0x0003600001187983 */ /* 0x001ea80000300800 */
[----:B------:R-:W2:Y:S04]  /*25600*/  LDL.LU R25, [R1+0x364] ;  /* 0x0003640001197983 */ /* 0x000ea80000300800 */
[----:B------:R-:W2:Y:S04]  /*25610*/  LDL.LU R26, [R1+0x368] ;  /* 0x00036800011a7983 */ /* 0x000ea80000300800 */
[----:B------:R-:W2:Y:S04]  /*25620*/  LDL.LU R27, [R1+0x36c] ;  /* 0x00036c00011b7983 */ /* 0x000ea80000300800 */
[----:B------:R-:W-:Y:S04]  /*25630*/  STL.64 [R1+0x4c0], R8 ;  /* 0x0004c00801007387 */ /* 0x000fe80000100a00 */
[----:B------:R0:W-:Y:S04]  /*25640*/  STL.64 [R1+0x4c8], R10 ;  /* 0x0004c80a01007387 */ /* 0x0001e80000100a00 */
[----:B0-----:R-:W4:Y:S04]  /*25650*/  LDL.LU.64 R10, [R1+0x27e8] ;  /* 0x0027e800010a7983 */ /* 0x001f280000300a00 */
[----:B------:R-:W5:Y:S01]  /*25660*/  LDL.LU.64 R8, [R1+0x27e0] ;  /* 0x0027e00001087983 */ /* 0x000f620000300a00 */
[----:B----4-:R-:W-:-:S15]  /*25670*/  HMMA.16816.F32 R4, R12, R10, R4 ;  /* 0x0000000a0c04723c */ /* 0x010fde0000001804 */
        /* <DEDUP_REMOVED lines=23> */
[----:B------:R-:W-:-:S02]  /*257f0*/  IMAD R28, R28, 0x100, R3 ;  /* 0x000001001c1c7824 */ /* 0x000fc400078e0203 */
[----:B-----5:R-:W-:Y:S02]  /*25800*/  IMAD R0, R0, 0x100, R20 ;  /* 0x0000010000007824 */ /* 0x020fe400078e0214 */
[----:B----4-:R-:W-:Y:S01]  /*25810*/  IMAD R22, R22, 0x100, R21 ;  /* 0x0000010016167824 */ /* 0x010fe200078e0215 */
[----:B------:R-:W4:Y:S04]  /*25820*/  LDL.LU R20, [R1+0x279c] ;  /* 0x00279c0001147983 */ /* 0x000f280000300800 */
[----:B------:R-:W4:Y:S01]  /*25830*/  LDL.LU R21, [R1+0x2798] ;  /* 0x0027980001157983 */ /* 0x000f220000300800 */
[----:B------:R-:W-:-:S03]  /*25840*/  IMAD R23, R23, 0x100, R2 ;  /* 0x0000010017177824 */ /* 0x000fc600078e0202 */
[----:B------:R-:W2:Y:S04]  /*25850*/  LDL.LU R2, [R1+0x2794] ;  /* 0x0027940001027983 */ /* 0x000ea80000300800 */
[----:B------:R-:W2:Y:S02]  /*25860*/  LDL.LU R3, [R1+0x2790] ;  /* 0x0027900001037983 */ /* 0x000ea40000300800 */
[----:B--2---:R-:W-:Y:S02]  /*25870*/  HMMA.16816.F32 R12, R12, R2, R24 ;  /* 0x000000020c0c723c */ /* 0x004fe40000001818 */
[----:B------:R-:W4:Y:S04]  /*25880*/  LDL.LU.64 R26, [R1+0x2788] ;  /* 0x00278800011a7983 */ /* 0x000f280000300a00 */
[----:B------:R-:W4:Y:S04]  /*25890*/  LDL.LU.64 R24, [R1+0x2780] ;  /* 0x0027800001187983 */ /* 0x000f280000300a00 */
[----:B------:R0:W-:Y:S04]  /*258a0*/  STL [R1+0x2728], R3 ;  /* 0x0027280301007387 */ /* 0x0001e80000100800 */
[----:B0-----:R-:W3:Y:S05]  /*258b0*/  LDL.LU R3, [R1+0x7cc] ;  /* 0x0007cc0001037983 */ /* 0x001eea0000300800 */
[----:B------:R0:W-:Y:S04]  /*258c0*/  STL.64 [R1+0x450], R12 ;  /* 0x0004500c01007387 */ /* 0x0001e80000100a00 */
[----:B------:R1:W-:Y:S01]  /*258d0*/  STL.64 [R1+0x458], R14 ;  /* 0x0004580e01007387 */ /* 0x0003e20000100a00 */
[----:B0-----:R-:W-:-:S02]  /*258e0*/  F2FP.F16.E4M3.UNPACK_B R12, R0 ;  /* 0x00000000ff0c723e */ /* 0x001fc400020006ff */
[----:B------:R-:W-:Y:S02]  /*258f0*/  F2FP.F16.E4M3.UNPACK_B R13, R22 ;  /* 0x00000016ff0d723e */ /* 0x000fe400020006ff */
[----:B-1----:R-:W-:Y:S02]  /*25900*/  F2FP.F16.E4M3.UNPACK_B R14, R23 ;  /* 0x00000017ff0e723e */ /* 0x002fe400020006ff */
[----:B------:R-:W-:-:S07]  /*25910*/  F2FP.F16.E4M3.UNPACK_B R15, R28 ;  /* 0x0000001cff0f723e */ /* 0x000fce00020006ff */
        /* <DEDUP_REMOVED lines=20> */
[----:B0-----:R-:W4:Y:S04]  /*25a60*/  LDL.LU R16, [R1+0x140] ;  /* 0x0001400001107983 */ /* 0x001f280000300800 */
[----:B------:R-:W4:Y:S04]  /*25a70*/  LDL.LU R17, [R1+0x144] ;  /* 0x0001440001117983 */ /* 0x000f280000300800 */
[----:B------:R-:W4:Y:S04]  /*25a80*/  LDL.LU R18, [R1+0x148] ;  /* 0x0001480001127983 */ /* 0x000f280000300800 */
[----:B------:R-:W4:Y:S01]  /*25a90*/  LDL.LU R19, [R1+0x14c] ;  /* 0x00014c0001137983 */ /* 0x000f220000300800 */
        /* <DEDUP_REMOVED lines=11> */
[----:B------:R-:W5:Y:S04]  /*25b50*/  LDL.LU.64 R24, [R1+0x2730] ;  /* 0x0027300001187983 */ /* 0x000f680000300a00 */
[----:B------:R-:W-:Y:S04]  /*25b60*/  STL.64 [R1+0x26f0], R10 ;  /* 0x0026f00a01007387 */ /* 0x000fe80000100a00 */
[----:B------:R0:W-:Y:S04]  /*25b70*/  STL.64 [R1+0x26e8], R8 ;  /* 0x0026e80801007387 */ /* 0x0001e80000100a00 */
[----:B0-----:R-:W2:Y:S04]  /*25b80*/  LDL.LU R8, [R1+0x150] ;  /* 0x0001500001087983 */ /* 0x001ea80000300800 */
[----:B------:R-:W2:Y:S04]  /*25b90*/  LDL.LU R9, [R1+0x154] ;  /* 0x0001540001097983 */ /* 0x000ea80000300800 */
[----:B------:R-:W2:Y:S04]  /*25ba0*/  LDL.LU R10, [R1+0x158] ;  /* 0x00015800010a7983 */ /* 0x000ea80000300800 */
[----:B------:R-:W2:Y:S01]  /*25bb0*/  LDL.LU R11, [R1+0x15c] ;  /* 0x00015c00010b7983 */ /* 0x000ea20000300800 */
[----:B---3--:R-:W-:Y:S01]  /*25bc0*/  IMAD R0, R29, 0x100, R3 ;  /* 0x000001001d007824 */ /* 0x008fe200078e0203 */
[----:B--2---:R-:W-:Y:S01]  /*25bd0*/  HMMA.16816.F32 R8, R12, R6, R8 ;  /* 0x000000060c08723c */ /* 0x004fe20000001808 */
[----:B------:R-:W-:-:S15]  /*25be0*/  IMAD R22, R26, 0x100, R27 ;  /* 0x000001001a167824 */ /* 0x000fde00078e021b */
[----:B------:R-:W-:-:S03]  /*25bf0*/  NOP ;  /* 0x0000000000007918 */ /* 0x000fc60000000000 */
[----:B------:R-:W-:Y:S04]  /*25c00*/  STL.64 [R1+0x3e0], R8 ;  /* 0x0003e00801007387 */ /* 0x000fe80000100a00 */
[----:B------:R4:W-:Y:S02]  /*25c10*/  STL.64 [R1+0x3e8], R10 ;  /* 0x0003e80a01007387 */ /* 0x0009e40000100a00 */
[----:B----4-:R-:W-:Y:S01]  /*25c20*/  HMMA.16816.F32 R8, R12, R4, R16 ;  /* 0x000000040c08723c */ /* 0x010fe20000001810 */
[----:B-----5:R-:W-:Y:S01]  /*25c30*/  IMAD R23, R24, 0x100, R25 ;  /* 0x0000010018177824 */ /* 0x020fe200078e0219 */
[----:B------:R-:W-:Y:S04]  /*25c40*/  STL.64 [R1+0x26d0], R6 ;  /* 0x0026d00601007387 */ /* 0x000fe80000100a00 */
[----:B------:R-:W-:-:S13]  /*25c50*/  STL.64 [R1+0x26c8], R4 ;  /* 0x0026c80401007387 */ /* 0x000fda0000100a00 */
[----:B------:R-:W-:Y:S04]  /*25c60*/  STL.64 [R1+0x3d0], R8 ;  /* 0x0003d00801007387 */ /* 0x000fe80000100a00 */
[----:B------:R-:W-:Y:S04]  /*25c70*/  STL.64 [R1+0x3d8], R10 ;  /* 0x0003d80a01007387 */ /* 0x000fe80000100a00 */
[----:B------:R-:W-:Y:S04]  /*25c80*/  STL.64 [R1+0x2720], R22 ;  /* 0x0027201601007387 */ /* 0x000fe80000100a00 */
[----:B------:R-:W-:Y:S04]  /*25c90*/  STL.64 [R1+0x2718], R20 ;  /* 0x0027181401007387 */ /* 0x000fe80000100a00 */
[----:B------:R-:W2:Y:S04]  /*25ca0*/  LDL.LU R24, [R1+0x90] ;  /* 0x0000900001187983 */ /* 0x000ea80000300800 */
[----:B------:R-:W2:Y:S04]  /*25cb0*/  LDL.LU R25, [R1+0x94] ;  /* 0x0000940001197983 */ /* 0x000ea80000300800 */
[----:B------:R-:W3:Y:S04]  /*25cc0*/  LDL.LU R26, [R1+0x98] ;  /* 0x00009800011a7983 */ /* 0x000ee80000300800 */
[----:B------:R-:W3:Y:S04]  /*25cd0*/  LDL.LU R27, [R1+0x9c] ;  /* 0x00009c00011b7983 */ /* 0x000ee80000300800 */
[----:B------:R-:W4:Y:S04]  /*25ce0*/  LDL.LU R29, [R1+0x804] ;  /* 0x00080400011d7983 */ /* 0x000f280000300800 */
[----:B----4-:R0:W-:Y:S04]  /*25cf0*/  STL [R1+0x269c], R29 ;  /* 0x00269c1d01007387 */ /* 0x0101e80000100800 */
[----:B0-----:R-:W4:Y:S04]  /*25d00*/  LDL.LU R29, [R1+0x7fc] ;  /* 0x0007fc00011d7983 */ /* 0x001f280000300800 */
[----:B----4-:R0:W-:Y:S04]  /*25d10*/  STL [R1+0x26a0], R29 ;  /* 0x0026a01d01007387 */ /* 0x0101e80000100800 */
[----:B0-----:R-:W4:Y:S04]  /*25d20*/  LDL.LU R29, [R1+0x7f4] ;  /* 0x0007f400011d7983 */ /* 0x001f280000300800 */
[----:B----4-:R0:W-:Y:S04]  /*25d30*/  STL [R1+0x26a4], R29 ;  /* 0x0026a41d01007387 */ /* 0x0101e80000100800 */
[----:B0-----:R-:W4:Y:S04]  /*25d40*/  LDL.LU R29, [R1+0x7ec] ;  /* 0x0007ec00011d7983 */ /* 0x001f280000300800 */
[----:B---3--:R-:W-:Y:S04]  /*25d50*/  STL.64 [R1+0x2680], R26 ;  /* 0x0026801a01007387 */ /* 0x008fe80000100a00 */
[----:B--2---:R0:W-:Y:S04]  /*25d60*/  STL.64 [R1+0x2678], R24 ;  /* 0x0026781801007387 */ /* 0x0041e80000100a00 */
[----:B0-----:R-:W2:Y:S04]  /*25d70*/  LDL.LU R24, [R1+0xa0] ;  /* 0x0000a00001187983 */ /* 0x001ea80000300800 */
[----:B------:R-:W2:Y:S04]  /*25d80*/  LDL.LU R25, [R1+0xa4] ;  /* 0x0000a40001197983 */ /* 0x000ea80000300800 */
[----:B------:R-:W3:Y:S04]  /*25d90*/  LDL.LU R26, [R1+0xa8] ;  /* 0x0000a800011a7983 */ /* 0x000ee80000300800 */
[----:B------:R-:W3:Y:S04]  /*25da0*/  LDL.LU R27, [R1+0xac] ;  /* 0x0000ac00011b7983 */ /* 0x000ee80000300800 */
[----:B------:R-:W5:Y:S04]  /*25db0*/  LDL.LU R4, [R1+0xf0] ;  /* 0x0000f00001047983 */ /* 0x000f680000300800 */
        /* <DEDUP_REMOVED lines=8> */
[----:B------:R-:W5:Y:S04]  /*25e40*/  LDL.LU R7, [R1+0x10c] ;  /* 0x00010c0001077983 */ /* 0x000f680000300800 */
[----:B------:R-:W2:Y:S04]  /*25e50*/  LDL.LU R20, [R1+0xc0] ;  /* 0x0000c00001147983 */ /* 0x000ea80000300800 */
[----:B------:R-:W3:Y:S04]  /*25e60*/  LDL.LU R21, [R1+0xc4] ;  /* 0x0000c40001157983 */ /* 0x000ee80000300800 */
[----:B------:R-:W3:Y:S04]  /*25e70*/  LDL.LU R22, [R1+0xc8] ;  /* 0x0000c80001167983 */ /* 0x000ee80000300800 */
[----:B------:R-:W3:Y:S04]  /*25e80*/  LDL.LU R23, [R1+0xcc] ;  /* 0x0000cc0001177983 */ /* 0x000ee80000300800 */
[----:B------:R-:W3:Y:S04]  /*25e90*/  LDL.LU R3, [R1+0x7e4] ;  /* 0x0007e40001037983 */ /* 0x000ee80000300800 */
[----:B------:R-:W3:Y:S04]  /*25ea0*/  LDL.LU R28, [R1+0x7e0] ;  /* 0x0007e000011c7983 */ /* 0x000ee80000300800 */
[----:B-----5:R-:W-:Y:S04]  /*25eb0*/  STL.64 [R1+0x2700], R6 ;  /* 0x0027000601007387 */ /* 0x020fe80000100a00 */
[----:B--2---:R0:W-:Y:S04]  /*25ec0*/  STL.64 [R1+0x26f8], R4 ;  /* 0x0026f80401007387 */ /* 0x0041e80000100a00 */
[----:B0-----:R-:W2:Y:S04]  /*25ed0*/  LDL.LU R4, [R1+0x120] ;  /* 0x0001200001047983 */ /* 0x001ea80000300800 */
[----:B------:R-:W2:Y:S04]  /*25ee0*/  LDL.LU R5, [R1+0x124] ;  /* 0x0001240001057983 */ /* 0x000ea80000300800 */
[----:B------:R-:W2:Y:S04]  /*25ef0*/  LDL.LU R6, [R1+0x128] ;  /* 0x0001280001067983 */ /* 0x000ea80000300800 */
[----:B------:R-:W2:Y:S04]  /*25f00*/  LDL.LU R7, [R1+0x12c] ;  /* 0x00012c0001077983 */ /* 0x000ea80000300800 */
        /* <DEDUP_REMOVED lines=16> */
[----:B0-----:R-:W2:Y:S04]  /*26010*/  LDL.LU R24, [R1+0xd0] ;  /* 0x0000d00001187983 */ /* 0x001ea80000300800 */
[----:B------:R-:W2:Y:S04]  /*26020*/  LDL.LU R25, [R1+0xd4] ;  /* 0x0000d40001197983 */ /* 0x000ea80000300800 */
[----:B------:R-:W3:Y:S04]  /*26030*/  LDL.LU R26, [R1+0xd8] ;  /* 0x0000d800011a7983 */ /* 0x000ee80000300800 */
[----:B------:R-:W3:Y:S01]  /*26040*/  LDL.LU R27, [R1+0xdc] ;  /* 0x0000dc00011b7983 */ /* 0x000ee20000300800 */
[----:B------:R-:W-:-:S03]  /*26050*/  IMAD R28, R28, 0x100, R3 ;  /* 0x000001001c1c7824 */ /* 0x000fc600078e0203 */
[----:B---3--:R-:W-:Y:S04]  /*26060*/  STL.64 [R1+0x26c0], R26 ;  /* 0x0026c01a01007387 */ /* 0x008fe80000100a00 */
[----:B--2---:R0:W-:Y:S04]  /*26070*/  STL.64 [R1+0x26b8], R24 ;  /* 0x0026b81801007387 */ /* 0x0041e80000100a00 */
[----:B0-----:R-:W2:Y:S04]  /*26080*/  LDL.LU R24, [R1+0xe0] ;  /* 0x0000e00001187983 */ /* 0x001ea80000300800 */
[----:B------:R-:W2:Y:S04]  /*26090*/  LDL.LU R25, [R1+0xe4] ;  /* 0x0000e40001197983 */ /* 0x000ea80000300800 */
[----:B------:R-:W2:Y:S04]  /*260a0*/  LDL.LU R26, [R1+0xe8] ;  /* 0x0000e800011a7983 */ /* 0x000ea80000300800 */
[----:B------:R-:W2:Y:S04]  /*260b0*/  LDL.LU R27, [R1+0xec] ;  /* 0x0000ec00011b7983 */ /* 0x000ea80000300800 */
[----:B------:R-:W3:Y:S02]  /*260c0*/  LDL.LU R3, [R1+0x2728] ;  /* 0x0027280001037983 */ /* 0x000ee40000300800 */
[----:B---3--:R-:W-:Y:S02]  /*260d0*/  HMMA.16816.F32 R12, R12, R2, R20 ;  /* 0x000000020c0c723c */ /* 0x008fe40000001814 */
[----:B------:R-:W3:Y:S04]  /*260e0*/  LDL.LU.64 R22, [R1+0x2720] ;  /* 0x0027200001167983 */ /* 0x000ee80000300a00 */
[----:B------:R-:W5:-:S13]  /*260f0*/  LDL.LU.64 R20, [R1+0x2718] ;  /* 0x0027180001147983 */ /* 0x000f5a0000300a00 */
[----:B------:R0:W-:Y:S04]  /*26100*/  STL.64 [R1+0x3b0], R12 ;  /* 0x0003b00c01007387 */ /* 0x0001e80000100a00 */
[----:B------:R1:W-:Y:S01]  /*26110*/  STL.64 [R1+0x3b8], R14 ;  /* 0x0003b80e01007387 */ /* 0x0003e20000100a00 */
[----:B0-----:R-:W-:Y:S02]  /*26120*/  F2FP.F16.E4M3.UNPACK_B R12, R0 ;  /* 0x00000000ff0c723e */ /* 0x001fe400020006ff */
[----:B-1----:R-:W-:Y:S01]  /*26130*/  F2FP.F16.E4M3.UNPACK_B R15, R28 ;  /* 0x0000001cff0f723e */ /* 0x002fe200020006ff */
[----:B------:R-:W4:Y:S01]  /*26140*/  LDL.LU R0, [R1+0x7e8] ;  /* 0x0007e80001007983 */ /* 0x000f220000300800 */
[----:B---3--:R-:W-:Y:S02]  /*26150*/  F2FP.F16.E4M3.UNPACK_B R13, R22 ;  /* 0x00000016ff0d723e */ /* 0x008fe400020006ff */
[----:B------:R-:W-:Y:S01]  /*26160*/  F2FP.F16.E4M3.UNPACK_B R14, R23 ;  /* 0x00000017ff0e723e */ /* 0x000fe200020006ff */
[----:B------:R-:W3:Y:S04]  /*26170*/  LDL.LU R22, [R1+0x7f0] ;  /* 0x0007f00001167983 */ /* 0x000ee80000300800 */
[----:B------:R-:W2:Y:S04]  /*26180*/  LDL.LU R23, [R1+0x7f8] ;  /* 0x0007f80001177983 */ /* 0x000ea80000300800 */
[----:B------:R-:W2:Y:S01]  /*26190*/  LDL.LU R28, [R1+0x800] ;  /* 0x00080000011c7983 */ /* 0x000ea20000300800 */
[----:B-----5:R-:W-:-:S15]  /*261a0*/  HMMA.16816.F32 R16, R12, R20, R16 ;  /* 0x000000140c10723c */ /* 0x020fde0000001810 */
        /* <DEDUP_REMOVED lines=32> */
[----:B------:R-:W5:Y:S01]  /*263b0*/  LDL.LU.64 R24, [R1+0x26b8] ;  /* 0x0026b80001187983 */ /* 0x000f620000300a00 */
[----:B----4-:R-:W-:Y:S01]  /*263c0*/  IMAD R0, R0, 0x100, R29 ;  /* 0x0000010000007824 */ /* 0x010fe200078e021d */
[----:B-----5:R-:W-:-:S15]  /*263d0*/  HMMA.16816.F32 R24, R12, R4, R24 ;  /* 0x000000040c18723c */ /* 0x020fde0000001818 */
[----:B------:R-:W-:-:S04]  /*263e0*/  NOP ;  /* 0x0000000000007918 */ /* 0x000fc80000000000 */
[----:B------:R-:W-:Y:S04]  /*263f0*/  STL.64 [R1+0x340], R24 ;  /* 0x0003401801007387 */ /* 0x000fe80000100a00 */
[----:B------:R0:W-:Y:S04]  /*26400*/  STL.64 [R1+0x348], R26 ;  /* 0x0003481a01007387 */ /* 0x0001e80000100a00 */
[----:B0-----:R-:W2:Y:S04]  /*26410*/  LDL.LU.64 R26, [R1+0x26b0] ;  /* 0x0026b000011a7983 */ /* 0x001ea80000300a00 */
[----:B------:R-:W2:Y:S04]  /*26420*/  LDL.LU.64 R24, [R1+0x26a8] ;  /* 0x0026a80001187983 */ /* 0x000ea80000300a00 */
[----:B------:R-:W-:Y:S04]  /*26430*/  STL.64 [R1+0x2670], R6 ;  /* 0x0026700601007387 */ /* 0x000fe80000100a00 */
[----:B------:R0:W-:Y:S04]  /*26440*/  STL.64 [R1+0x2668], R4 ;  /* 0x0026680401007387 */ /* 0x0001e80000100a00 */
[----:B0-----:R-:W4:Y:S04]  /*26450*/  LDL.LU R4, [R1] ;  /* 0x0000000001047983 */ /* 0x001f280000300800 */
[----:B------:R-:W4:Y:S04]  /*26460*/  LDL.LU R5, [R1+0x4] ;  /* 0x0000040001057983 */ /* 0x000f280000300800 */
[----:B------:R-:W4:Y:S04]  /*26470*/  LDL.LU R6, [R1+0x8] ;  /* 0x0000080001067983 */ /* 0x000f280000300800 */
[----:B------:R-:W4:Y:S04]  /*26480*/  LDL.LU R7, [R1+0xc] ;  /* 0x00000c0001077983 */ /* 0x000f280000300800 */
[----:B------:R-:W3:Y:S02]  /*26490*/  LDL.LU R29, [R1+0x26a4] ;  /* 0x0026a400011d7983 */ /* 0x000ee40000300800 */
[----:B---3--:R-:W-:-:S02]  /*264a0*/  IMAD R22, R22, 0x100, R29 ;  /* 0x0000010016167824 */ /* 0x008fc400078e021d */
[----:B------:R-:W3:Y:S01]  /*264b0*/  LDL.LU R29, [R1+0x26a0] ;  /* 0x0026a000011d7983 */ /* 0x000ee20000300800 */
[----:B----4-:R-:W-:Y:S01]  /*264c0*/  HMMA.16816.F32 R12, R12, R2, R4 ;  /* 0x000000020c0c723c */ /* 0x010fe20000001804 */
[----:B---3--:R-:W-:Y:S02]  /*264d0*/  IMAD R23, R23, 0x100, R29 ;  /* 0x0000010017177824 */ /* 0x008fe400078e021d */
[----:B------:R-:W3:Y:S02]  /*264e0*/  LDL.LU R29, [R1+0x269c] ;  /* 0x00269c00011d7983 */ /* 0x000ee40000300800 */
[----:B---3--:R-:W-:Y:S02]  /*264f0*/  IMAD R28, R28, 0x100, R29 ;  /* 0x000001001c1c7824 */ /* 0x008fe400078e021d */
[----:B------:R-:W3:Y:S04]  /*26500*/  LDL.LU R29, [R1+0x2698] ;  /* 0x00269800011d7983 */ /* 0x000ee80000300800 */
[----:B------:R-:W4:Y:S08]  /*26510*/  LDL.LU R4, [R1+0x80] ;  /* 0x0000800001047983 */ /* 0x000f300000300800 */
[----:B------:R0:W-:Y:S04]  /*26520*/  STL.64 [R1+0x250], R12 ;  /* 0x0002500c01007387 */ /* 0x0001e80000100a00 */
[----:B------:R1:W-:Y:S04]  /*26530*/  STL.64 [R1+0x258], R14 ;  /* 0x0002580e01007387 */ /* 0x0003e80000100a00 */
[----:B------:R-:W4:Y:S04]  /*26540*/  LDL.LU R5, [R1+0x84] ;  /* 0x0000840001057983 */ /* 0x000f280000300800 */
[----:B------:R-:W4:Y:S04]  /*26550*/  LDL.LU R6, [R1+0x88] ;  /* 0x0000880001067983 */ /* 0x000f280000300800 */
[----:B------:R-:W4:Y:S01]  /*26560*/  LDL.LU R7, [R1+0x8c] ;  /* 0x00008c0001077983 */ /* 0x000f220000300800 */
[----:B0-----:R-:W-:-:S02]  /*26570*/  F2FP.F16.E4M3.UNPACK_B R12, R0 ;  /* 0x00000000ff0c723e */ /* 0x001fc400020006ff */
[----:B------:R-:W-:Y:S02]  /*26580*/  F2FP.F16.E4M3.UNPACK_B R13, R22 ;  /* 0x00000016ff0d723e */ /* 0x000fe400020006ff */
[----:B-1----:R-:W-:Y:S02]  /*26590*/  F2FP.F16.E4M3.UNPACK_B R14, R23 ;  /* 0x00000017ff0e723e */ /* 0x002fe400020006ff */
[----:B------:R-:W-:-:S07]  /*265a0*/  F2FP.F16.E4M3.UNPACK_B R15, R28 ;  /* 0x0000001cff0f723e */ /* 0x000fce00020006ff */
        /* <DEDUP_REMOVED lines=14> */
[----:B------:R0:W-:Y:S04]  /*26690*/  STL.64 [R1+0x200], R24 ;  /* 0x0002001801007387 */ /* 0x0001e80000100a00 */
[----:B------:R1:W-:Y:S04]  /*266a0*/  STL.64 [R1+0x208], R26 ;  /* 0x0002081a01007387 */ /* 0x0003e80000100a00 */
[----:B0-----:R-:W2:Y:S04]  /*266b0*/  LDL.LU R24, [R1+0x80c] ;  /* 0x00080c0001187983 */ /* 0x001ea80000300800 */
[----:B------:R-:W2:Y:S04]  /*266c0*/  LDL.LU R0, [R1+0x808] ;  /* 0x0008080001007983 */ /* 0x000ea80000300800 */
[----:B------:R-:W5:Y:S04]  /*266d0*/  LDL.LU R25, [R1+0x814] ;  /* 0x0008140001197983 */ /* 0x000f680000300800 */
[----:B------:R-:W2:Y:S04]  /*266e0*/  LDL.LU R22, [R1+0x810] ;  /* 0x0008100001167983 */ /* 0x000ea80000300800 */
[----:B-1----:R-:W2:Y:S04]  /*266f0*/  LDL.LU R26, [R1+0x81c] ;  /* 0x00081c00011a7983 */ /* 0x002ea80000300800 */
        /* <DEDUP_REMOVED lines=15> */
[----:B------:R-:W-:Y:S04]  /*267f0*/  STL.64 [R1+0x2630], R18 ;  /* 0x0026301201007387 */ /* 0x000fe80000100a00 */
[----:B------:R0:W-:Y:S04]  /*26800*/  STL.64 [R1+0x2628], R16 ;  /* 0x0026281001007387 */ /* 0x0001e80000100a00 */
[----:B0-----:R-:W2:Y:S04]  /*26810*/  LDL.LU R16, [R1+0x70] ;  /* 0x0000700001107983 */ /* 0x001ea80000300800 */
[----:B------:R-:W2:Y:S04]  /*26820*/  LDL.LU R17, [R1+0x74] ;  /* 0x0000740001117983 */ /* 0x000ea80000300800 */
[----:B------:R-:W2:Y:S04]  /*26830*/  LDL.LU R18, [R1+0x78] ;  /* 0x0000780001127983 */ /* 0x000ea80000300800 */
[----:B------:R-:W2:Y:S01]  /*26840*/  LDL.LU R19, [R1+0x7c] ;  /* 0x00007c0001137983 */ /* 0x000ea20000300800 */
[----:B----4-:R-:W-:-:S15]  /*26850*/  HMMA.16816.F32 R4, R12, R10, R4 ;  /* 0x0000000a0c04723c */ /* 0x010fde0000001804 */
[----:B------:R-:W-:-:S04]  /*26860*/  NOP ;  /* 0x0000000000007918 */ /* 0x000fc80000000000 */
[----:B------:R-:W-:Y:S04]  /*26870*/  STL.64 [R1+0x1f0], R4 ;  /* 0x0001f00401007387 */ /* 0x000fe80000100a00 */
[----:B------:R0:W-:Y:S04]  /*26880*/  STL.64 [R1+0x1f8], R6 ;  /* 0x0001f80601007387 */ /* 0x0001e80000100a00 */
[----:B0-----:R-:W4:Y:S04]  /*26890*/  LDL.LU.64 R6, [R1+0x2670] ;  /* 0x0026700001067983 */ /* 0x001f280000300a00 */
[----:B------:R-:W3:Y:S01]  /*268a0*/  LDL.LU.64 R4, [R1+0x2668] ;  /* 0x0026680001047983 */ /* 0x000ee20000300a00 */
[----:B--2---:R-:W-:-:S15]  /*268b0*/  HMMA.16816.F32 R16, R12, R8, R16 ;  /* 0x000000080c10723c */ /* 0x004fde0000001810 */
[----:B------:R-:W-:-:S04]  /*268c0*/  NOP ;  /* 0x0000000000007918 */ /* 0x000fc80000000000 */
[----:B------:R0:W-:Y:S04]  /*268d0*/  STL.64 [R1+0x1e0], R16 ;  /* 0x0001e01001007387 */ /* 0x0001e80000100a00 */
[----:B------:R1:W-:Y:S04]  /*268e0*/  STL.64 [R1+0x1e8], R18 ;  /* 0x0001e81201007387 */ /* 0x0003e80000100a00 */
[----:B0-----:R-:W2:Y:S04]  /*268f0*/  LDL.LU R16, [R1+0x40] ;  /* 0x0000400001107983 */ /* 0x001ea80000300800 */
[----:B------:R-:W2:Y:S04]  /*26900*/  LDL.LU R17, [R1+0x44] ;  /* 0x0000440001117983 */ /* 0x000ea80000300800 */
[----:B-1----:R-:W2:Y:S04]  /*26910*/  LDL.LU R18, [R1+0x48] ;  /* 0x0000480001127983 */ /* 0x002ea80000300800 */
[----:B------:R-:W2:Y:S04]  /*26920*/  LDL.LU R19, [R1+0x4c] ;  /* 0x00004c0001137983 */ /* 0x000ea80000300800 */
[----:B------:R-:W-:Y:S04]  /*26930*/  STL.64 [R1+0x2610], R10 ;  /* 0x0026100a01007387 */ /* 0x000fe80000100a00 */
[----:B------:R0:W-:Y:S04]  /*26940*/  STL.64 [R1+0x2608], R8 ;  /* 0x0026080801007387 */ /* 0x0001e80000100a00 */
[----:B0-----:R-:W2:Y:S04]  /*26950*/  LDL.LU R8, [R1+0x20] ;  /* 0x0000200001087983 */ /* 0x001ea80000300800 */
[----:B------:R-:W2:Y:S04]  /*26960*/  LDL.LU R9, [R1+0x24] ;  /* 0x0000240001097983 */ /* 0x000ea80000300800 */
[----:B------:R-:W2:Y:S04]  /*26970*/  LDL.LU R10, [R1+0x28] ;  /* 0x00002800010a7983 */ /* 0x000ea80000300800 */
[----:B------:R-:W2:Y:S01]  /*26980*/  LDL.LU R11, [R1+0x2c] ;  /* 0x00002c00010b7983 */ /* 0x000ea20000300800 */
[C---:B----4-:R-:W-:Y:S03]  /*26990*/  HMMA.16816.F32 R20, R12.reuse, R6, R20 ;  /* 0x000000060c14723c */ /* 0x050fe60000001814 */
[----:B--2---:R-:W-:Y:S04]  /*269a0*/  STL.64 [R1+0x2620], R10 ;  /* 0x0026200a01007387 */ /* 0x004fe80000100a00 */
[----:B------:R0:W-:Y:S04]  /*269b0*/  STL.64 [R1+0x2618], R8 ;  /* 0x0026180801007387 */ /* 0x0001e80000100a00 */
[----:B0-----:R-:W2:Y:S04]  /*269c0*/  LDL.LU R8, [R1+0x30] ;  /* 0x0000300001087983 */ /* 0x001ea80000300800 */
[----:B------:R-:W2:Y:S04]  /*269d0*/  LDL.LU R9, [R1+0x34] ;  /* 0x0000340001097983 */ /* 0x000ea80000300800 */
[----:B------:R-:W2:Y:S04]  /*269e0*/  LDL.LU R10, [R1+0x38] ;  /* 0x00003800010a7983 */ /* 0x000ea80000300800 */
[----:B------:R-:W2:Y:S04]  /*269f0*/  LDL.LU R11, [R1+0x3c] ;  /* 0x00003c00010b7983 */ /* 0x000ea80000300800 */
        /* <DEDUP_REMOVED lines=8> */
[----:B0-----:R-:W5:Y:S04]  /*26a80*/  LDL.LU.64 R22, [R1+0x2650] ;  /* 0x0026500001167983 */ /* 0x001f680000300a00 */
[----:B------:R-:W3:Y:S04]  /*26a90*/  LDL.LU.64 R20, [R1+0x2648] ;  /* 0x0026480001147983 */ /* 0x000ee80000300a00 */
[----:B------:R-:W-:Y:S04]  /*26aa0*/  STL.64 [R1+0x2600], R6 ;  /* 0x0026000601007387 */ /* 0x000fe80000100a00 */
[----:B------:R0:W-:Y:S01]  /*26ab0*/  STL.64 [R1+0x25f8], R4 ;  /* 0x0025f80401007387 */ /* 0x0001e20000100a00 */
[----:B------:R-:W-:-:S02]  /*26ac0*/  IMAD R0, R0, 0x100, R24 ;  /* 0x0000010000007824 */ /* 0x000fc400078e0218 */
[----:B------:R-:W-:Y:S01]  /*26ad0*/  IMAD R28, R28, 0x100, R27 ;  /* 0x000001001c1c7824 */ /* 0x000fe200078e021b */
[----:B0-----:R-:W4:Y:S04]  /*26ae0*/  LDL.LU R4, [R1+0x10] ;  /* 0x0000100001047983 */ /* 0x001f280000300800 */
[----:B------:R-:W4:Y:S04]  /*26af0*/  LDL.LU R5, [R1+0x14] ;  /* 0x0000140001057983 */ /* 0x000f280000300800 */
[----:B------:R-:W4:Y:S04]  /*26b00*/  LDL.LU R6, [R1+0x18] ;  /* 0x0000180001067983 */ /* 0x000f280000300800 */
[----:B------:R-:W4:Y:S04]  /*26b10*/  LDL.LU R7, [R1+0x1c] ;  /* 0x00001c0001077983 */ /* 0x000f280000300800 */
[----:B------:R-:W2:Y:S01]  /*26b20*/  LDL.LU R24, [R1+0x2644] ;  /* 0x0026440001187983 */ /* 0x000ea20000300800 */
[----:B-----5:R-:W-:-:S02]  /*26b30*/  IMAD R22, R22, 0x100, R25 ;  /* 0x0000010016167824 */ /* 0x020fc400078e0219 */
[----:B------:R-:W-:Y:S01]  /*26b40*/  IMAD R23, R23, 0x100, R26 ;  /* 0x0000010017177824 */ /* 0x000fe200078e021a */
[----:B------:R-:W2:Y:S04]  /*26b50*/  LDL.LU R25, [R1+0x2640] ;  /* 0x0026400001197983 */ /* 0x000ea80000300800 */
[----:B------:R-:W2:Y:S04]  /*26b60*/  LDL.LU R26, [R1+0x263c] ;  /* 0x00263c00011a7983 */ /* 0x000ea80000300800 */
[----:B------:R-:W2:Y:S02]  /*26b70*/  LDL.LU R27, [R1+0x2638] ;  /* 0x00263800011b7983 */ /* 0x000ea40000300800 */
[----:B--2---:R-:W-:Y:S02]  /*26b80*/  HMMA.16816.F32 R12, R12, R2, R24 ;  /* 0x000000020c0c723c */ /* 0x004fe40000001818 */
[----:B------:R-:W2:-:S15]  /*26b90*/  LDL.LU R24, [R1+0x1a0] ;  /* 0x0001a00001187983 */ /* 0x000e9e0000300800 */
[----:B------:R-:W-:Y:S02]  /*26ba0*/  NOP ;  /* 0x0000000000007918 */ /* 0x000fe40000000000 */
[----:B------:R0:W-:Y:S04]  /*26bb0*/  STL.64 [R1+0x170], R12 ;  /* 0x0001700c01007387 */ /* 0x0001e80000100a00 */
[----:B------:R1:W-:Y:S04]  /*26bc0*/  STL.64 [R1+0x178], R14 ;  /* 0x0001780e01007387 */ /* 0x0003e80000100a00 */
[----:B------:R-:W2:Y:S04]  /*26bd0*/  LDL.LU R25, [R1+0x1a4] ;  /* 0x0001a40001197983 */ /* 0x000ea80000300800 */
[----:B------:R-:W2:Y:S04]  /*26be0*/  LDL.LU R26, [R1+0x1a8] ;  /* 0x0001a800011a7983 */ /* 0x000ea80000300800 */
[----:B------:R-:W2:Y:S01]  /*26bf0*/  LDL.LU R27, [R1+0x1ac] ;  /* 0x0001ac00011b7983 */ /* 0x000ea20000300800 */
[----:B0-----:R-:W-:-:S02]  /*26c00*/  F2FP.F16.E4M3.UNPACK_B R12, R0 ;  /* 0x00000000ff0c723e */ /* 0x001fc400020006ff */
[----:B------:R-:W-:Y:S02]  /*26c10*/  F2FP.F16.E4M3.UNPACK_B R13, R22 ;  /* 0x00000016ff0d723e */ /* 0x000fe400020006ff */
[----:B-1----:R-:W-:Y:S02]  /*26c20*/  F2FP.F16.E4M3.UNPACK_B R14, R23 ;  /* 0x00000017ff0e723e */ /* 0x002fe400020006ff */
[----:B------:R-:W-:-:S07]  /*26c30*/  F2FP.F16.E4M3.UNPACK_B R15, R28 ;  /* 0x0000001cff0f723e */ /* 0x000fce00020006ff */
[----:B---3--:R-:W-:-:S15]  /*26c40*/  HMMA.16816.F32 R16, R12, R20, R16 ;  /* 0x000000140c10723c */ /* 0x008fde0000001810 */
        /* <DEDUP_REMOVED lines=16> */
[----:B------:R-:W3:Y:S04]  /*26d50*/  LDL.LU.64 R8, [R1+0x2608] ;  /* 0x0026080001087983 */ /* 0x000ee80000300a00 */
[----:B------:R-:W-:Y:S04]  /*26d60*/  STL.64 [R1+0x25d0], R18 ;  /* 0x0025d01201007387 */ /* 0x000fe80000100a00 */
[----:B------:R0:W-:Y:S04]  /*26d70*/  STL.64 [R1+0x25c8], R16 ;  /* 0x0025c81001007387 */ /* 0x0001e80000100a00 */
[----:B0-----:R-:W3:Y:S04]  /*26d80*/  LDL.LU R16, [R1+0x180] ;  /* 0x0001800001107983 */ /* 0x001ee80000300800 */
[----:B------:R-:W3:Y:S04]  /*26d90*/  LDL.LU R17, [R1+0x184] ;  /* 0x0001840001117983 */ /* 0x000ee80000300800 */
[----:B------:R-:W3:Y:S04]  /*26da0*/  LDL.LU R18, [R1+0x188] ;  /* 0x0001880001127983 */ /* 0x000ee80000300800 */
[----:B------:R-:W3:Y:S01]  /*26db0*/  LDL.LU R19, [R1+0x18c] ;  /* 0x00018c0001137983 */ /* 0x000ee20000300800 */
[----:B----4-:R-:W-:-:S15]  /*26dc0*/  HMMA.16816.F32 R4, R12, R10, R4 ;  /* 0x0000000a0c04723c */ /* 0x010fde0000001804 */
[----:B------:R-:W-:-:S04]  /*26dd0*/  NOP ;  /* 0x0000000000007918 */ /* 0x000fc80000000000 */
[----:B------:R-:W-:Y:S04]  /*26de0*/  STL.64 [R1+0xe0], R4 ;  /* 0x0000e00401007387 */ /* 0x000fe80000100a00 */
[----:B------:R0:W-:Y:S04]  /*26df0*/  STL.64 [R1+0xe8], R6 ;  /* 0x0000e80601007387 */ /* 0x0001e80000100a00 */
[----:B0-----:R-:W2:Y:S01]  /*26e00*/  LDL.LU.64 R6, [R1+0x2600] ;  /* 0x0026000001067983 */ /* 0x001ea20000300a00 */
[C---:B---3--:R-:W-:Y:S03]  /*26e10*/  HMMA.16816.F32 R16, R12.reuse, R8, R16 ;  /* 0x000000080c10723c */ /* 0x048fe60000001810 */
[----:B------:R-:W3:Y:S04]  /*26e20*/  LDL.LU.64 R4, [R1+0x25f8] ;  /* 0x0025f80001047983 */ /* 0x000ee80000300a00 */
[----:B------:R-:W-:Y:S04]  /*26e30*/  STL.64 [R1+0x25b0], R10 ;  /* 0x0025b00a01007387 */ /* 0x000fe80000100a00 */
[----:B------:R0:W-:Y:S08]  /*26e40*/  STL.64 [R1+0x25a8], R8 ;  /* 0x0025a80801007387 */ /* 0x0001f00000100a00 */
[----:B------:R-:W-:Y:S04]  /*26e50*/  STL.64 [R1+0xd0], R16 ;  /* 0x0000d01001007387 */ /* 0x000fe80000100a00 */
[----:B------:R2:W-:Y:S04]  /*26e60*/  STL.64 [R1+0xd8], R18 ;  /* 0x0000d81201007387 */ /* 0x0005e80000100a00 */
[----:B0-----:R-:W4:Y:S01]  /*26e70*/  LDL.LU R8, [R1+0x260] ;  /* 0x0002600001087983 */ /* 0x001f220000300800 */
[----:B--2---:R-:W-:-:S15]  /*26e80*/  HMMA.16816.F32 R16, R12, R6, R24 ;  /* 0x000000060c10723c */ /* 0x004fde0000001818 */
[----:B------:R-:W-:-:S04]  /*26e90*/  NOP ;  /* 0x0000000000007918 */ /* 0x000fc80000000000 */
[----:B------:R-:W-:Y:S04]  /*26ea0*/  STL.64 [R1+0xc0], R16 ;  /* 0x0000c01001007387 */ /* 0x000fe80000100a00 */
[----:B------:R-:W-:Y:S04]  /*26eb0*/  STL.64 [R1+0xc8], R18 ;  /* 0x0000c81201007387 */ /* 0x000fe80000100a00 */
[----:B------:R-:W4:Y:S04]  /*26ec0*/  LDL.LU R9, [R1+0x264] ;  /* 0x0002640001097983 */ /* 0x000f280000300800 */
[----:B------:R-:W2:Y:S04]  /*26ed0*/  LDL.LU R10, [R1+0x268] ;  /* 0x00026800010a7983 */ /* 0x000ea80000300800 */
[----:B------:R-:W2:Y:S04]  /*26ee0*/  LDL.LU R11, [R1+0x26c] ;  /* 0x00026c00010b7983 */ /* 0x000ea80000300800 */
[----:B------:R-:W5:Y:S04]  /*26ef0*/  LDL.LU R28, [R1+0x82c] ;  /* 0x00082c00011c7983 */ /* 0x000f680000300800 */
[----:B------:R-:W5:Y:S04]  /*26f00*/  LDL.LU R0, [R1+0x828] ;  /* 0x0008280001007983 */ /* 0x000f680000300800 */
[----:B------:R-:W2:Y:S04]  /*26f10*/  LDL.LU R23, [R1+0x834] ;  /* 0x0008340001177983 */ /* 0x000ea80000300800 */
[----:B------:R-:W2:Y:S04]  /*26f20*/  LDL.LU R22, [R1+0x830] ;  /* 0x0008300001167983 */ /* 0x000ea80000300800 */
[----:B--2---:R-:W-:Y:S04]  /*26f30*/  STL.64 [R1+0x25f0], R22 ;  /* 0x0025f01601007387 */ /* 0x004fe80000100a00 */
[----:B------:R0:W-:Y:S04]  /*26f40*/  STL.64 [R1+0x25e8], R20 ;  /* 0x0025e81401007387 */ /* 0x0001e80000100a00 */
[----:B0-----:R-:W3:Y:S04]  /*26f50*/  LDL.LU R20, [R1+0x1d0] ;  /* 0x0001d00001147983 */ /* 0x001ee80000300800 */
[----:B------:R-:W3:Y:S04]  /*26f60*/  LDL.LU R21, [R1+0x1d4] ;  /* 0x0001d40001157983 */ /* 0x000ee80000300800 */
[----:B------:R-:W3:Y:S04]  /*26f70*/  LDL.LU R22, [R1+0x1d8] ;  /* 0x0001d80001167983 */ /* 0x000ee80000300800 */
        /* <DEDUP_REMOVED lines=8> */
[----:B------:R-:W2:Y:S01]  /*27000*/  LDL.LU R19, [R1+0x21c] ;  /* 0x00021c0001137983 */ /* 0x000ea20000300800 */
[C---:B---3--:R-:W-:Y:S03]  /*27010*/  HMMA.16816.F32 R20, R12.reuse, R4, R20 ;  /* 0x000000040c14723c */ /* 0x048fe60000001814 */
[----:B--2---:R-:W-:Y:S04]  /*27020*/  STL.64 [R1+0x25e0], R18 ;  /* 0x0025e01201007387 */ /* 0x004fe80000100a00 */
[----:B------:R0:W-:Y:S04]  /*27030*/  STL.64 [R1+0x25d8], R16 ;  /* 0x0025d81001007387 */ /* 0x0001e80000100a00 */
[----:B0-----:R-:W2:Y:S04]  /*27040*/  LDL.LU R16, [R1+0x1c0] ;  /* 0x0001c00001107983 */ /* 0x001ea80000300800 */
[----:B------:R-:W2:Y:S04]  /*27050*/  LDL.LU R17, [R1+0x1c4] ;  /* 0x0001c40001117983 */ /* 0x000ea80000300800 */
[----:B------:R-:W2:Y:S04]  /*27060*/  LDL.LU R18, [R1+0x1c8] ;  /* 0x0001c80001127983 */ /* 0x000ea80000300800 */
[----:B------:R-:W2:Y:S04]  /*27070*/  LDL.LU R19, [R1+0x1cc] ;  /* 0x0001cc0001137983 */ /* 0x000ea80000300800 */
[----:B------:R-:W-:Y:S04]  /*27080*/  STL.64 [R1+0x25c0], R10 ;  /* 0x0025c00a01007387 */ /* 0x000fe80000100a00 */
[----:B----4-:R0:W-:Y:S04]  /*27090*/  STL.64 [R1+0x25b8], R8 ;  /* 0x0025b80801007387 */ /* 0x0101e80000100a00 */
[----:B0-----:R-:W3:Y:S04]  /*270a0*/  LDL.LU R8, [R1+0x230] ;  /* 0x0002300001087983 */ /* 0x001ee80000300800 */
[----:B------:R-:W3:Y:S04]  /*270b0*/  LDL.LU R9, [R1+0x234] ;  /* 0x0002340001097983 */ /* 0x000ee80000300800 */
[----:B------:R-:W3:Y:S04]  /*270c0*/  LDL.LU R10, [R1+0x238] ;  /* 0x00023800010a7983 */ /* 0x000ee80000300800 */
[----:B------:R-:W3:Y:S04]  /*270d0*/  LDL.LU R11, [R1+0x23c] ;  /* 0x00023c00010b7983 */ /* 0x000ee80000300800 */
        /* <DEDUP_REMOVED lines=10> */
[----:B--2---:R-:W-:Y:S03]  /*27180*/  HMMA.16816.F32 R12, R12, R2, R16 ;  /* 0x000000020c0c723c */ /* 0x004fe60000001810 */
[----:B---3--:R-:W-:Y:S04]  /*27190*/  STL.64 [R1+0x25a0], R6 ;  /* 0x0025a00601007387 */ /* 0x008fe80000100a00 */
[----:B------:R0:W-:Y:S04]  /*271a0*/  STL.64 [R1+0x2598], R4 ;  /* 0x0025980401007387 */ /* 0x0001e80000100a00 */
[----:B0-----:R-:W2:Y:S04]  /*271b0*/  LDL.LU R4, [R1+0x270] ;  /* 0x0002700001047983 */ /* 0x001ea80000300800 */
[----:B------:R-:W2:Y:S04]  /*271c0*/  LDL.LU R5, [R1+0x274] ;  /* 0x0002740001057983 */ /* 0x000ea80000300800 */
[----:B------:R-:W2:Y:S04]  /*271d0*/  LDL.LU R6, [R1+0x278] ;  /* 0x0002780001067983 */ /* 0x000ea80000300800 */
[----:B------:R-:W2:Y:S04]  /*271e0*/  LDL.LU R7, [R1+0x27c] ;  /* 0x00027c0001077983 */ /* 0x000ea80000300800 */
[----:B------:R-:W3:Y:S04]  /*271f0*/  LDL.LU.64 R18, [R1+0x25e0] ;  /* 0x0025e00001127983 */ /* 0x000ee80000300a00 */
[----:B------:R-:W3:Y:S01]  /*27200*/  LDL.LU.64 R16, [R1+0x25d8] ;  /* 0x0025d80001107983 */ /* 0x000ee20000300a00 */
[----:B----4-:R-:W-:-:S02]  /*27210*/  IMAD R22, R22, 0x100, R23 ;  /* 0x0000010016167824 */ /* 0x010fc400078e0217 */
[----:B------:R-:W-:Y:S02]  /*27220*/  IMAD R23, R25, 0x100, R24 ;  /* 0x0000010019177824 */ /* 0x000fe400078e0218 */
[----:B-----5:R-:W-:Y:S02]  /*27230*/  IMAD R0, R0, 0x100, R28 ;  /* 0x0000010000007824 */ /* 0x020fe400078e021c */
[----:B------:R-:W-:Y:S01]  /*27240*/  IMAD R24, R27, 0x100, R26 ;  /* 0x000001001b187824 */ /* 0x000fe200078e021a */
[----:B------:R-:W-:Y:S04]  /*27250*/  STL [R1+0x2580], R3 ;  /* 0x0025800301007387 */ /* 0x000fe80000100800 */
[----:B------:R0:W-:Y:S04]  /*27260*/  STL.64 [R1+0x30], R12 ;  /* 0x0000300c01007387 */ /* 0x0001e80000100a00 */
[----:B------:R1:W-:Y:S01]  /*27270*/  STL.64 [R1+0x38], R14 ;  /* 0x0000380e01007387 */ /* 0x0003e20000100a00 */
[----:B0-----:R-:W-:-:S02]  /*27280*/  F2FP.F16.E4M3.UNPACK_B R12, R0 ;  /* 0x00000000ff0c723e */ /* 0x001fc400020006ff */
[----:B------:R-:W-:Y:S02]  /*27290*/  F2FP.F16.E4M3.UNPACK_B R13, R22 ;  /* 0x00000016ff0d723e */ /* 0x000fe400020006ff */
[----:B-1----:R-:W-:Y:S02]  /*272a0*/  F2FP.F16.E4M3.UNPACK_B R14, R23 ;  /* 0x00000017ff0e723e */ /* 0x002fe400020006ff */
[----:B------:R-:W-:Y:S02]  /*272b0*/  F2FP.F16.E4M3.UNPACK_B R15, R24 ;  /* 0x00000018ff0f723e */ /* 0x000fe400020006ff */
[----:B------:R-:W4:Y:S04]  /*272c0*/  LDL.LU R24, [R1+0x2c0] ;  /* 0x0002c00001187983 */ /* 0x000f280000300800 */
[----:B------:R-:W4:Y:S04]  /*272d0*/  LDL.LU R25, [R1+0x2c4] ;  /* 0x0002c40001197983 */ /* 0x000f280000300800 */
[----:B------:R-:W4:Y:S04]  /*272e0*/  LDL.LU R26, [R1+0x2c8] ;  /* 0x0002c800011a7983 */ /* 0x000f280000300800 */
[----:B------:R-:W4:Y:S01]  /*272f0*/  LDL.LU R27, [R1+0x2cc] ;  /* 0x0002cc00011b7983 */ /* 0x000f220000300800 */
        /* <DEDUP_REMOVED lines=11> */
[----:B------:R-:W5:Y:S04]  /*273b0*/  LDL.LU.64 R8, [R1+0x25b8] ;  /* 0x0025b80001087983 */ /* 0x000f680000300a00 */
[----:B------:R-:W3:Y:S01]  /*273c0*/  LDL.LU R28, [R1+0x880] ;  /* 0x00088000011c7983 */ /* 0x000ee20000300800 */
        /* <DEDUP_REMOVED lines=22> */
[----:B------:R-:W4:Y:S01]  /*27530*/  LDL.LU.64 R4, [R1+0x2588] ;  /* 0x0025880001047983 */ /* 0x000f220000300a00 */
[----:B------:R-:W-:-:S03]  /*27540*/  IMAD.MOV.U32 R19, RZ, RZ, R29 ;  /* 0x000000ffff137224 */ /* 0x000fc600078e001d */
[----:B------:R-:W-:Y:S04]  /*27550*/  STL.64 [R1+0x2548], R10 ;  /* 0x0025480a01007387 */ /* 0x000fe80000100a00 */
[----:B------:R4:W-:Y:S01]  /*27560*/  STL.64 [R1+0x2540], R8 ;  /* 0x0025400801007387 */ /* 0x0009e20000100a00 */
[C---:B---3--:R-:W-:Y:S08]  /*27570*/  HMMA.16816.F32 R16, R12.reuse, R6, R16 ;  /* 0x000000060c10723c */ /* 0x048ff00000001810 */
[----:B----4-:R-:W-:Y:S11]  /*27580*/  HMMA.16816.F32 R8, R12, R4, R24 ;  /* 0x000000040c08723c */ /* 0x010ff60000001818 */
[----:B------:R-:W-:Y:S01]  /*27590*/  IMAD.MOV.U32 R29, RZ, RZ, R19 ;  /* 0x000000ffff1d7224 */ /* 0x000fe200078e0013 */
[----:B------:R-:W-:Y:S04]  /*275a0*/  STL.64 [R1+0x50], R16 ;  /* 0x0000501001007387 */ /* 0x000fe80000100a00 */
[----:B------:R-:W-:Y:S04]  /*275b0*/  STL [R1+0x58], R18 ;  /* 0x0000581201007387 */ /* 0x000fe80000100800 */
[----:B------:R0:W-:Y:S04]  /*275c0*/  STL [R1+0x2250], R29 ;  /* 0x0022501d01007387 */ /* 0x0001e80000100800 */
[----:B0-----:R-:W2:Y:S04]  /*275d0*/  LDL.LU R29, [R1+0x884] ;  /* 0x00088400011d7983 */ /* 0x001ea80000300800 */
[----:B------:R-:W3:Y:S04]  /*275e0*/  LDL.LU R3, [R1+0x84c] ;  /* 0x00084c0001037983 */ /* 0x000ee80000300800 */
[----:B------:R-:W3:Y:S04]  /*275f0*/  LDL.LU R0, [R1+0x848] ;  /* 0x0008480001007983 */ /* 0x000ee80000300800 */
[----:B------:R-:W-:Y:S04]  /*27600*/  STL.64 [R1+0x40], R8 ;  /* 0x0000400801007387 */ /* 0x000fe80000100a00 */
[----:B------:R-:W-:Y:S04]  /*27610*/  STL.64 [R1+0x48], R10 ;  /* 0x0000480a01007387 */ /* 0x000fe80000100a00 */
[----:B------:R-:W4:Y:S04]  /*27620*/  LDL.LU R24, [R1+0x854] ;  /* 0x0008540001187983 */ /* 0x000f280000300800 */
[----:B------:R-:W4:Y:S04]  /*27630*/  LDL.LU R22, [R1+0x850] ;  /* 0x0008500001167983 */ /* 0x000f280000300800 */
[----:B------:R-:W5:Y:S04]  /*27640*/  LDL.LU R23, [R1+0x85c] ;  /* 0x00085c0001177983 */ /* 0x000f680000300800 */
[----:B------:R-:W5:Y:S04]  /*27650*/  LDL.LU R25, [R1+0x858] ;  /* 0x0008580001197983 */ /* 0x000f680000300800 */
[----:B------:R-:W2:Y:S04]  /*27660*/  LDL.LU R26, [R1+0x864] ;  /* 0x00086400011a7983 */ /* 0x000ea80000300800 */
[----:B------:R-:W2:Y:S04]  /*27670*/  LDL.LU R27, [R1+0x860] ;  /* 0x00086000011b7983 */ /* 0x000ea80000300800 */
        /* <DEDUP_REMOVED lines=14> */
[----:B---3--:R-:W-:-:S03]  /*27760*/  IMAD R0, R0, 0x100, R3 ;  /* 0x0000010000007824 */ /* 0x008fc600078e0203 */
        /* <DEDUP_REMOVED lines=8> */
[----:B0-----:R-:W3:Y:S04]  /*277f0*/  LDL.LU R8, [R1+0x320] ;  /* 0x0003200001087983 */ /* 0x001ee80000300800 */
[----:B------:R-:W3:Y:S04]  /*27800*/  LDL.LU R9, [R1+0x324] ;  /* 0x0003240001097983 */ /* 0x000ee80000300800 */
[----:B------:R-:W3:Y:S04]  /*27810*/  LDL.LU R10, [R1+0x328] ;  /* 0x00032800010a7983 */ /* 0x000ee80000300800 */
[----:B------:R-:W3:Y:S04]  /*27820*/  LDL.LU R11, [R1+0x32c] ;  /* 0x00032c00010b7983 */ /* 0x000ee80000300800 */
[----:B------:R-:W-:Y:S04]  /*27830*/  STL.64 [R1+0x2538], R6 ;  /* 0x0025380601007387 */ /* 0x000fe80000100a00 */
[----:B------:R0:W-:Y:S04]  /*27840*/  STL.64 [R1+0x2530], R4 ;  /* 0x0025300401007387 */ /* 0x0001e80000100a00 */
[----:B0-----:R-:W2:Y:S04]  /*27850*/  LDL.LU R4, [R1+0x300] ;  /* 0x0003000001047983 */ /* 0x001ea80000300800 */
[----:B------:R-:W2:Y:S04]  /*27860*/  LDL.LU R5, [R1+0x304] ;  /* 0x0003040001057983 */ /* 0x000ea80000300800 */
[----:B------:R-:W2:Y:S04]  /*27870*/  LDL.LU R6, [R1+0x308] ;  /* 0x0003080001067983 */ /* 0x000ea80000300800 */
[----:B------:R-:W2:Y:S04]  /*27880*/  LDL.LU R7, [R1+0x30c] ;  /* 0x00030c0001077983 */ /* 0x000ea80000300800 */
[----:B------:R-:W2:Y:S01]  /*27890*/  LDL.LU R3, [R1+0x2580] ;  /* 0x0025800001037983 */ /* 0x000ea20000300800 */
[----:B----4-:R-:W-:-:S02]  /*278a0*/  IMAD R22, R22, 0x100, R24 ;  /* 0x0000010016167824 */ /* 0x010fc400078e0218 */
[----:B-----5:R-:W-:Y:S02]  /*278b0*/  IMAD R23, R25, 0x100, R23 ;  /* 0x0000010019177824 */ /* 0x020fe400078e0217 */
[----:B------:R-:W-:Y:S01]  /*278c0*/  IMAD R24, R27, 0x100, R26 ;  /* 0x000001001b187824 */ /* 0x000fe200078e021a */
[----:B--2---:R-:W-:Y:S01]  /*278d0*/  HMMA.16816.F32 R12, R12, R2, R16 ;  /* 0x000000020c0c723c */ /* 0x004fe20000001810 */
[----:B------:R-:W2:Y:S04]  /*278e0*/  LDL.LU.64 R18, [R1+0x2578] ;  /* 0x0025780001127983 */ /* 0x000ea80000300a00 */
[----:B------:R-:W2:-:S14]  /*278f0*/  LDL.LU.64 R16, [R1+0x2570] ;  /* 0x0025700001107983 */ /* 0x000e9c0000300a00 */
[----:B------:R0:W-:Y:S04]  /*27900*/  STL.64 [R1+0x20], R12 ;  /* 0x0000200c01007387 */ /* 0x0001e80000100a00 */
[----:B------:R1:W-:Y:S01]  /*27910*/  STL.64 [R1+0x28], R14 ;  /* 0x0000280e01007387 */ /* 0x0003e20000100a00 */
[----:B0-----:R-:W-:Y:S02]  /*27920*/  F2FP.F16.E4M3.UNPACK_B R12, R0 ;  /* 0x00000000ff0c723e */ /* 0x001fe400020006ff */
[----:B------:R-:W-:Y:S01]  /*27930*/  F2FP.F16.E4M3.UNPACK_B R13, R22 ;  /* 0x00000016ff0d723e */ /* 0x000fe200020006ff */
[----:B------:R-:W4:Y:S04]  /*27940*/  LDL.LU R0, [R1+0x868] ;  /* 0x0008680001007983 */ /* 0x000f280000300800 */
[----:B------:R-:W5:Y:S01]  /*27950*/  LDL.LU R22, [R1+0x878] ;  /* 0x0008780001167983 */ /* 0x000f620000300800 */
[----:B-1----:R-:W-:-:S02]  /*27960*/  F2FP.F16.E4M3.UNPACK_B R14, R23 ;  /* 0x00000017ff0e723e */ /* 0x002fc400020006ff */
[----:B------:R-:W-:Y:S01]  /*27970*/  F2FP.F16.E4M3.UNPACK_B R15, R24 ;  /* 0x00000018ff0f723e */ /* 0x000fe200020006ff */
[----:B------:R-:W5:Y:S04]  /*27980*/  LDL.LU R23, [R1+0x87c] ;  /* 0x00087c0001177983 */ /* 0x000f680000300800 */
[----:B------:R-:W3:Y:S04]  /*27990*/  LDL.LU R24, [R1+0x2a0] ;  /* 0x0002a00001187983 */ /* 0x000ee80000300800 */
[----:B------:R-:W3:Y:S04]  /*279a0*/  LDL.LU R25, [R1+0x2a4] ;  /* 0x0002a40001197983 */ /* 0x000ee80000300800 */
[----:B------:R-:W3:Y:S04]  /*279b0*/  LDL.LU R26, [R1+0x2a8] ;  /* 0x0002a800011a7983 */ /* 0x000ee80000300800 */
[----:B------:R-:W3:Y:S01]  /*279c0*/  LDL.LU R27, [R1+0x2ac] ;  /* 0x0002ac00011b7983 */ /* 0x000ee20000300800 */
[C---:B--2---:R-:W-:Y:S03]  /*279d0*/  HMMA.16816.F32 R16, R12.reuse, R20, R16 ;  /* 0x000000140c10723c */ /* 0x044fe60000001810 */
[----:B---3--:R-:W-:Y:S04]  /*279e0*/  STL.64 [R1+0x2518], R26 ;  /* 0x0025181a01007387 */ /* 0x008fe80000100a00 */
        /* <DEDUP_REMOVED lines=8> */
[----:B------:R-:W2:Y:S04]  /*27a70*/  LDL.LU.64 R16, [R1+0x2560] ;  /* 0x0025600001107983 */ /* 0x000ea80000300a00 */
[----:B------:R-:W2:Y:S04]  /*27a80*/  LDL.LU R20, [R1+0x874] ;  /* 0x0008740001147983 */ /* 0x000ea80000300800 */
[----:B------:R-:W2:Y:S01]  /*27a90*/  LDL.LU R21, [R1+0x870] ;  /* 0x0008700001157983 */ /* 0x000ea20000300800 */
[----:B---3--:R-:W-:-:S15]  /*27aa0*/  HMMA.16816.F32 R8, R12, R18, R8 ;  /* 0x000000120c08723c */ /* 0x008fde0000001808 */
[----:B------:R-:W-:-:S04]  /*27ab0*/  NOP ;  /* 0x0000000000007918 */ /* 0x000fc80000000000 */
[----:B------:R-:W-:Y:S04]  /*27ac0*/  STL.64 [R1], R8 ;  /* 0x0000000801007387 */ /* 0x000fe80000100a00 */
[----:B------:R0:W-:Y:S04]  /*27ad0*/  STL.64 [R1+0x8], R10 ;  /* 0x0000080a01007387 */ /* 0x0001e80000100a00 */
[----:B0-----:R-:W2:Y:S04]  /*27ae0*/  LDL.LU.64 R10, [R1+0x2558] ;  /* 0x00255800010a7983 */ /* 0x001ea80000300a00 */
[----:B------:R-:W2:Y:S04]  /*27af0*/  LDL.LU.64 R8, [R1+0x2550] ;  /* 0x0025500001087983 */ /* 0x000ea80000300a00 */
[----:B------:R-:W4:Y:S01]  /*27b00*/  LDL.LU R19, [R1+0x86c] ;  /* 0x00086c0001137983 */ /* 0x000f220000300800 */
[----:B--2---:R-:W-:-:S15]  /*27b10*/  HMMA.16816.F32 R8, R12, R16, R8 ;  /* 0x000000100c08723c */ /* 0x004fde0000001808 */
        /* <DEDUP_REMOVED lines=11> */
[----:B---3--:R-:W-:Y:S02]  /*27bd0*/  HMMA.16816.F32 R8, R12, R8, R4 ;  /* 0x000000080c08723c */ /* 0x008fe40000001804 */
[----:B------:R-:W2:Y:S04]  /*27be0*/  LDL.LU.64 R6, [R1+0x2528] ;  /* 0x0025280001067983 */ /* 0x000ea80000300a00 */
[----:B------:R-:W3:-:S13]  /*27bf0*/  LDL.LU.64 R4, [R1+0x2520] ;  /* 0x0025200001047983 */ /* 0x000eda0000300a00 */
        /* <DEDUP_REMOVED lines=10> */
[----:B0-----:R-:W2:Y:S04]  /*27ca0*/  LDL.LU.64 R26, [R1+0x2518] ;  /* 0x00251800011a7983 */ /* 0x001ea80000300a00 */
[----:B------:R-:W2:Y:S01]  /*27cb0*/  LDL.LU.64 R24, [R1+0x2510] ;  /* 0x0025100001187983 */ /* 0x000ea20000300a00 */
[----:B---3--:R-:W-:-:S15]  /*27cc0*/  HMMA.16816.F32 R8, R12, R4, R8 ;  /* 0x000000040c08723c */ /* 0x008fde0000001808 */
[----:B------:R-:W-:-:S04]  /*27cd0*/  NOP ;  /* 0x0000000000007918 */ /* 0x000fc80000000000 */
[----:B------:R-:W-:Y:S04]  /*27ce0*/  STL.64 [R1+0xf0], R8 ;  /* 0x0000f00801007387 */ /* 0x000fe80000100a00 */
[----:B------:R-:W-:Y:S01]  /*27cf0*/  STL.64 [R1+0xf8], R10 ;  /* 0x0000f80a01007387 */ /* 0x000fe20000100a00 */
[----:B--2---:R-:W-:-:S15]  /*27d00*/  HMMA.16816.F32 R24, R12, R2, R24 ;  /* 0x000000020c18723c */ /* 0x004fde0000001818 */
[----:B------:R-:W-:-:S04]  /*27d10*/  NOP ;  /* 0x0000000000007918 */ /* 0x000fc80000000000 */
[----:B------:R-:W-:Y:S04]  /*27d20*/  STL.64 [R1+0x2188], R26 ;  /* 0x0021881a01007387 */ /* 0x000fe80000100a00 */
[----:B------:R0:W-:Y:S04]  /*27d30*/  STL.64 [R1+0x2180], R24 ;  /* 0x0021801801007387 */ /* 0x0001e80000100a00 */
[----:B0-----:R-:W2:Y:S04]  /*27d40*/  LDL.LU R24, [R1+0x520] ;  /* 0x0005200001187983 */ /* 0x001ea80000300800 */
[----:B------:R-:W2:Y:S04]  /*27d50*/  LDL.LU R25, [R1+0x524] ;  /* 0x0005240001197983 */ /* 0x000ea80000300800 */
[----:B------:R-:W3:Y:S04]  /*27d60*/  LDL.LU R26, [R1+0x528] ;  /* 0x00052800011a7983 */ /* 0x000ee80000300800 */
[----:B------:R-:W3:Y:S01]  /*27d70*/  LDL.LU R27, [R1+0x52c] ;  /* 0x00052c00011b7983 */ /* 0x000ee20000300800 */
[----:B------:R-:W-:-:S02]  /*27d80*/  IMAD R4, R21, 0x100, R20 ;  /* 0x0000010015047824 */ /* 0x000fc400078e0214 */
[----:B-----5:R-:W-:Y:S01]  /*27d90*/  IMAD R5, R22, 0x100, R23 ;  /* 0x0000010016057824 */ /* 0x020fe200078e0217 */
[----:B---3--:R-:W-:Y:S04]  /*27da0*/  STL.64 [R1+0x24d8], R26 ;  /* 0x0024d81a01007387 */ /* 0x008fe80000100a00 */
[----:B--2---:R0:W-:Y:S04]  /*27db0*/  STL.64 [R1+0x24d0], R24 ;  /* 0x0024d01801007387 */ /* 0x0041e80000100a00 */
[----:B0-----:R-:W2:Y:S04]  /*27dc0*/  LDL.LU R24, [R1+0x4a0] ;  /* 0x0004a00001187983 */ /* 0x001ea80000300800 */
[----:B------:R-:W2:Y:S04]  /*27dd0*/  LDL.LU R25, [R1+0x4a4] ;  /* 0x0004a40001197983 */ /* 0x000ea80000300800 */
[----:B------:R-:W3:Y:S04]  /*27de0*/  LDL.LU R26, [R1+0x4a8] ;  /* 0x0004a800011a7983 */ /* 0x000ee80000300800 */
[----:B------:R-:W3:Y:S04]  /*27df0*/  LDL.LU R27, [R1+0x4ac] ;  /* 0x0004ac00011b7983 */ /* 0x000ee80000300800 */
[----:B------:R-:W5:Y:S04]  /*27e00*/  LDL.LU R21, [R1+0x578] ;  /* 0x0005780001157983 */ /* 0x000f680000300800 */
[----:B------:R-:W5:Y:S01]  /*27e10*/  LDL.LU R23, [R1+0x57c] ;  /* 0x00057c0001177983 */ /* 0x000f620000300800 */
[----:B----4-:R-:W-:-:S03]  /*27e20*/  IMAD R0, R0, 0x100, R19 ;  /* 0x0000010000007824 */ /* 0x010fc600078e0213 */
[----:B------:R-:W4:Y:S04]  /*27e30*/  LDL.LU R22, [R1+0x558] ;  /* 0x0005580001167983 */ /* 0x000f280000300800 */
[----:B------:R-:W4:Y:S04]  /*27e40*/  LDL.LU R19, [R1+0x55c] ;  /* 0x00055c0001137983 */ /* 0x000f280000300800 */
[----:B------:R-:W4:Y:S04]  /*27e50*/  LDL.LU R16, [R1+0x548] ;  /* 0x0005480001107983 */ /* 0x000f280000300800 */
[----:B------:R-:W4:Y:S04]  /*27e60*/  LDL.LU R17, [R1+0x54c] ;  /* 0x00054c0001117983 */ /* 0x000f280000300800 */
[----:B------:R-:W4:Y:S04]  /*27e70*/  LDL.LU R10, [R1+0x538] ;  /* 0x00053800010a7983 */ /* 0x000f280000300800 */
        /* <DEDUP_REMOVED lines=12> */
[----:B------:R-:W-:Y:S01]  /*27f40*/  IMAD R6, R28, 0x100, R29 ;  /* 0x000001001c067824 */ /* 0x000fe200078e021d */
[----:B-----5:R-:W-:-:S02]  /*27f50*/  F2FP.F16.E4M3.UNPACK_B R20, R21.H1 ;  /* 0x00000015ff14723e */ /* 0x020fc400030006ff */
[----:B---3--:R-:W-:Y:S04]  /*27f60*/  STL.64 [R1+0x2508], R26 ;  /* 0x0025081a01007387 */ /* 0x008fe80000100a00 */
[----:B--2---:R0:W-:Y:S04]  /*27f70*/  STL.64 [R1+0x2500], R24 ;  /* 0x0025001801007387 */ /* 0x0041e80000100a00 */
[----:B0-----:R-:W2:Y:S04]  /*27f80*/  LDL.LU R24, [R1+0x3c0] ;  /* 0x0003c00001187983 */ /* 0x001ea80000300800 */
[----:B------:R-:W2:Y:S04]  /*27f90*/  LDL.LU R25, [R1+0x3c4] ;  /* 0x0003c40001197983 */ /* 0x000ea80000300800 */
[----:B------:R-:W2:Y:S04]  /*27fa0*/  LDL.LU R26, [R1+0x3c8] ;  /* 0x0003c800011a7983 */ /* 0x000ea80000300800 */
[----:B------:R-:W2:Y:S01]  /*27fb0*/  LDL.LU R27, [R1+0x3cc] ;  /* 0x0003cc00011b7983 */ /* 0x000ea20000300800 */
[----:B------:R-:W-:-:S02]  /*27fc0*/  F2FP.F16.E4M3.UNPACK_B R21, R23.H1 ;  /* 0x00000017ff15723e */ /* 0x000fc400030006ff */
[----:B------:R-:W-:Y:S02]  /*27fd0*/  F2FP.F16.E4M3.UNPACK_B R12, R0 ;  /* 0x00000000ff0c723e */ /* 0x000fe400020006ff */
[----:B------:R-:W-:Y:S02]  /*27fe0*/  F2FP.F16.E4M3.UNPACK_B R13, R4 ;  /* 0x00000004ff0d723e */ /* 0x000fe400020006ff */
[----:B------:R-:W-:Y:S02]  /*27ff0*/  F2FP.F16.E4M3.UNPACK_B R14, R5 ;  /* 0x00000005ff0e723e */ /* 0x000fe400020006ff */
[----:B------:R-:W-:Y:S01]  /*28000*/  F2FP.F16.E4M3.UNPACK_B R15, R6 ;  /* 0x00000006ff0f723e */ /* 0x000fe200020006ff */
[----:B------:R-:W3:Y:S04]  /*28010*/  LDL.LU R11, [R1+0x53c] ;  /* 0x00053c00010b7983 */ /* 0x000ee80000300800 */
[----:B------:R-:W5:Y:S04]  /*28020*/  LDL.LU R2, [R1+0x568] ;  /* 0x0005680001027983 */ /* 0x000f680000300800 */
[----:B------:R-:W3:Y:S04]  /*28030*/  LDL.LU R8, [R1+0x58c] ;  /* 0x00058c0001087983 */ /* 0x000ee80000300800 */
[----:B------:R-:W3:Y:S04]  /*28040*/  LDL.LU R9, [R1+0x598] ;  /* 0x0005980001097983 */ /* 0x000ee80000300800 */
[----:B------:R-:W3:Y:S04]  /*28050*/  LDL.LU R29, [R1+0x59c] ;  /* 0x00059c00011d7983 */ /* 0x000ee80000300800 */
        /* <DEDUP_REMOVED lines=9> */
[----:B----4-:R-:W-:-:S02]  /*280f0*/  F2FP.F16.E4M3.UNPACK_B R18, R22.H1 ;  /* 0x00000016ff12723e */ /* 0x010fc400030006ff */
[----:B------:R-:W-:Y:S01]  /*28100*/  F2FP.F16.E4M3.UNPACK_B R19, R19.H1 ;  /* 0x00000013ff13723e */ /* 0x000fe200030006ff */
[----:B------:R0:W-:Y:S04]  /*28110*/  STL [R1+0x24c4], R20 ;  /* 0x0024c41401007387 */ /* 0x0001e80000100800 */
[----:B------:R1:W-:Y:S04]  /*28120*/  STL [R1+0x24c0], R21 ;  /* 0x0024c01501007387 */ /* 0x0003e80000100800 */
[----:B0-----:R-:W4:Y:S04]  /*28130*/  LDL.LU R20, [R1+0x500] ;  /* 0x0005000001147983 */ /* 0x001f280000300800 */
[----:B-1----:R-:W4:Y:S04]  /*28140*/  LDL.LU R21, [R1+0x504] ;  /* 0x0005040001157983 */ /* 0x002f280000300800 */
[----:B------:R-:W4:Y:S04]  /*28150*/  LDL.LU R22, [R1+0x508] ;  /* 0x0005080001167983 */ /* 0x000f280000300800 */
[----:B------:R-:W4:Y:S01]  /*28160*/  LDL.LU R23, [R1+0x50c] ;  /* 0x00050c0001177983 */ /* 0x000f220000300800 */
[----:B--2---:R-:W-:-:S15]  /*28170*/  HMMA.16816.F32 R24, R12, R18, R24 ;  /* 0x000000120c18723c */ /* 0x004fde0000001818 */
[----:B------:R-:W-:-:S04]  /*28180*/  NOP ;  /* 0x0000000000007918 */ /* 0x000fc80000000000 */
[----:B------:R-:W-:Y:S04]  /*28190*/  STL.64 [R1+0x230], R24 ;  /* 0x0002301801007387 */ /* 0x000fe80000100a00 */
[----:B------:R0:W-:Y:S04]  /*281a0*/  STL.64 [R1+0x238], R26 ;  /* 0x0002381a01007387 */ /* 0x0001e80000100a00 */
[----:B0-----:R-:W2:Y:S04]  /*281b0*/  LDL.LU.64 R26, [R1+0x24f8] ;  /* 0x0024f800011a7983 */ /* 0x001ea80000300a00 */
[----:B------:R-:W2:Y:S01]  /*281c0*/  LDL.LU.64 R24, [R1+0x24f0] ;  /* 0x0024f00001187983 */ /* 0x000ea20000300a00 */
[----:B------:R-:W-:-:S02]  /*281d0*/  F2FP.F16.E4M3.UNPACK_B R16, R16.H1 ;  /* 0x00000010ff10723e */ /* 0x000fc400030006ff */
[----:B------:R-:W-:-:S07]  /*281e0*/  F2FP.F16.E4M3.UNPACK_B R17, R17.H1 ;  /* 0x00000011ff11723e */ /* 0x000fce00030006ff */
        /* <DEDUP_REMOVED lines=12> */
[----:B------:R-:W-:-:S02]  /*282b0*/  F2FP.F16.E4M3.UNPACK_B R10, R10.H1 ;  /* 0x0000000aff0a723e */ /* 0x000fc400030006ff */
[----:B---3--:R-:W-:Y:S02]  /*282c0*/  F2FP.F16.E4M3.UNPACK_B R11, R11.H1 ;  /* 0x0000000bff0b723e */ /* 0x008fe400030006ff */
[----:B-----5:R-:W-:Y:S02]  /*282d0*/  F2FP.F16.E4M3.UNPACK_B R2, R2.H1 ;  /* 0x00000002ff02723e */ /* 0x020fe400030006ff */
[----:B------:R-:W-:-:S03]  /*282e0*/  F2FP.F16.E4M3.UNPACK_B R3, R3.H1 ;  /* 0x00000003ff03723e */ /* 0x000fc600030006ff */
[----:B--2---:R-:W-:-:S15]  /*282f0*/  HMMA.16816.F32 R24, R12, R10, R24 ;  /* 0x0000000a0c18723c */ /* 0x004fde0000001818 */
[----:B------:R-:W-:-:S04]  /*28300*/  NOP ;  /* 0x0000000000007918 */ /* 0x000fc80000000000 */
[----:B------:R-:W-:Y:S04]  /*28310*/  STL.64 [R1+0x270], R24 ;  /* 0x0002701801007387 */ /* 0x000fe80000100a00 */
[----:B------:R0:W-:Y:S04]  /*28320*/  STL.64 [R1+0x278], R26 ;  /* 0x0002781a01007387 */ /* 0x0001e80000100a00 */
[----:B0-----:R-:W2:Y:S04]  /*28330*/  LDL.LU.64 R26, [R1+0x24d8] ;  /* 0x0024d800011a7983 */ /* 0x001ea80000300a00 */
[----:B------:R-:W2:Y:S01]  /*28340*/  LDL.LU.64 R24, [R1+0x24d0] ;  /* 0x0024d00001187983 */ /* 0x000ea20000300a00 */
[----:B----4-:R-:W-:Y:S01]  /*28350*/  HMMA.16816.F32 R16, R12, R2, R16 ;  /* 0x000000020c10723c */ /* 0x010fe20000001810 */
[----:B------:R-:W-:-:S02]  /*28360*/  F2FP.F16.E4M3.UNPACK_B R4, R7.H1 ;  /* 0x00000007ff04723e */ /* 0x000fc400030006ff */
[----:B------:R-:W-:Y:S01]  /*28370*/  F2FP.F16.E4M3.UNPACK_B R5, R8.H1 ;  /* 0x00000008ff05723e */ /* 0x000fe200030006ff */
[----:B------:R-:W-:Y:S04]  /*28380*/  STL [R1+0x24cc], R10 ;  /* 0x0024cc0a01007387 */ /* 0x000fe80000100800 */
[----:B------:R-:W-:Y:S11]  /*28390*/  STL [R1+0x24c8], R11 ;  /* 0x0024c80b01007387 */ /* 0x000ff60000100800 */
[----:B------:R-:W-:Y:S04]  /*283a0*/  STL.64 [R1+0x2a0], R16 ;  /* 0x0002a01001007387 */ /* 0x000fe80000100a00 */
[----:B------:R0:W-:Y:S02]  /*283b0*/  STL.64 [R1+0x2a8], R18 ;  /* 0x0002a81201007387 */ /* 0x0001e40000100a00 */
[----:B0-----:R-:W-:Y:S01]  /*283c0*/  HMMA.16816.F32 R16, R12, R4, R20 ;  /* 0x000000040c10723c */ /* 0x001fe20000001814 */
[----:B------:R-:W-:-:S02]  /*283d0*/  F2FP.F16.E4M3.UNPACK_B R6, R9.H1 ;  /* 0x00000009ff06723e */ /* 0x000fc400030006ff */
[----:B------:R-:W-:-:S15]  /*283e0*/  F2FP.F16.E4M3.UNPACK_B R7, R29.H1 ;  /* 0x0000001dff07723e */ /* 0x000fde00030006ff */
[----:B------:R-:W-:Y:S01]  /*283f0*/  NOP ;  /* 0x0000000000007918 */ /* 0x000fe20000000000 */
[----:B------:R-:W-:Y:S04]  /*28400*/  STL.64 [R1+0x410], R16 ;  /* 0x0004101001007387 */ /* 0x000fe80000100a00 */
[----:B------:R2:W-:Y:S04]  /*28410*/  STL.64 [R1+0x418], R18 ;  /* 0x0004181201007387 */ /* 0x0005e80000100a00 */
[----:B------:R-:W-:Y:S04]  /*28420*/  STL.64 [R1+0x2468], R6 ;  /* 0x0024680601007387 */ /* 0x000fe80000100a00 */
[----:B------:R-:W-:Y:S01]  /*28430*/  STL.64 [R1+0x2460], R4 ;  /* 0x0024600401007387 */ /* 0x000fe20000100a00 */
[----:B--2---:R-:W-:-:S15]  /*28440*/  HMMA.16816.F32 R16, R12, R6, R24 ;  /* 0x000000060c10723c */ /* 0x004fde0000001818 */
[----:B------:R-:W-:-:S04]  /*28450*/  NOP ;  /* 0x0000000000007918 */ /* 0x000fc80000000000 */
[----:B------:R-:W-:Y:S04]  /*28460*/  STL.64 [R1+0x500], R16 ;  /* 0x0005001001007387 */ /* 0x000fe80000100a00 */
[----:B------:R-:W-:Y:S04]  /*28470*/  STL.64 [R1+0x508], R18 ;  /* 0x0005081201007387 */ /* 0x000fe80000100a00 */
[----:B------:R-:W2:Y:S04]  /*28480*/  LDL.LU R29, [R1+0x8c0] ;  /* 0x0008c000011d7983 */ /* 0x000ea80000300800 */
[----:B--2---:R0:W-:Y:S04]  /*28490*/  STL [R1+0x2430], R29 ;  /* 0x0024301d01007387 */ /* 0x0041e80000100800 */
[----:B0-----:R-:W2:Y:S04]  /*284a0*/  LDL.LU R29, [R1+0x8bc] ;  /* 0x0008bc00011d7983 */ /* 0x001ea80000300800 */
[----:B--2---:R0:W-:Y:S04]  /*284b0*/  STL [R1+0x2434], R29 ;  /* 0x0024341d01007387 */ /* 0x0041e80000100800 */
[----:B0-----:R-:W2:Y:S04]  /*284c0*/  LDL.LU R29, [R1+0x8b4] ;  /* 0x0008b400011d7983 */ /* 0x001ea80000300800 */
[----:B--2---:R0:W-:Y:S04]  /*284d0*/  STL [R1+0x2438], R29 ;  /* 0x0024381d01007387 */ /* 0x0041e80000100800 */
[----:B0-----:R-:W2:Y:S04]  /*284e0*/  LDL.LU R29, [R1+0x8ac] ;  /* 0x0008ac00011d7983 */ /* 0x001ea80000300800 */
[----:B------:R-:W3:Y:S04]  /*284f0*/  LDL.LU R24, [R1+0x440] ;  /* 0x0004400001187983 */ /* 0x000ee80000300800 */
[----:B------:R-:W3:Y:S04]  /*28500*/  LDL.LU R25, [R1+0x444] ;  /* 0x0004440001197983 */ /* 0x000ee80000300800 */
[----:B------:R-:W4:Y:S04]  /*28510*/  LDL.LU R26, [R1+0x448] ;  /* 0x00044800011a7983 */ /* 0x000f280000300800 */
[----:B------:R-:W4:Y:S04]  /*28520*/  LDL.LU R27, [R1+0x44c] ;  /* 0x00044c00011b7983 */ /* 0x000f280000300800 */
        /* <DEDUP_REMOVED lines=10> */
[----:B------:R-:W-:-:S03]  /*285d0*/  F2FP.F16.E4M3.UNPACK_B R8, R28.H1 ;  /* 0x0000001cff08723e */ /* 0x000fc600030006ff */
        /* <DEDUP_REMOVED lines=31> */
[----:B----4-:R-:W-:Y:S04]  /*287d0*/  STL.64 [R1+0x2448], R26 ;  /* 0x0024481a01007387 */ /* 0x010fe80000100a00 */
[----:B---3--:R0:W-:Y:S04]  /*287e0*/  STL.64 [R1+0x2440], R24 ;  /* 0x0024401801007387 */ /* 0x0081e80000100a00 */
[----:B0-----:R-:W3:Y:S04]  /*287f0*/  LDL.LU R24, [R1+0x470] ;  /* 0x0004700001187983 */ /* 0x001ee80000300800 */
[----:B------:R-:W3:Y:S04]  /*28800*/  LDL.LU R25, [R1+0x474] ;  /* 0x0004740001197983 */ /* 0x000ee80000300800 */
[----:B------:R-:W4:Y:S04]  /*28810*/  LDL.LU R26, [R1+0x478] ;  /* 0x00047800011a7983 */ /* 0x000f280000300800 */
[----:B------:R-:W4:Y:S01]  /*28820*/  LDL.LU R27, [R1+0x47c] ;  /* 0x00047c00011b7983 */ /* 0x000f220000300800 */
[----:B------:R-:W-:Y:S01]  /*28830*/  F2FP.F16.E4M3.UNPACK_B R9, R9.H1 ;  /* 0x00000009ff09723e */ /* 0x000fe200030006ff */
[----:B------:R-:W-:-:S02]  /*28840*/  IMAD R0, R0, 0x100, R10 ;  /* 0x0000010000007824 */ /* 0x000fc400078e020a */
[----:B------:R-:W-:Y:S02]  /*28850*/  IMAD R22, R22, 0x100, R11 ;  /* 0x0000010016167824 */ /* 0x000fe400078e020b */
[----:B------:R-:W-:Y:S02]  /*28860*/  IMAD R23, R23, 0x100, R20 ;  /* 0x0000010017177824 */ /* 0x000fe400078e0214 */
[----:B------:R-:W-:Y:S01]  /*28870*/  IMAD R28, R28, 0x100, R21 ;  /* 0x000001001c1c7824 */ /* 0x000fe200078e0215 */
[----:B--2---:R-:W-:Y:S01]  /*28880*/  HMMA.16816.F32 R12, R12, R8, R16 ;  /* 0x000000080c0c723c */ /* 0x004fe20000001810 */
        /* <DEDUP_REMOVED lines=8> */
[----:B------:R-:W4:Y:S04]  /*28910*/  LDL.LU R20, [R1+0x24c4] ;  /* 0x0024c40001147983 */ /* 0x000f280000300800 */
[----:B------:R-:W4:Y:S04]  /*28920*/  LDL.LU R21, [R1+0x24c0] ;  /* 0x0024c00001157983 */ /* 0x000f280000300800 */
[----:B------:R-:W4:Y:S04]  /*28930*/  LDL.LU.64 R18, [R1+0x24b8] ;  /* 0x0024b80001127983 */ /* 0x000f280000300a00 */
[----:B------:R-:W4:Y:S04]  /*28940*/  LDL.LU.64 R16, [R1+0x24b0] ;  /* 0x0024b00001107983 */ /* 0x000f280000300a00 */
[----:B------:R0:W-:Y:S04]  /*28950*/  STL.64 [R1+0x4e0], R12 ;  /* 0x0004e00c01007387 */ /* 0x0001e80000100a00 */
[----:B------:R1:W-:Y:S01]  /*28960*/  STL.64 [R1+0x4e8], R14 ;  /* 0x0004e80e01007387 */ /* 0x0003e20000100a00 */
[----:B0-----:R-:W-:-:S02]  /*28970*/  F2FP.F16.E4M3.UNPACK_B R12, R0 ;  /* 0x00000000ff0c723e */ /* 0x001fc400020006ff */
[----:B------:R-:W-:Y:S02]  /*28980*/  F2FP.F16.E4M3.UNPACK_B R13, R22 ;  /* 0x00000016ff0d723e */ /* 0x000fe400020006ff */
[----:B-1----:R-:W-:Y:S02]  /*28990*/  F2FP.F16.E4M3.UNPACK_B R14, R23 ;  /* 0x00000017ff0e723e */ /* 0x002fe400020006ff */
[----:B------:R-:W-:Y:S01]  /*289a0*/  F2FP.F16.E4M3.UNPACK_B R15, R28 ;  /* 0x0000001cff0f723e */ /* 0x000fe200020006ff */
[----:B------:R-:W2:Y:S04]  /*289b0*/  LDL.LU R0, [R1+0x8a8] ;  /* 0x0008a80001007983 */ /* 0x000ea80000300800 */
[----:B------:R-:W2:Y:S04]  /*289c0*/  LDL.LU R22, [R1+0x8b0] ;  /* 0x0008b00001167983 */ /* 0x000ea80000300800 */
[----:B------:R-:W2:Y:S04]  /*289d0*/  LDL.LU R23, [R1+0x8b8] ;  /* 0x0008b80001177983 */ /* 0x000ea80000300800 */
[----:B------:R-:W2:Y:S01]  /*289e0*/  LDL.LU R28, [R1+0x8c4] ;  /* 0x0008c400011c7983 */ /* 0x000ea20000300800 */
        /* <DEDUP_REMOVED lines=29> */
[----:B------:R-:W2:Y:S02]  /*28bc0*/  LDL.LU.64 R4, [R1+0x2460] ;  /* 0x0024600001047983 */ /* 0x000ea40000300a00 */
[----:B--2---:R-:W-:-:S15]  /*28bd0*/  HMMA.16816.F32 R24, R12, R4, R24 ;  /* 0x000000040c18723c */ /* 0x004fde0000001818 */
[----:B------:R-:W-:-:S04]  /*28be0*/  NOP ;  /* 0x0000000000007918 */ /* 0x000fc80000000000 */
[----:B------:R-:W-:Y:S04]  /*28bf0*/  STL.64 [R1+0x480], R24 ;  /* 0x0004801801007387 */ /* 0x000fe80000100a00 */
[----:B------:R0:W-:Y:S04]  /*28c00*/  STL.64 [R1+0x488], R26 ;  /* 0x0004881a01007387 */ /* 0x0001e80000100a00 */
[----:B0-----:R-:W3:Y:S04]  /*28c10*/  LDL.LU.64 R26, [R1+0x2458] ;  /* 0x00245800011a7983 */ /* 0x001ee80000300a00 */
[----:B------:R-:W3:Y:S01]  /*28c20*/  LDL.LU.64 R24, [R1+0x2450] ;  /* 0x0024500001187983 */ /* 0x000ee20000300a00 */
[----:B------:R-:W-:Y:S01]  /*28c30*/  IMAD R0, R0, 0x100, R29 ;  /* 0x0000010000007824 */ /* 0x000fe200078e021d */
[----:B---3--:R-:W-:-:S15]  /*28c40*/  HMMA.16816.F32 R24, R12, R6, R24 ;  /* 0x000000060c18723c */ /* 0x008fde0000001818 */
        /* <DEDUP_REMOVED lines=10> */
[----:B------:R-:W3:Y:S04]  /*28cf0*/  LDL.LU R7, [R1+0x45c] ;  /* 0x00045c0001077983 */ /* 0x000ee80000300800 */
[----:B------:R-:W4:Y:S02]  /*28d00*/  LDL.LU R29, [R1+0x2438] ;  /* 0x00243800011d7983 */ /* 0x000f240000300800 */
[----:B----4-:R-:W-:-:S02]  /*28d10*/  IMAD R22, R22, 0x100, R29 ;  /* 0x0000010016167824 */ /* 0x010fc400078e021d */
[----:B------:R-:W4:Y:S01]  /*28d20*/  LDL.LU R29, [R1+0x2434] ;  /* 0x00243400011d7983 */ /* 0x000f220000300800 */
[----:B---3--:R-:W-:Y:S01]  /*28d30*/  HMMA.16816.F32 R4, R12, R8, R4 ;  /* 0x000000080c04723c */ /* 0x008fe20000001804 */
[----:B----4-:R-:W-:Y:S02]  /*28d40*/  IMAD R23, R23, 0x100, R29 ;  /* 0x0000010017177824 */ /* 0x010fe400078e021d */
[----:B------:R-:W3:Y:S01]  /*28d50*/  LDL.LU R29, [R1+0x2430] ;  /* 0x00243000011d7983 */ /* 0x000ee20000300800 */
[----:B------:R-:W-:Y:S02]  /*28d60*/  F2FP.F16.E4M3.UNPACK_B R12, R0 ;  /* 0x00000000ff0c723e */ /* 0x000fe400020006ff */
[----:B------:R-:W-:Y:S02]  /*28d70*/  F2FP.F16.E4M3.UNPACK_B R13, R22 ;  /* 0x00000016ff0d723e */ /* 0x000fe400020006ff */
[----:B------:R-:W-:Y:S01]  /*28d80*/  F2FP.F16.E4M3.UNPACK_B R14, R23 ;  /* 0x00000017ff0e723e */ /* 0x000fe200020006ff */
[----:B------:R-:W-:Y:S04]  /*28d90*/  STL [R1+0x23c4], R8 ;  /* 0x0023c40801007387 */ /* 0x000fe80000100800 */
[----:B------:R-:W-:Y:S06]  /*28da0*/  STL [R1+0x23c0], R9 ;  /* 0x0023c00901007387 */ /* 0x000fec0000100800 */
[----:B------:R-:W-:Y:S04]  /*28db0*/  STL.64 [R1+0x450], R4 ;  /* 0x0004500401007387 */ /* 0x000fe80000100a00 */
[----:B------:R2:W-:Y:S04]  /*28dc0*/  STL.64 [R1+0x458], R6 ;  /* 0x0004580601007387 */ /* 0x0005e80000100a00 */
[----:B------:R-:W-:Y:S04]  /*28dd0*/  STL [R1+0x23cc], R20 ;  /* 0x0023cc1401007387 */ /* 0x000fe80000100800 */
[----:B------:R-:W-:Y:S01]  /*28de0*/  STL [R1+0x23c8], R21 ;  /* 0x0023c81501007387 */ /* 0x000fe20000100800 */
[----:B---3--:R-:W-:-:S05]  /*28df0*/  IMAD R28, R29, 0x100, R28 ;  /* 0x000001001d1c7824 */ /* 0x008fca00078e021c */
[----:B------:R-:W-:-:S07]  /*28e00*/  F2FP.F16.E4M3.UNPACK_B R15, R28 ;  /* 0x0000001cff0f723e */ /* 0x000fce00020006ff */
[----:B--2---:R-:W-:-:S15]  /*28e10*/  HMMA.16816.F32 R4, R12, R20, R24 ;  /* 0x000000140c04723c */ /* 0x004fde0000001818 */
[----:B------:R-:W-:-:S04]  /*28e20*/  NOP ;  /* 0x0000000000007918 */ /* 0x000fc80000000000 */
[----:B------:R-:W-:Y:S04]  /*28e30*/  STL.64 [R1+0x440], R4 ;  /* 0x0004400401007387 */ /* 0x000fe80000100a00 */
[----:B------:R-:W-:Y:S04]  /*28e40*/  STL.64 [R1+0x448], R6 ;  /* 0x0004480601007387 */ /* 0x000fe80000100a00 */
        /* <DEDUP_REMOVED lines=29> */
[----:B------:R-:W5:Y:S04]  /*29020*/  LDL.LU R20, [R1+0x8cc] ;  /* 0x0008cc0001147983 */ /* 0x000f680000300800 */
[----:B------:R-:W2:Y:S04]  /*29030*/  LDL.LU R0, [R1+0x8c8] ;  /* 0x0008c80001007983 */ /* 0x000ea80000300800 */
[----:B------:R-:W5:Y:S04]  /*29040*/  LDL.LU R21, [R1+0x8d4] ;  /* 0x0008d40001157983 */ /* 0x000f680000300800 */
[----:B------:R-:W2:Y:S04]  /*29050*/  LDL.LU R22, [R1+0x8d0] ;  /* 0x0008d00001167983 */ /* 0x000ea80000300800 */
        /* <DEDUP_REMOVED lines=84> */
[----:B------:R-:W5:Y:S02]  /*295a0*/  LDL.LU.64 R4, [R1+0x23f0] ;  /* 0x0023f00001047983 */ /* 0x000f640000300a00 */
[----:B-----5:R-:W-:-:S15]  /*295b0*/  HMMA.16816.F32 R20, R12, R4, R20 ;  /* 0x000000040c14723c */ /* 0x020fde0000001814 */
        /* <DEDUP_REMOVED lines=10> */
[----:B------:R-:W4:Y:S01]  /*29660*/  LDL.LU.64 R20, [R1+0x23d0] ;  /* 0x0023d00001147983 */ /* 0x000f220000300a00 */
[----:B------:R-:W-:-:S02]  /*29670*/  IMAD R28, R28, 0x100, R9 ;  /* 0x000001001c1c7824 */ /* 0x000fc400078e0209 */
[----:B----4-:R-:W-:Y:S02]  /*29680*/  IMAD R0, R0, 0x100, R20 ;  /* 0x0000010000007824 */ /* 0x010fe400078e0214 */
[----:B---3--:R-:W-:Y:S01]  /*29690*/  IMAD R22, R22, 0x100, R21 ;  /* 0x0000010016167824 */ /* 0x008fe200078e0215 */
[----:B------:R-:W3:Y:S04]  /*296a0*/  LDL.LU R20, [R1+0x23cc] ;  /* 0x0023cc0001147983 */ /* 0x000ee80000300800 */
[----:B------:R-:W3:Y:S01]  /*296b0*/  LDL.LU R21, [R1+0x23c8] ;  /* 0x0023c80001157983 */ /* 0x000ee20000300800 */
[----:B------:R-:W-:-:S03]  /*296c0*/  IMAD R23, R23, 0x100, R8 ;  /* 0x0000010017177824 */ /* 0x000fc600078e0208 */
[----:B------:R-:W2:Y:S04]  /*296d0*/  LDL.LU R8, [R1+0x23c4] ;  /* 0x0023c40001087983 */ /* 0x000ea80000300800 */
[----:B------:R-:W2:Y:S02]  /*296e0*/  LDL.LU R9, [R1+0x23c0] ;  /* 0x0023c00001097983 */ /* 0x000ea40000300800 */
[----:B--2---:R-:W-:Y:S02]  /*296f0*/  HMMA.16816.F32 R12, R12, R8, R24 ;  /* 0x000000080c0c723c */ /* 0x004fe40000001818 */
[----:B------:R-:W3:Y:S04]  /*29700*/  LDL.LU.64 R26, [R1+0x23b8] ;  /* 0x0023b800011a7983 */ /* 0x000ee80000300a00 */
[----:B------:R-:W3:-:S13]  /*29710*/  LDL.LU.64 R24, [R1+0x23b0] ;  /* 0x0023b00001187983 */ /* 0x000eda0000300a00 */
[----:B------:R0:W-:Y:S04]  /*29720*/  STL.64 [R1+0x3b0], R12 ;  /* 0x0003b00c01007387 */ /* 0x0001e80000100a00 */
[----:B------:R1:W-:Y:S01]  /*29730*/  STL.64 [R1+0x3b8], R14 ;  /* 0x0003b80e01007387 */ /* 0x0003e20000100a00 */
[----:B0-----:R-:W-:Y:S02]  /*29740*/  F2FP.F16.E4M3.UNPACK_B R12, R0 ;  /* 0x00000000ff0c723e */ /* 0x001fe400020006ff */
[----:B------:R-:W-:Y:S02]  /*29750*/  F2FP.F16.E4M3.UNPACK_B R13, R22 ;  /* 0x00000016ff0d723e */ /* 0x000fe400020006ff */
[----:B-1----:R-:W-:Y:S02]  /*29760*/  F2FP.F16.E4M3.UNPACK_B R14, R23 ;  /* 0x00000017ff0e723e */ /* 0x002fe400020006ff */
[----:B------:R-:W-:Y:S01]  /*29770*/  F2FP.F16.E4M3.UNPACK_B R15, R28 ;  /* 0x0000001cff0f723e */ /* 0x000fe200020006ff */
[----:B------:R-:W2:Y:S04]  /*29780*/  LDL.LU R0, [R1+0x8e8] ;  /* 0x0008e80001007983 */ /* 0x000ea80000300800 */
[----:B------:R-:W4:Y:S04]  /*29790*/  LDL.LU R22, [R1+0x8f0] ;  /* 0x0008f00001167983 */ /* 0x000f280000300800 */
[----:B------:R-:W5:Y:S04]  /*297a0*/  LDL.LU R23, [R1+0x8f8] ;  /* 0x0008f80001177983 */ /* 0x000f680000300800 */
[----:B------:R-:W2:Y:S01]  /*297b0*/  LDL.LU R28, [R1+0x904] ;  /* 0x00090400011c7983 */ /* 0x000ea20000300800 */
        /* <DEDUP_REMOVED lines=18> */
[----:B------:R0:W-:Y:S04]  /*298e0*/  STL.64 [R1+0x2338], R18 ;  /* 0x0023381201007387 */ /* 0x0001e80000100a00 */
[----:B0-----:R-:W4:Y:S04]  /*298f0*/  LDL.LU R18, [R1+0x8f4] ;  /* 0x0008f40001127983 */ /* 0x001f280000300800 */
[----:B------:R-:W5:Y:S04]  /*29900*/  LDL.LU R19, [R1+0x8fc] ;  /* 0x0008fc0001137983 */ /* 0x000f680000300800 */
[----:B------:R0:W-:Y:S04]  /*29910*/  STL.64 [R1+0x2330], R16 ;  /* 0x0023301001007387 */ /* 0x0001e80000100a00 */
[----:B0-----:R-:W2:Y:S01]  /*29920*/  LDL.LU R17, [R1+0x8ec] ;  /* 0x0008ec0001117983 */ /* 0x001ea20000300800 */
        /* <DEDUP_REMOVED lines=26> */
[----:B------:R-:W-:Y:S04]  /*29ad0*/  STL [R1+0x22c4], R8 ;  /* 0x0022c40801007387 */ /* 0x000fe80000100800 */
[----:B------:R-:W-:Y:S01]  /*29ae0*/  STL [R1+0x22c0], R9 ;  /* 0x0022c00901007387 */ /* 0x000fe20000100800 */
[----:B---3--:R-:W-:-:S15]  /*29af0*/  HMMA.16816.F32 R4, R12, R8, R24 ;  /* 0x000000080c04723c */ /* 0x008fde0000001818 */
[----:B------:R-:W-:-:S04]  /*29b00*/  NOP ;  /* 0x0000000000007918 */ /* 0x000fc80000000000 */
[----:B------:R-:W-:Y:S04]  /*29b10*/  STL.64 [R1+0x2f0], R4 ;  /* 0x0002f00401007387 */ /* 0x000fe80000100a00 */
[----:B------:R-:W-:Y:S04]  /*29b20*/  STL.64 [R1+0x2f8], R6 ;  /* 0x0002f80601007387 */ /* 0x000fe80000100a00 */
[----:B------:R-:W3:Y:S04]  /*29b30*/  LDL.LU R24, [R1+0xb0] ;  /* 0x0000b00001187983 */ /* 0x000ee80000300800 */
        /* <DEDUP_REMOVED lines=22> */
[----:B--2---:R0:W-:Y:S04]  /*29ca0*/  STL [R1+0x22c8], R8 ;  /* 0x0022c80801007387 */ /* 0x0041e80000100800 */
[----:B0-----:R-:W2:Y:S04]  /*29cb0*/  LDL.LU R8, [R1+0x90c] ;  /* 0x00090c0001087983 */ /* 0x001ea80000300800 */
[----:B------:R-:W2:Y:S04]  /*29cc0*/  LDL.LU R9, [R1+0x91c] ;  /* 0x00091c0001097983 */ /* 0x000ea80000300800 */
[----:B------:R-:W-:Y:S01]  /*29cd0*/  STL.64 [R1+0x2318], R10 ;  /* 0x0023180a01007387 */ /* 0x000fe20000100a00 */
[----:B------:R-:W-:-:S03]  /*29ce0*/  IMAD R28, R29, 0x100, R28 ;  /* 0x000001001d1c7824 */ /* 0x000fc600078e021c */
[----:B--2---:R-:W-:Y:S04]  /*29cf0*/  STL.64 [R1+0x2310], R8 ;  /* 0x0023100801007387 */ /* 0x004fe80000100a00 */
        /* <DEDUP_REMOVED lines=21> */
[----:B------:R-:W-:-:S02]  /*29e50*/  IMAD R0, R0, 0x100, R17 ;  /* 0x0000010000007824 */ /* 0x000fc400078e0211 */
[----:B----4-:R-:W-:Y:S02]  /*29e60*/  IMAD R22, R22, 0x100, R18 ;  /* 0x0000010016167824 */ /* 0x010fe400078e0212 */
[----:B-----5:R-:W-:Y:S01]  /*29e70*/  IMAD R23, R23, 0x100, R19 ;  /* 0x0000010017177824 */ /* 0x020fe200078e0213 */
        /* <DEDUP_REMOVED lines=12> */
[----:B0-----:R-:W5:Y:S04]  /*29f40*/  LDL.LU R4, [R1+0x1f0] ;  /* 0x0001f00001047983 */ /* 0x001f680000300800 */
[----:B------:R-:W5:Y:S04]  /*29f50*/  LDL.LU R5, [R1+0x1f4] ;  /* 0x0001f40001057983 */ /* 0x000f680000300800 */
[----:B------:R-:W5:Y:S04]  /*29f60*/  LDL.LU R6, [R1+0x1f8] ;  /* 0x0001f80001067983 */ /* 0x000f680000300800 */
[----:B------:R-:W5:Y:S04]  /*29f70*/  LDL.LU R7, [R1+0x1fc] ;  /* 0x0001fc0001077983 */ /* 0x000f680000300800 */
[----:B---3--:R-:W-:Y:S04]  /*29f80*/  STL.64 [R1+0x22b8], R26 ;  /* 0x0022b81a01007387 */ /* 0x008fe80000100a00 */
[----:B------:R0:W-:Y:S04]  /*29f90*/  STL.64 [R1+0x22b0], R24 ;  /* 0x0022b01801007387 */ /* 0x0001e80000100a00 */
[----:B0-----:R-:W3:Y:S04]  /*29fa0*/  LDL.LU R24, [R1+0x170] ;  /* 0x0001700001187983 */ /* 0x001ee80000300800 */
[----:B------:R-:W3:Y:S04]  /*29fb0*/  LDL.LU R25, [R1+0x174] ;  /* 0x0001740001197983 */ /* 0x000ee80000300800 */
[----:B------:R-:W2:Y:S04]  /*29fc0*/  LDL.LU R26, [R1+0x178] ;  /* 0x00017800011a7983 */ /* 0x000ea80000300800 */
[----:B------:R-:W2:Y:S01]  /*29fd0*/  LDL.LU R27, [R1+0x17c] ;  /* 0x00017c00011b7983 */ /* 0x000ea20000300800 */
[----:B------:R-:W-:-:S02]  /*29fe0*/  F2FP.F16.E4M3.UNPACK_B R12, R0 ;  /* 0x00000000ff0c723e */ /* 0x000fc400020006ff */
[----:B------:R-:W-:Y:S02]  /*29ff0*/  F2FP.F16.E4M3.UNPACK_B R13, R22 ;  /* 0x00000016ff0d723e */ /* 0x000fe400020006ff */
[----:B------:R-:W-:Y:S02]  /*2a000*/  F2FP.F16.E4M3.UNPACK_B R14, R23 ;  /* 0x00000017ff0e723e */ /* 0x000fe400020006ff */
[----:B------:R-:W-:Y:S01]  /*2a010*/  F2FP.F16.E4M3.UNPACK_B R15, R28 ;  /* 0x0000001cff0f723e */ /* 0x000fe200020006ff */
[----:B--2---:R-:W-:Y:S04]  /*2a020*/  STL.64 [R1+0x22d8], R26 ;  /* 0x0022d81a01007387 */ /* 0x004fe80000100a00 */
[----:B---3--:R0:W-:Y:S04]  /*2a030*/  STL.64 [R1+0x22d0], R24 ;  /* 0x0022d01801007387 */ /* 0x0081e80000100a00 */
[----:B0-----:R-:W2:Y:S04]  /*2a040*/  LDL.LU R24, [R1+0x190] ;  /* 0x0001900001187983 */ /* 0x001ea80000300800 */
[----:B------:R-:W2:Y:S04]  /*2a050*/  LDL.LU R25, [R1+0x194] ;  /* 0x0001940001197983 */ /* 0x000ea80000300800 */
[----:B------:R-:W3:Y:S04]  /*2a060*/  LDL.LU R26, [R1+0x198] ;  /* 0x00019800011a7983 */ /* 0x000ee80000300800 */
[----:B------:R-:W3:Y:S01]  /*2a070*/  LDL.LU R27, [R1+0x19c] ;  /* 0x00019c00011b7983 */ /* 0x000ee20000300800 */
[C---:B----4-:R-:W-:Y:S03]  /*2a080*/  HMMA.16816.F32 R16, R12.reuse, R20, R16 ;  /* 0x000000140c10723c */ /* 0x050fe60000001810 */
[----:B---3--:R-:W-:Y:S04]  /*2a090*/  STL.64 [R1+0x22e8], R26 ;  /* 0x0022e81a01007387 */ /* 0x008fe80000100a00 */
[----:B--2---:R0:W-:Y:S04]  /*2a0a0*/  STL.64 [R1+0x22e0], R24 ;  /* 0x0022e01801007387 */ /* 0x0041e80000100a00 */
        /* <DEDUP_REMOVED lines=23> */
[----:B------:R-:W2:Y:S01]  /*2a220*/  LDL.LU.64 R8, [R1+0x2310] ;  /* 0x0023100001087983 */ /* 0x000ea20000300a00 */
        /* <DEDUP_REMOVED lines=17> */
[----:B------:R-:W3:Y:S01]  /*2a340*/  LDL.LU.64 R24, [R1+0x22e0] ;  /* 0x0022e00001187983 */ /* 0x000ee20000300a00 */
[----:B--2---:R-:W-:Y:S01]  /*2a350*/  IMAD R0, R0, 0x100, R8 ;  /* 0x0000010000007824 */ /* 0x004fe200078e0208 */
[----:B---3--:R-:W-:-:S15]  /*2a360*/  HMMA.16816.F32 R24, R12, R6, R24 ;  /* 0x000000060c18723c */ /* 0x008fde0000001818 */
[----:B------:R-:W-:-:S04]  /*2a370*/  NOP ;  /* 0x0000000000007918 */ /* 0x000fc80000000000 */
[----:B------:R-:W-:Y:S04]  /*2a380*/  STL.64 [R1+0x250], R24 ;  /* 0x0002501801007387 */ /* 0x000fe80000100a00 */
[----:B------:R0:W-:Y:S04]  /*2a390*/  STL.64 [R1+0x258], R26 ;  /* 0x0002581a01007387 */ /* 0x0001e80000100a00 */
[----:B0-----:R-:W2:Y:S04]  /*2a3a0*/  LDL.LU.64 R26, [R1+0x22d8] ;  /* 0x0022d800011a7983 */ /* 0x001ea80000300a00 */
[----:B------:R-:W2:Y:S04]  /*2a3b0*/  LDL.LU.64 R24, [R1+0x22d0] ;  /* 0x0022d00001187983 */ /* 0x000ea80000300a00 */
[----:B------:R-:W4:Y:S01]  /*2a3c0*/  LDL.LU R8, [R1+0x22c8] ;  /* 0x0022c80001087983 */ /* 0x000f220000300800 */
[----:B------:R-:W-:-:S02]  /*2a3d0*/  IMAD R23, R23, 0x100, R9 ;  /* 0x0000010017177824 */ /* 0x000fc400078e0209 */
[----:B----4-:R-:W-:Y:S02]  /*2a3e0*/  IMAD R22, R22, 0x100, R8 ;  /* 0x0000010016167824 */ /* 0x010fe400078e0208 */
[----:B------:R-:W2:Y:S04]  /*2a3f0*/  LDL.LU R8, [R1+0x22c4] ;  /* 0x0022c40001087983 */ /* 0x000ea80000300800 */
[----:B------:R-:W2:Y:S01]  /*2a400*/  LDL.LU R9, [R1+0x22c0] ;  /* 0x0022c00001097983 */ /* 0x000ea20000300800 */
[----:B------:R-:W-:Y:S01]  /*2a410*/  IMAD R28, R29, 0x100, R28 ;  /* 0x000001001d1c7824 */ /* 0x000fe200078e021c */
[----:B--2---:R-:W-:Y:S02]  /*2a420*/  HMMA.16816.F32 R12, R12, R8, R24 ;  /* 0x000000080c0c723c */ /* 0x004fe40000001818 */
[----:B------:R-:W2:Y:S04]  /*2a430*/  LDL.LU.64 R26, [R1+0x22b8] ;  /* 0x0022b800011a7983 */ /* 0x000ea80000300a00 */
[----:B------:R-:W2:Y:S04]  /*2a440*/  LDL.LU.64 R24, [R1+0x22b0] ;  /* 0x0022b00001187983 */ /* 0x000ea80000300a00 */
[----:B------:R-:W-:Y:S04]  /*2a450*/  STL [R1+0x2258], R8 ;  /* 0x0022580801007387 */ /* 0x000fe80000100800 */
[----:B------:R-:W-:Y:S05]  /*2a460*/  STL [R1+0x2254], R9 ;  /* 0x0022540901007387 */ /* 0x000fea0000100800 */
[----:B------:R0:W-:Y:S04]  /*2a470*/  STL.64 [R1+0x220], R12 ;  /* 0x0002200c01007387 */ /* 0x0001e80000100a00 */
[----:B------:R1:W-:Y:S01]  /*2a480*/  STL.64 [R1+0x228], R14 ;  /* 0x0002280e01007387 */ /* 0x0003e20000100a00 */
        /* <DEDUP_REMOVED lines=9> */
[----:B------:R-:W2:Y:S04]  /*2a520*/  LDL.LU.64 R24, [R1+0x22a0] ;  /* 0x0022a00001187983 */ /* 0x000ea80000300a00 */
[----:B------:R-:W-:Y:S01]  /*2a530*/  STL [R1+0x225c], R21 ;  /* 0x00225c1501007387 */ /* 0x000fe20000100800 */
        /* <DEDUP_REMOVED lines=34> */
[----:B------:R-:W-:Y:S04]  /*2a760*/  STL.64 [R1+0x21f8], R6 ;  /* 0x0021f80601007387 */ /* 0x000fe80000100a00 */
[----:B------:R0:W-:Y:S01]  /*2a770*/  STL.64 [R1+0x21f0], R4 ;  /* 0x0021f00401007387 */ /* 0x0001e20000100a00 */
[----:B--2---:R-:W-:-:S15]  /*2a780*/  HMMA.16816.F32 R16, R12, R6, R24 ;  /* 0x000000060c10723c */ /* 0x004fde0000001818 */
[----:B------:R-:W-:-:S04]  /*2a790*/  NOP ;  /* 0x0000000000007918 */ /* 0x000fc80000000000 */
[----:B------:R-:W-:Y:S04]  /*2a7a0*/  STL.64 [R1+0x1a0], R16 ;  /* 0x0001a01001007387 */ /* 0x000fe80000100a00 */
[----:B------:R-:W-:Y:S04]  /*2a7b0*/  STL.64 [R1+0x1a8], R18 ;  /* 0x0001a81201007387 */ /* 0x000fe80000100a00 */
[----:B0-----:R-:W2:Y:S04]  /*2a7c0*/  LDL.LU R4, [R1+0x60] ;  /* 0x0000600001047983 */ /* 0x001ea80000300800 */
[----:B------:R-:W2:Y:S04]  /*2a7d0*/  LDL.LU R5, [R1+0x64] ;  /* 0x0000640001057983 */ /* 0x000ea80000300800 */
[----:B------:R-:W3:Y:S04]  /*2a7e0*/  LDL.LU R6, [R1+0x68] ;  /* 0x0000680001067983 */ /* 0x000ee80000300800 */
[----:B------:R-:W3:Y:S04]  /*2a7f0*/  LDL.LU R7, [R1+0x6c] ;  /* 0x00006c0001077983 */ /* 0x000ee80000300800 */
[----:B------:R-:W4:Y:S04]  /*2a800*/  LDL.LU R21, [R1+0x92c] ;  /* 0x00092c0001157983 */ /* 0x000f280000300800 */
[----:B------:R-:W4:Y:S04]  /*2a810*/  LDL.LU R0, [R1+0x928] ;  /* 0x0009280001007983 */ /* 0x000f280000300800 */
[----:B------:R-:W5:Y:S04]  /*2a820*/  LDL.LU R8, [R1+0x934] ;  /* 0x0009340001087983 */ /* 0x000f680000300800 */
[----:B------:R-:W5:Y:S04]  /*2a830*/  LDL.LU R22, [R1+0x930] ;  /* 0x0009300001167983 */ /* 0x000f680000300800 */
        /* <DEDUP_REMOVED lines=25> */
[----:B------:R-:W2:Y:S01]  /*2a9d0*/  LDL.LU R7, [R1+0x8c] ;  /* 0x00008c0001077983 */ /* 0x000ea20000300800 */
[----:B----4-:R-:W-:-:S02]  /*2a9e0*/  IMAD R0, R0, 0x100, R21 ;  /* 0x0000010000007824 */ /* 0x010fc400078e0215 */
[----:B-----5:R-:W-:Y:S02]  /*2a9f0*/  IMAD R22, R22, 0x100, R8 ;  /* 0x0000010016167824 */ /* 0x020fe400078e0208 */
[----:B------:R-:W-:Y:S01]  /*2aa00*/  IMAD R23, R23, 0x100, R9 ;  /* 0x0000010017177824 */ /* 0x000fe200078e0209 */
[----:B--2---:R-:W-:Y:S04]  /*2aa10*/  STL.64 [R1+0x2228], R6 ;  /* 0x0022280601007387 */ /* 0x004fe80000100a00 */
[----:B---3--:R0:W-:Y:S04]  /*2aa20*/  STL.64 [R1+0x2220], R4 ;  /* 0x0022200401007387 */ /* 0x0081e80000100a00 */
        /* <DEDUP_REMOVED lines=8> */
[----:B------:R-:W4:Y:S04]  /*2aab0*/  LDL.LU R21, [R1+0x225c] ;  /* 0x00225c0001157983 */ /* 0x000f280000300800 */
[----:B------:R-:W5:Y:S04]  /*2aac0*/  LDL.LU R8, [R1+0x2258] ;  /* 0x0022580001087983 */ /* 0x000f680000300800 */
[----:B------:R-:W5:Y:S01]  /*2aad0*/  LDL.LU R9, [R1+0x2254] ;  /* 0x0022540001097983 */ /* 0x000f620000300800 */
[----:B------:R-:W-:-:S03]  /*2aae0*/  IMAD R28, R28, 0x100, R29 ;  /* 0x000001001c1c7824 */ /* 0x000fc600078e021d */
[----:B------:R-:W2:Y:S01]  /*2aaf0*/  LDL.LU R29, [R1+0x2250] ;  /* 0x00225000011d7983 */ /* 0x000ea20000300800 */
[----:B-----5:R-:W-:Y:S03]  /*2ab00*/  HMMA.16816.F32 R12, R12, R8, R16 ;  /* 0x000000080c0c723c */ /* 0x020fe60000001810 */
[----:B------:R-:W4:Y:S04]  /*2ab10*/  LDL.LU.64 R18, [R1+0x2248] ;  /* 0x0022480001127983 */ /* 0x000f280000300a00 */
[----:B------:R-:W4:Y:S04]  /*2ab20*/  LDL.LU.64 R16, [R1+0x2240] ;  /* 0x0022400001107983 */ /* 0x000f280000300a00 */
[----:B------:R0:W-:Y:S04]  /*2ab30*/  STL [R1+0x21e4], R8 ;  /* 0x0021e40801007387 */ /* 0x0001e80000100800 */
[----:B0-----:R-:W5:Y:S04]  /*2ab40*/  LDL.LU R8, [R1+0x954] ;  /* 0x0009540001087983 */ /* 0x001f680000300800 */
[----:B------:R0:W-:Y:S04]  /*2ab50*/  STL.64 [R1+0x190], R12 ;  /* 0x0001900c01007387 */ /* 0x0001e80000100a00 */
[----:B------:R1:W-:Y:S01]  /*2ab60*/  STL.64 [R1+0x198], R14 ;  /* 0x0001980e01007387 */ /* 0x0003e20000100a00 */
[----:B0-----:R-:W-:-:S02]  /*2ab70*/  F2FP.F16.E4M3.UNPACK_B R12, R0 ;  /* 0x00000000ff0c723e */ /* 0x001fc400020006ff */
[----:B------:R-:W-:Y:S02]  /*2ab80*/  F2FP.F16.E4M3.UNPACK_B R13, R22 ;  /* 0x00000016ff0d723e */ /* 0x000fe400020006ff */
[----:B-1----:R-:W-:Y:S02]  /*2ab90*/  F2FP.F16.E4M3.UNPACK_B R14, R23 ;  /* 0x00000017ff0e723e */ /* 0x002fe400020006ff */
[----:B------:R-:W-:-:S07]  /*2aba0*/  F2FP.F16.E4M3.UNPACK_B R15, R28 ;  /* 0x0000001cff0f723e */ /* 0x000fce00020006ff */
[C---:B----4-:R-:W-:Y:S01]  /*2abb0*/  HMMA.16816.F32 R16, R12.reuse, R20, R16 ;  /* 0x000000140c10723c */ /* 0x050fe20000001810 */
[----:B-----5:R0:W-:Y:S04]  /*2abc0*/  STL [R1+0x21e8], R8 ;  /* 0x0021e80801007387 */ /* 0x0201e80000100800 */
[----:B0-----:R-:W4:Y:S04]  /*2abd0*/  LDL.LU R8, [R1+0x94c] ;  /* 0x00094c0001087983 */ /* 0x001f280000300800 */
[----:B------:R0:W-:Y:S04]  /*2abe0*/  STL [R1+0x21e0], R9 ;  /* 0x0021e00901007387 */ /* 0x0001e80000100800 */
[----:B0-----:R-:W5:Y:S04]  /*2abf0*/  LDL.LU R9, [R1+0x95c] ;  /* 0x00095c0001097983 */ /* 0x001f680000300800 */
[----:B------:R-:W4:Y:S04]  /*2ac00*/  LDL.LU R0, [R1+0x948] ;  /* 0x0009480001007983 */ /* 0x000f280000300800 */
[----:B------:R-:W2:Y:S04]  /*2ac10*/  LDL.LU R22, [R1+0x950] ;  /* 0x0009500001167983 */ /* 0x000ea80000300800 */
[----:B------:R-:W5:Y:S04]  /*2ac20*/  LDL.LU R23, [R1+0x958] ;  /* 0x0009580001177983 */ /* 0x000f680000300800 */
        /* <DEDUP_REMOVED lines=33> */
[----:B------:R-:W3:Y:S01]  /*2ae40*/  LDL.LU.64 R4, [R1+0x21f0] ;  /* 0x0021f00001047983 */ /* 0x000ee20000300a00 */
[----:B------:R-:W-:-:S02]  /*2ae50*/  IMAD.MOV.U32 R19, RZ, RZ, R29 ;  /* 0x000000ffff137224 */ /* 0x000fc400078e001d */
[----:B----4-:R-:W-:-:S05]  /*2ae60*/  IMAD R0, R0, 0x100, R8 ;  /* 0x0000010000007824 */ /* 0x010fca00078e0208 */
[C---:B---3--:R-:W-:Y:S08]  /*2ae70*/  HMMA.16816.F32 R16, R12.reuse, R4, R16 ;  /* 0x000000040c10723c */ /* 0x048ff00000001810 */
[----:B--2---:R-:W-:Y:S11]  /*2ae80*/  HMMA.16816.F32 R24, R12, R6, R24 ;  /* 0x000000060c18723c */ /* 0x004ff60000001818 */
[----:B------:R-:W-:Y:S01]  /*2ae90*/  IMAD.MOV.U32 R29, RZ, RZ, R19 ;  /* 0x000000ffff1d7224 */ /* 0x000fe200078e0013 */
[----:B------:R-:W-:Y:S04]  /*2aea0*/  STL.64 [R1+0xd0], R16 ;  /* 0x0000d01001007387 */ /* 0x000fe80000100a00 */
[----:B------:R-:W-:Y:S04]  /*2aeb0*/  STL [R1+0xd8], R18 ;  /* 0x0000d81201007387 */ /* 0x000fe80000100800 */
[----:B------:R0:W-:Y:S04]  /*2aec0*/  STL [R1+0x1ea0], R29 ;  /* 0x001ea01d01007387 */ /* 0x0001e80000100800 */
[----:B0-----:R-:W2:Y:S04]  /*2aed0*/  LDL.LU R29, [R1+0x964] ;  /* 0x00096400011d7983 */ /* 0x001ea80000300800 */
[----:B------:R-:W3:Y:S04]  /*2aee0*/  LDL.LU R16, [R1+0x10] ;  /* 0x0000100001107983 */ /* 0x000ee80000300800 */
[----:B------:R0:W-:Y:S04]  /*2aef0*/  STL.64 [R1+0xc0], R24 ;  /* 0x0000c01801007387 */ /* 0x0001e80000100a00 */
[----:B------:R1:W-:Y:S04]  /*2af00*/  STL.64 [R1+0xc8], R26 ;  /* 0x0000c81a01007387 */ /* 0x0003e80000100a00 */
[----:B------:R-:W3:Y:S04]  /*2af10*/  LDL.LU R17, [R1+0x14] ;  /* 0x0000140001117983 */ /* 0x000ee80000300800 */
[----:B------:R-:W3:Y:S04]  /*2af20*/  LDL.LU R18, [R1+0x18] ;  /* 0x0000180001127983 */ /* 0x000ee80000300800 */
[----:B------:R-:W3:Y:S04]  /*2af30*/  LDL.LU R19, [R1+0x1c] ;  /* 0x00001c0001137983 */ /* 0x000ee80000300800 */
[----:B0-----:R-:W4:Y:S04]  /*2af40*/  LDL.LU R24, [R1] ;  /* 0x0000000001187983 */ /* 0x001f280000300800 */
[----:B------:R-:W4:Y:S04]  /*2af50*/  LDL.LU R25, [R1+0x4] ;  /* 0x0000040001197983 */ /* 0x000f280000300800 */
[----:B-1----:R-:W4:Y:S04]  /*2af60*/  LDL.LU R26, [R1+0x8] ;  /* 0x00000800011a7983 */ /* 0x002f280000300800 */
[----:B------:R-:W4:Y:S04]  /*2af70*/  LDL.LU R27, [R1+0xc] ;  /* 0x00000c00011b7983 */ /* 0x000f280000300800 */
[----:B------:R-:W-:Y:S04]  /*2af80*/  STL.64 [R1+0x21a8], R6 ;  /* 0x0021a80601007387 */ /* 0x000fe80000100a00 */
[----:B------:R0:W-:Y:S04]  /*2af90*/  STL.64 [R1+0x21a0], R4 ;  /* 0x0021a00401007387 */ /* 0x0001e80000100a00 */
[----:B0-----:R-:W2:Y:S04]  /*2afa0*/  LDL.LU R4, [R1+0x20] ;  /* 0x0000200001047983 */ /* 0x001ea80000300800 */
[----:B------:R-:W2:Y:S04]  /*2afb0*/  LDL.LU R5, [R1+0x24] ;  /* 0x0000240001057983 */ /* 0x000ea80000300800 */
[----:B------:R-:W2:Y:S04]  /*2afc0*/  LDL.LU R6, [R1+0x28] ;  /* 0x0000280001067983 */ /* 0x000ea80000300800 */
[----:B------:R-:W2:Y:S04]  /*2afd0*/  LDL.LU R7, [R1+0x2c] ;  /* 0x00002c0001077983 */ /* 0x000ea80000300800 */
[----:B------:R-:W2:Y:S01]  /*2afe0*/  LDL.LU R8, [R1+0x21e8] ;  /* 0x0021e80001087983 */ /* 0x000ea20000300800 */
[----:B-----5:R-:W-:-:S02]  /*2aff0*/  IMAD R23, R23, 0x100, R9 ;  /* 0x0000010017177824 */ /* 0x020fc400078e0209 */
[----:B--2---:R-:W-:Y:S02]  /*2b000*/  IMAD R22, R22, 0x100, R8 ;  /* 0x0000010016167824 */ /* 0x004fe400078e0208 */
[----:B------:R-:W2:Y:S04]  /*2b010*/  LDL.LU R8, [R1+0x21e4] ;  /* 0x0021e40001087983 */ /* 0x000ea80000300800 */
[----:B------:R-:W2:Y:S01]  /*2b020*/  LDL.LU R9, [R1+0x21e0] ;  /* 0x0021e00001097983 */ /* 0x000ea20000300800 */
[----:B------:R-:W-:-:S03]  /*2b030*/  IMAD R28, R28, 0x100, R29 ;  /* 0x000001001c1c7824 */ /* 0x000fc600078e021d */
[----:B------:R-:W5:Y:S04]  /*2b040*/  LDL.LU R29, [R1+0x600] ;  /* 0x00060000011d7983 */ /* 0x000f680000300800 */
[----:B------:R-:W-:Y:S01]  /*2b050*/  STL.64 [R1+0x21c8], R10 ;  /* 0x0021c80a01007387 */ /* 0x000fe20000100a00 */
[----:B--2---:R-:W-:-:S15]  /*2b060*/  HMMA.16816.F32 R4, R12, R8, R4 ;  /* 0x000000080c04723c */ /* 0x004fde0000001804 */
[----:B------:R-:W-:-:S04]  /*2b070*/  NOP ;  /* 0x0000000000007918 */ /* 0x000fc80000000000 */
[----:B------:R-:W-:Y:S04]  /*2b080*/  STL.64 [R1+0xa0], R4 ;  /* 0x0000a00401007387 */ /* 0x000fe80000100a00 */
        /* <DEDUP_REMOVED lines=9> */
[----:B------:R-:W2:Y:S01]  /*2b120*/  LDL.LU R7, [R1+0x11c] ;  /* 0x00011c0001077983 */ /* 0x000ea20000300800 */
[----:B------:R-:W-:-:S02]  /*2b130*/  F2FP.F16.E4M3.UNPACK_B R12, R0 ;  /* 0x00000000ff0c723e */ /* 0x000fc400020006ff */
[----:B------:R-:W-:Y:S02]  /*2b140*/  F2FP.F16.E4M3.UNPACK_B R13, R22 ;  /* 0x00000016ff0d723e */ /* 0x000fe400020006ff */
[----:B------:R-:W-:Y:S02]  /*2b150*/  F2FP.F16.E4M3.UNPACK_B R14, R23 ;  /* 0x00000017ff0e723e */ /* 0x000fe400020006ff */
[----:B------:R-:W-:-:S07]  /*2b160*/  F2FP.F16.E4M3.UNPACK_B R15, R28 ;  /* 0x0000001cff0f723e */ /* 0x000fce00020006ff */
[C---:B---3--:R-:W-:Y:S01]  /*2b170*/  HMMA.16816.F32 R20, R12.reuse, R20, R16 ;  /* 0x000000140c14723c */ /* 0x048fe20000001810 */
[----:B--2---:R-:W-:Y:S04]  /*2b180*/  STL.64 [R1+0x21b8], R6 ;  /* 0x0021b80601007387 */ /* 0x004fe80000100a00 */
[----:B------:R0:W-:Y:S04]  /*2b190*/  STL.64 [R1+0x21b0], R4 ;  /* 0x0021b00401007387 */ /* 0x0001e80000100a00 */
[----:B0-----:R-:W2:Y:S04]  /*2b1a0*/  LDL.LU R4, [R1+0x120] ;  /* 0x0001200001047983 */ /* 0x001ea80000300800 */
[----:B------:R-:W2:Y:S04]  /*2b1b0*/  LDL.LU R5, [R1+0x124] ;  /* 0x0001240001057983 */ /* 0x000ea80000300800 */
[----:B------:R-:W2:Y:S04]  /*2b1c0*/  LDL.LU R6, [R1+0x128] ;  /* 0x0001280001067983 */ /* 0x000ea80000300800 */
[----:B------:R-:W2:Y:S04]  /*2b1d0*/  LDL.LU R7, [R1+0x12c] ;  /* 0x00012c0001077983 */ /* 0x000ea80000300800 */
[----:B------:R-:W4:Y:S04]  /*2b1e0*/  LDL.LU.64 R18, [R1+0x21d8] ;  /* 0x0021d80001127983 */ /* 0x000f280000300a00 */
[----:B------:R-:W3:Y:S04]  /*2b1f0*/  LDL.LU.64 R16, [R1+0x21d0] ;  /* 0x0021d00001107983 */ /* 0x000ee80000300a00 */
[----:B------:R-:W2:Y:S04]  /*2b200*/  LDL.LU R28, [R1+0x970] ;  /* 0x00097000011c7983 */ /* 0x000ea80000300800 */
[----:B------:R-:W-:Y:S04]  /*2b210*/  STL.64 [R1+0x90], R20 ;  /* 0x0000901401007387 */ /* 0x000fe80000100a00 */
[----:B------:R4:W-:Y:S02]  /*2b220*/  STL.64 [R1+0x98], R22 ;  /* 0x0000981601007387 */ /* 0x0009e40000100a00 */
[----:B----4-:R-:W-:Y:S02]  /*2b230*/  HMMA.16816.F32 R20, R12, R18, R24 ;  /* 0x000000120c14723c */ /* 0x010fe40000001818 */
[----:B------:R-:W4:-:S15]  /*2b240*/  LDL.LU R24, [R1+0xf0] ;  /* 0x0000f00001187983 */ /* 0x000f1e0000300800 */
[----:B------:R-:W-:Y:S02]  /*2b250*/  NOP ;  /* 0x0000000000007918 */ /* 0x000fe40000000000 */
[----:B------:R-:W-:Y:S04]  /*2b260*/  STL.64 [R1+0x70], R20 ;  /* 0x0000701401007387 */ /* 0x000fe80000100a00 */
[----:B------:R-:W-:Y:S04]  /*2b270*/  STL.64 [R1+0x78], R22 ;  /* 0x0000781601007387 */ /* 0x000fe80000100a00 */
[----:B------:R-:W4:Y:S04]  /*2b280*/  LDL.LU R25, [R1+0xf4] ;  /* 0x0000f40001197983 */ /* 0x000f280000300800 */
[----:B------:R-:W2:Y:S04]  /*2b290*/  LDL.LU R26, [R1+0xf8] ;  /* 0x0000f800011a7983 */ /* 0x000ea80000300800 */
[----:B------:R-:W2:Y:S01]  /*2b2a0*/  LDL.LU R27, [R1+0xfc] ;  /* 0x0000fc00011b7983 */ /* 0x000ea20000300800 */
[----:B---3--:R-:W-:Y:S01]  /*2b2b0*/  HMMA.16816.F32 R16, R12, R16, R8 ;  /* 0x000000100c10723c */ /* 0x008fe20000001808 */
[----:B-----5:R-:W-:-:S15]  /*2b2c0*/  LOP3.LUT R0, R29, 0x40, RZ, 0x3c, !PT ;  /* 0x000000401d007812 */ /* 0x020fde00078e3cff */
[----:B------:R-:W-:-:S03]  /*2b2d0*/  NOP ;  /* 0x0000000000007918 */ /* 0x000fc60000000000 */
[----:B------:R-:W-:Y:S01]  /*2b2e0*/  IMAD.MOV.U32 R29, RZ, RZ, R19 ;  /* 0x000000ffff1d7224 */ /* 0x000fe200078e0013 */
[----:B--2---:R-:W-:Y:S04]  /*2b2f0*/  STL.64 [R1+0x2198], R26 ;  /* 0x0021981a01007387 */ /* 0x004fe80000100a00 */
[----:B----4-:R0:W-:Y:S04]  /*2b300*/  STL.64 [R1+0x2190], R24 ;  /* 0x0021901801007387 */ /* 0x0101e80000100a00 */
[----:B0-----:R-:W2:Y:S04]  /*2b310*/  LDL.LU R24, [R1+0x100] ;  /* 0x0001000001187983 */ /* 0x001ea80000300800 */
[----:B------:R-:W2:Y:S04]  /*2b320*/  LDL.LU R25, [R1+0x104] ;  /* 0x0001040001197983 */ /* 0x000ea80000300800 */
[----:B------:R-:W2:Y:S04]  /*2b330*/  LDL.LU R26, [R1+0x108] ;  /* 0x00010800011a7983 */ /* 0x000ea80000300800 */
[----:B------:R-:W2:Y:S04]  /*2b340*/  LDL.LU R27, [R1+0x10c] ;  /* 0x00010c00011b7983 */ /* 0x000ea80000300800 */
[----:B------:R-:W3:Y:S04]  /*2b350*/  LDL.LU R23, [R1+0x984] ;  /* 0x0009840001177983 */ /* 0x000ee80000300800 */
[----:B------:R-:W3:Y:S04]  /*2b360*/  LDL.LU R22, [R1+0x980] ;  /* 0x0009800001167983 */ /* 0x000ee80000300800 */
[----:B------:R-:W4:Y:S04]  /*2b370*/  LDL.LU.64 R10, [R1+0x21c8] ;  /* 0x0021c800010a7983 */ /* 0x000f280000300a00 */
[----:B------:R-:W5:Y:S04]  /*2b380*/  LDL.LU.64 R8, [R1+0x21c0] ;  /* 0x0021c00001087983 */ /* 0x000f680000300a00 */
[----:B------:R-:W-:Y:S04]  /*2b390*/  STL.64 [R1+0x50], R16 ;  /* 0x0000501001007387 */ /* 0x000fe80000100a00 */
[----:B------:R-:W-:Y:S04]  /*2b3a0*/  STL [R1+0x58], R18 ;  /* 0x0000581201007387 */ /* 0x000fe80000100800 */
[----:B------:R-:W0:Y:S04]  /*2b3b0*/  LDSM.16.M88.4 R16, [R0+UR5] ;  /* 0x000000050010783b */ /* 0x000e280008000200 */
[----:B------:R-:W-:Y:S04]  /*2b3c0*/  STL [R1+0x1ea4], R29 ;  /* 0x001ea41d01007387 */ /* 0x000fe80000100800 */
[----:B0-----:R-:W-:Y:S01]  /*2b3d0*/  STL.64 [R1+0x750], R16 ;  /* 0x0007501001007387 */ /* 0x001fe20000100a00 */
[----:B------:R-:W-:-:S03]  /*2b3e0*/  IMAD.MOV.U32 R20, RZ, RZ, R16 ;  /* 0x000000ffff147224 */ /* 0x000fc600078e0010 */
[----:B------:R4:W-:Y:S01]  /*2b3f0*/  STL.64 [R1+0x758], R18 ;  /* 0x0007581201007387 */ /* 0x0009e20000100a00 */
[----:B------:R-:W-:Y:S02]  /*2b400*/  IMAD.MOV.U32 R21, RZ, RZ, R17 ;  /* 0x000000ffff157224 */ /* 0x000fe400078e0011 */
[----:B----4-:R-:W-:Y:S01]  /*2b410*/  HMMA.16816.F32 R16, R12, R10, R4 ;  /* 0x0000000a0c10723c */ /* 0x010fe20000001804 */
[----:B------:R-:W0:-:S15]  /*2b420*/  LDSM.16.M88.4 R4, [R0+UR5+0x2000] ;  /* 0x002000050004783b */ /* 0x000e1e0008000200 */
[----:B------:R-:W-:-:S03]  /*2b430*/  NOP ;  /* 0x0000000000007918 */ /* 0x000fc60000000000 */
[----:B------:R-:W-:Y:S04]  /*2b440*/  STL.64 [R1+0x40], R16 ;  /* 0x0000401001007387 */ /* 0x000fe80000100a00 */
[----:B------:R1:W-:Y:S04]  /*2b450*/  STL.64 [R1+0x48], R18 ;  /* 0x0000481201007387 */ /* 0x0003e80000100a00 */
[----:B0-----:R-:W-:Y:S04]  /*2b460*/  STL.64 [R1+0x740], R4 ;  /* 0x0007400401007387 */ /* 0x001fe80000100a00 */
[----:B------:R0:W-:Y:S01]  /*2b470*/  STL.64 [R1+0x748], R6 ;  /* 0x0007480601007387 */ /* 0x0001e20000100a00 */
[----:B-1----:R-:W-:-:S02]  /*2b480*/  IMAD.MOV.U32 R18, RZ, RZ, R4 ;  /* 0x000000ffff127224 */ /* 0x002fc400078e0004 */
[----:B------:R-:W-:Y:S01]  /*2b490*/  IMAD.MOV.U32 R19, RZ, RZ, R5 ;  /* 0x000000ffff137224 */ /* 0x000fe200078e0005 */
[----:B0-----:R-:W4:Y:S04]  /*2b4a0*/  LDL.LU.64 R6, [R1+0x21b8] ;  /* 0x0021b80001067983 */ /* 0x001f280000300a00 */
[----:B------:R-:W4:Y:S02]  /*2b4b0*/  LDL.LU.64 R4, [R1+0x21b0] ;  /* 0x0021b00001047983 */ /* 0x000f240000300a00 */
[----:B----4-:R-:W-:Y:S02]  /*2b4c0*/  HMMA.16816.F32 R4, R12, R2, R4 ;  /* 0x000000020c04723c */ /* 0x010fe40000001804 */
[----:B------:R-:W4:Y:S04]  /*2b4d0*/  LDL.LU R2, [R1+0x968] ;  /* 0x0009680001027983 */ /* 0x000f280000300800 */
[----:B------:R-:W2:-:S13]  /*2b4e0*/  LDL.LU R3, [R1+0x974] ;  /* 0x0009740001037983 */ /* 0x000e9a0000300800 */
[----:B------:R-:W-:Y:S04]  /*2b4f0*/  STL.64 [R1+0x30], R4 ;  /* 0x0000300401007387 */ /* 0x000fe80000100a00 */
[----:B------:R-:W-:Y:S04]  /*2b500*/  STL.64 [R1+0x38], R6 ;  /* 0x0000380601007387 */ /* 0x000fe80000100a00 */
[----:B------:R-:W0:Y:S04]  /*2b510*/  LDSM.16.M88.4 R4, [R0+UR5+0x4000] ;  /* 0x004000050004783b */ /* 0x000e280008000200 */
[----:B0-----:R-:W-:Y:S04]  /*2b520*/  STL.64 [R1+0x730], R4 ;  /* 0x0007300401007387 */ /* 0x001fe80000100a00 */
[----:B------:R0:W-:Y:S01]  /*2b530*/  STL.64 [R1+0x738], R6 ;  /* 0x0007380601007387 */ /* 0x0001e20000100a00 */
[----:B------:R-:W-:-:S02]  /*2b540*/  IMAD.MOV.U32 R16, RZ, RZ, R4 ;  /* 0x000000ffff107224 */ /* 0x000fc400078e0004 */
[----:B------:R-:W-:Y:S01]  /*2b550*/  IMAD.MOV.U32 R17, RZ, RZ, R5 ;  /* 0x000000ffff117224 */ /* 0x000fe200078e0005 */
[----:B0-----:R-:W2:Y:S04]  /*2b560*/  LDL.LU.64 R6, [R1+0x21a8] ;  /* 0x0021a80001067983 */ /* 0x001ea80000300a00 */
[----:B------:R-:W2:Y:S04]  /*2b570*/  LDL.LU.64 R4, [R1+0x21a0] ;  /* 0x0021a00001047983 */ /* 0x000ea80000300a00 */
[----:B------:R0:W-:Y:S04]  /*2b580*/  STL.64 [R1+0x2178], R18 ;  /* 0x0021781201007387 */ /* 0x0001e80000100a00 */
[----:B0-----:R-:W3:Y:S04]  /*2b590*/  LDL.LU R18, [R1+0x97c] ;  /* 0x00097c0001127983 */ /* 0x001ee80000300800 */
[----:B------:R-:W3:Y:S04]  /*2b5a0*/  LDL.LU R19, [R1+0x978] ;  /* 0x0009780001137983 */ /* 0x000ee80000300800 */
[----:B------:R0:W-:Y:S04]  /*2b5b0*/  STL.64 [R1+0x2170], R16 ;  /* 0x0021701001007387 */ /* 0x0001e80000100a00 */
[----:B0-----:R-:W4:Y:S01]  /*2b5c0*/  LDL.LU R17, [R1+0x96c] ;  /* 0x00096c0001117983 */ /* 0x001f220000300800 */
[----:B--2---:R-:W-:-:S15]  /*2b5d0*/  HMMA.16816.F32 R24, R12, R4, R24 ;  /* 0x000000040c18723c */ /* 0x004fde0000001818 */
[----:B------:R-:W-:-:S04]  /*2b5e0*/  NOP ;  /* 0x0000000000007918 */ /* 0x000fc80000000000 */
[----:B------:R-:W-:Y:S04]  /*2b5f0*/  STL [R1+0x10], R24 ;  /* 0x0000101801007387 */ /* 0x000fe80000100800 */
[----:B------:R-:W-:Y:S01]  /*2b600*/  STL.64 [R1+0x18], R26 ;  /* 0x0000181a01007387 */ /* 0x000fe20000100a00 */
[----:B------:R-:W-:-:S03]  /*2b610*/  IMAD.MOV.U32 R29, RZ, RZ, R25 ;  /* 0x000000ffff1d7224 */ /* 0x000fc600078e0019 */
[----:B------:R-:W0:Y:S04]  /*2b620*/  LDSM.16.M88.4 R24, [R0+UR5+0x6000] ;  /* 0x006000050018783b */ /* 0x000e280008000200 */
[----:B------:R-:W-:Y:S04]  /*2b630*/  STL [R1+0x1ee8], R29 ;  /* 0x001ee81d01007387 */ /* 0x000fe80000100800 */
[----:B0-----:R-:W-:Y:S04]  /*2b640*/  STL.64 [R1+0x720], R24 ;  /* 0x0007201801007387 */ /* 0x001fe80000100a00 */
[----:B------:R0:W-:Y:S01]  /*2b650*/  STL.64 [R1+0x728], R26 ;  /* 0x0007281a01007387 */ /* 0x0001e20000100a00 */
[----:B------:R-:W-:-:S02]  /*2b660*/  IMAD.MOV.U32 R10, RZ, RZ, R24 ;  /* 0x000000ffff0a7224 */ /* 0x000fc400078e0018 */
[----:B------:R-:W-:Y:S01]  /*2b670*/  IMAD.MOV.U32 R11, RZ, RZ, R25 ;  /* 0x000000ffff0b7224 */ /* 0x000fe200078e0019 */
[----:B0-----:R-:W2:Y:S04]  /*2b680*/  LDL.LU.64 R26, [R1+0x2198] ;  /* 0x00219800011a7983 */ /* 0x001ea80000300a00 */
[----:B------:R-:W2:Y:S01]  /*2b690*/  LDL.LU.64 R24, [R1+0x2190] ;  /* 0x0021900001187983 */ /* 0x000ea20000300a00 */
[----:B------:R-:W-:Y:S02]  /*2b6a0*/  IMAD R3, R28, 0x100, R3 ;  /* 0x000001001c037824 */ /* 0x000fe400078e0203 */
[----:B----4-:R-:W-:Y:S01]  /*2b6b0*/  IMAD R2, R2, 0x100, R17 ;  /* 0x0000010002027824 */ /* 0x010fe200078e0211 */
[----:B--2---:R-:W-:Y:S01]  /*2b6c0*/  HMMA.16816.F32 R4, R12, R6, R24 ;  /* 0x000000060c04723c */ /* 0x004fe20000001818 */
[----:B------:R-:W5:Y:S04]  /*2b6d0*/  LDL.LU.64 R26, [R1+0x2188] ;  /* 0x00218800011a7983 */ /* 0x000f680000300a00 */
[----:B------:R-:W5:-:S14]  /*2b6e0*/  LDL.LU.64 R24, [R1+0x2180] ;  /* 0x0021800001187983 */ /* 0x000f5c0000300a00 */
[----:B------:R-:W-:Y:S04]  /*2b6f0*/  STL.64 [R1], R4 ;  /* 0x0000000401007387 */ /* 0x000fe80000100a00 */
[----:B------:R-:W-:Y:S04]  /*2b700*/  STL.64 [R1+0x8], R6 ;  /* 0x0000080601007387 */ /* 0x000fe80000100a00 */
[----:B------:R-:W0:Y:S02]  /*2b710*/  LDSM.16.M88.4 R4, [R0+UR5+0x8000] ;  /* 0x008000050004783b */ /* 0x000e240008000200 */
[----:B0-----:R-:W-:-:S02]  /*2b720*/  IMAD.MOV.U32 R28, RZ, RZ, R4 ;  /* 0x000000ffff1c7224 */ /* 0x001fc400078e0004 */
[----:B------:R3:W-:Y:S02]  /*2b730*/  STL.64 [R1+0x710], R4 ;  /* 0x0007100401007387 */ /* 0x0007e40000100a00 */
[----:B---3--:R-:W-:Y:S02]  /*2b740*/  IMAD R4, R19, 0x100, R18 ;  /* 0x0000010013047824 */ /* 0x008fe400078e0212 */
[----:B------:R-:W0:Y:S04]  /*2b750*/  LDSM.16.M88.4 R16, [R0+UR5+0xa000] ;  /* 0x00a000050010783b */ /* 0x000e280008000200 */
[----:B------:R-:W-:Y:S04]  /*2b760*/  STL.64 [R1+0x718], R6 ;  /* 0x0007180601007387 */ /* 0x000fe80000100a00 */
[----:B------:R1:W-:Y:S01]  /*2b770*/  STL.64 [R1+0x2158], R10 ;  /* 0x0021580a01007387 */ /* 0x0003e20000100a00 */
[----:B-----5:R-:W-:-:S15]  /*2b780*/  HMMA.16816.F32 R24, R12, R8, R24 ;  /* 0x000000080c18723c */ /* 0x020fde0000001818 */
[----:B------:R-:W-:-:S04]  /*2b790*/  NOP ;  /* 0x0000000000007918 */ /* 0x000fc80000000000 */
[----:B------:R-:W-:Y:S04]  /*2b7a0*/  STL.64 [R1+0x1e08], R26 ;  /* 0x001e081a01007387 */ /* 0x000fe80000100a00 */
[----:B------:R-:W-:Y:S04]  /*2b7b0*/  STL.64 [R1+0x1e00], R24 ;  /* 0x001e001801007387 */ /* 0x000fe80000100a00 */
[----:B0-----:R-:W-:Y:S04]  /*2b7c0*/  STL.64 [R1+0x6f0], R16 ;  /* 0x0006f01001007387 */ /* 0x001fe80000100a00 */
[----:B------:R-:W-:Y:S04]  /*2b7d0*/  STL.64 [R1+0x6f8], R18 ;  /* 0x0006f81201007387 */ /* 0x000fe80000100a00 */
[----:B------:R-:W2:Y:S04]  /*2b7e0*/  LDL.LU R8, [R1+0x230] ;  /* 0x0002300001087983 */ /* 0x000ea80000300800 */
[----:B------:R-:W2:Y:S04]  /*2b7f0*/  LDL.LU R9, [R1+0x234] ;  /* 0x0002340001097983 */ /* 0x000ea80000300800 */
[----:B-1----:R-:W3:Y:S04]  /*2b800*/  LDL.LU R10, [R1+0x238] ;  /* 0x00023800010a7983 */ /* 0x002ee80000300800 */
[----:B------:R-:W3:Y:S04]  /*2b810*/  LDL.LU R11, [R1+0x23c] ;  /* 0x00023c00010b7983 */ /* 0x000ee80000300800 */
[----:B---3--:R-:W-:Y:S04]  /*2b820*/  STL.64 [R1+0x2168], R10 ;  /* 0x0021680a01007387 */ /* 0x008fe80000100a00 */
[----:B--2---:R0:W-:Y:S04]  /*2b830*/  STL.64 [R1+0x2160], R8 ;  /* 0x0021600801007387 */ /* 0x0041e80000100a00 */
[----:B0-----:R-:W2:Y:S04]  /*2b840*/  LDL.LU R8, [R1+0x1c0] ;  /* 0x0001c00001087983 */ /* 0x001ea80000300800 */
[----:B------:R-:W2:Y:S04]  /*2b850*/  LDL.LU R9, [R1+0x1c4] ;  /* 0x0001c40001097983 */ /* 0x000ea80000300800 */
[----:B------:R-:W2:Y:S04]  /*2b860*/  LDL.LU R10, [R1+0x1c8] ;  /* 0x0001c800010a7983 */ /* 0x000ea80000300800 */
[----:B------:R-:W2:Y:S04]  /*2b870*/  LDL.LU R11, [R1+0x1cc] ;  /* 0x0001cc00010b7983 */ /* 0x000ea80000300800 */
[----:B------:R-:W3:Y:S04]  /*2b880*/  LDL.LU R24, [R1+0x410] ;  /* 0x0004100001187983 */ /* 0x000ee80000300800 */
[----:B------:R-:W3:Y:S04]  /*2b890*/  LDL.LU R25, [R1+0x414] ;  /* 0x0004140001197983 */ /* 0x000ee80000300800 */
[----:B------:R-:W4:Y:S04]  /*2b8a0*/  LDL.LU R26, [R1+0x418] ;  /* 0x00041800011a7983 */ /* 0x000f280000300800 */
[----:B------:R-:W4:Y:S01]  /*2b8b0*/  LDL.LU R27, [R1+0x41c] ;  /* 0x00041c00011b7983 */ /* 0x000f220000300800 */
[----:B------:R-:W-:-:S02]  /*2b8c0*/  IMAD.MOV.U32 R7, RZ, RZ, R5 ;  /* 0x000000ffff077224 */ /* 0x000fc400078e0005 */
[----:B------:R-:W-:Y:S02]  /*2b8d0*/  IMAD R5, R22, 0x100, R23 ;  /* 0x0000010016057824 */ /* 0x000fe400078e0217 */
[----:B------:R-:W-:-:S03]  /*2b8e0*/  IMAD.MOV.U32 R6, RZ, RZ, R16 ;  /* 0x000000ffff067224 */ /* 0x000fc600078e0010 */
[----:B------:R-:W-:Y:S01]  /*2b8f0*/  F2FP.F16.E4M3.UNPACK_B R15, R5 ;  /* 0x00000005ff0f723e */ /* 0x000fe200020006ff */
[----:B------:R-:W-:Y:S02]  /*2b900*/  IMAD.MOV.U32 R5, RZ, RZ, R17 ;  /* 0x000000ffff057224 */ /* 0x000fe400078e0011 */
[----:B------:R-:W0:Y:S04]  /*2b910*/  LDSM.16.M88.4 R16, [R0+UR5+0xc000] ;  /* 0x00c000050010783b */ /* 0x000e280008000200 */
[----:B----4-:R-:W-:Y:S04]  /*2b920*/  STL.64 [R1+0x2140], R26 ;  /* 0x0021401a01007387 */ /* 0x010fe80000100a00 */
[----:B---3--:R1:W-:Y:S04]  /*2b930*/  STL.64 [R1+0x2138], R24 ;  /* 0x0021381801007387 */ /* 0x0083e80000100a00 */
[----:B-1----:R-:W3:Y:S04]  /*2b940*/  LDL.LU R24, [R1+0x270] ;  /* 0x0002700001187983 */ /* 0x002ee80000300800 */
[----:B------:R-:W3:Y:S04]  /*2b950*/  LDL.LU R25, [R1+0x274] ;  /* 0x0002740001197983 */ /* 0x000ee80000300800 */
[----:B------:R-:W4:Y:S04]  /*2b960*/  LDL.LU R26, [R1+0x278] ;  /* 0x00027800011a7983 */ /* 0x000f280000300800 */
[----:B------:R-:W4:Y:S01]  /*2b970*/  LDL.LU R27, [R1+0x27c] ;  /* 0x00027c00011b7983 */ /* 0x000f220000300800 */
[----:B------:R-:W-:-:S02]  /*2b980*/  F2FP.F16.E4M3.UNPACK_B R12, R2 ;  /* 0x00000002ff0c723e */ /* 0x000fc400020006ff */
[----:B------:R-:W-:Y:S02]  /*2b990*/  F2FP.F16.E4M3.UNPACK_B R13, R3 ;  /* 0x00000003ff0d723e */ /* 0x000fe400020006ff */
[----:B------:R-:W-:Y:S02]  /*2b9a0*/  F2FP.F16.E4M3.UNPACK_B R14, R4 ;  /* 0x00000004ff0e723e */ /* 0x000fe400020006ff */
[----:B------:R-:W-:Y:S02]  /*2b9b0*/  F2FP.F16.E4M3.UNPACK_B R20, R20 ;  /* 0x00000014ff14723e */ /* 0x000fe400020006ff */
[----:B------:R-:W-:-:S07]  /*2b9c0*/  F2FP.F16.E4M3.UNPACK_B R21, R21 ;  /* 0x00000015ff15723e */ /* 0x000fce00020006ff */
[----:B--2---:R-:W-:Y:S01]  /*2b9d0*/  HMMA.16816.F32 R8, R12, R20, R8 ;  /* 0x000000140c08723c */ /* 0x004fe20000001808 */
[----:B0-----:R-:W-:Y:S02]  /*2b9e0*/  IMAD.MOV.U32 R4, RZ, RZ, R16 ;  /* 0x000000ffff047224 */ /* 0x001fe400078e0010 */
[----:B------:R-:W-:Y:S01]  /*2b9f0*/  IMAD.MOV.U32 R2, RZ, RZ, R17 ;  /* 0x000000ffff027224 */ /* 0x000fe200078e0011 */
[----:B----4-:R-:W-:Y:S04]  /*2ba00*/  STL.64 [R1+0x2150], R26 ;  /* 0x0021501a01007387 */ /* 0x010fe80000100a00 */
[----:B---3--:R0:W-:Y:S04]  /*2ba10*/  STL.64 [R1+0x2148], R24 ;  /* 0x0021481801007387 */ /* 0x0081e80000100a00 */
[----:B0-----:R-:W2:Y:S04]  /*2ba20*/  LDL.LU R24, [R1+0x260] ;  /* 0x0002600001187983 */ /* 0x001ea80000300800 */
[----:B------:R-:W2:Y:S04]  /*2ba30*/  LDL.LU R25, [R1+0x264] ;  /* 0x0002640001197983 */ /* 0x000ea80000300800 */
[----:B------:R-:W2:Y:S04]  /*2ba40*/  LDL.LU R26, [R1+0x268] ;  /* 0x00026800011a7983 */ /* 0x000ea80000300800 */
[----:B------:R-:W2:Y:S04]  /*2ba50*/  LDL.LU R27, [R1+0x26c] ;  /* 0x00026c00011b7983 */ /* 0x000ea80000300800 */
[----:B------:R-:W-:Y:S04]  /*2ba60*/  STL.64 [R1+0x700], R16 ;  /* 0x0007001001007387 */ /* 0x000fe80000100a00 */
[----:B------:R0:W-:Y:S04]  /*2ba70*/  STL.64 [R1+0x708], R18 ;  /* 0x0007081201007387 */ /* 0x0001e80000100a00 */
[----:B0-----:R-:W3:Y:S04]  /*2ba80*/  LDL.LU.64 R18, [R1+0x2178] ;  /* 0x0021780001127983 */ /* 0x001ee80000300a00 */
[----:B------:R-:W4:Y:S04]  /*2ba90*/  LDL.LU.64 R16, [R1+0x2170] ;  /* 0x0021700001107983 */ /* 0x000f280000300a00 */
[----:B------:R0:W-:Y:S04]  /*2baa0*/  STL [R1+0x212c], R20 ;  /* 0x00212c1401007387 */ /* 0x0001e80000100800 */
[----:B------:R1:W-:Y:S04]  /*2bab0*/  STL [R1+0x2128], R21 ;  /* 0x0021281501007387 */ /* 0x0003e80000100800 */
[----:B------:R-:W-:Y:S04]  /*2bac0*/  STL.64 [R1+0x20], R8 ;  /* 0x0000200801007387 */ /* 0x000fe80000100a00 */
[----:B------:R-:W-:Y:S04]  /*2bad0*/  STL.64 [R1+0x28], R10 ;  /* 0x0000280a01007387 */ /* 0x000fe80000100a00 */
[----:B------:R-:W5:Y:S04]  /*2bae0*/  LDSM.16.M88.4 R8, [R0+UR5+0xe000] ;  /* 0x00e000050008783b */ /* 0x000f680008000200 */
[----:B0-----:R-:W2:Y:S04]  /*2baf0*/  LDL.LU R20, [R1+0x500] ;  /* 0x0005000001147983 */ /* 0x001ea80000300800 */
[----:B-1----:R-:W2:Y:S04]  /*2bb00*/  LDL.LU R21, [R1+0x504] ;  /* 0x0005040001157983 */ /* 0x002ea80000300800 */
[----:B------:R-:W2:Y:S04]  /*2bb10*/  LDL.LU R22, [R1+0x508] ;  /* 0x0005080001167983 */ /* 0x000ea80000300800 */
[----:B------:R-:W2:Y:S04]  /*2bb20*/  LDL.LU R23, [R1+0x50c] ;  /* 0x00050c0001177983 */ /* 0x000ea80000300800 */
[----:B-----5:R-:W-:Y:S04]  /*2bb30*/  STL.64 [R1+0x6e0], R8 ;  /* 0x0006e00801007387 */ /* 0x020fe80000100a00 */
[----:B------:R0:W-:Y:S01]  /*2bb40*/  STL.64 [R1+0x6e8], R10 ;  /* 0x0006e80a01007387 */ /* 0x0001e20000100a00 */
[----:B------:R-:W-:-:S02]  /*2bb50*/  IMAD.MOV.U32 R0, RZ, RZ, R8 ;  /* 0x000000ffff007224 */ /* 0x000fc400078e0008 */
[----:B------:R-:W-:Y:S01]  /*2bb60*/  IMAD.MOV.U32 R3, RZ, RZ, R9 ;  /* 0x000000ffff037224 */ /* 0x000fe200078e0009 */
[----:B0-----:R-:W5:Y:S04]  /*2bb70*/  LDL.LU.64 R10, [R1+0x2168] ;  /* 0x00216800010a7983 */ /* 0x001f680000300a00 */
[----:B------:R-:W5:Y:S01]  /*2bb80*/  LDL.LU.64 R8, [R1+0x2160] ;  /* 0x0021600001087983 */ /* 0x000f620000300a00 */
[----:B---3--:R-:W-:Y:S02]  /*2bb90*/  F2FP.F16.E4M3.UNPACK_B R18, R18 ;  /* 0x00000012ff12723e */ /* 0x008fe400020006ff */
[----:B------:R-:W-:Y:S02]  /*2bba0*/  F2FP.F16.E4M3.UNPACK_B R19, R19 ;  /* 0x00000013ff13723e */ /* 0x000fe400020006ff */
[----:B----4-:R-:W-:-:S02]  /*2bbb0*/  F2FP.F16.E4M3.UNPACK_B R16, R16 ;  /* 0x00000010ff10723e */ /* 0x010fc400020006ff */
[----:B------:R-:W-:-:S07]  /*2bbc0*/  F2FP.F16.E4M3.UNPACK_B R17, R17 ;  /* 0x00000011ff11723e */ /* 0x000fce00020006ff */
[C---:B--2---:R-:W-:Y:S08]  /*2bbd0*/  HMMA.16816.F32 R24, R12.reuse, R16, R24 ;  /* 0x000000100c18723c */ /* 0x044ff00000001818 */
[----:B-----5:R-:W-:-:S15]  /*2bbe0*/  HMMA.16816.F32 R8, R12, R18, R8 ;  /* 0x000000120c08723c */ /* 0x020fde0000001808 */
[----:B------:R-:W-:-:S04]  /*2bbf0*/  NOP ;  /* 0x0000000000007918 */ /* 0x000fc80000000000 */
[----:B------:R-:W-:Y:S04]  /*2bc00*/  STL.64 [R1+0x60], R8 ;  /* 0x0000600801007387 */ /* 0x000fe80000100a00 */
[----:B------:R0:W-:Y:S04]  /*2bc10*/  STL.64 [R1+0x68], R10 ;  /* 0x0000680a01007387 */ /* 0x0001e80000100a00 */
[----:B0-----:R-:W2:Y:S04]  /*2bc20*/  LDL.LU.64 R10, [R1+0x2158] ;  /* 0x00215800010a7983 */ /* 0x001ea80000300a00 */
[----:B------:R-:W-:Y:S04]  /*2bc30*/  STL.64 [R1+0x80], R24 ;  /* 0x0000801801007387 */ /* 0x000fe80000100a00 */
[----:B------:R0:W-:Y:S04]  /*2bc40*/  STL.64 [R1+0x88], R26 ;  /* 0x0000881a01007387 */ /* 0x0001e80000100a00 */
[----:B0-----:R-:W3:Y:S04]  /*2bc50*/  LDL.LU.64 R26, [R1+0x2150] ;  /* 0x00215000011a7983 */ /* 0x001ee80000300a00 */
[----:B------:R-:W3:Y:S04]  /*2bc60*/  LDL.LU.64 R24, [R1+0x2148] ;  /* 0x0021480001187983 */ /* 0x000ee80000300a00 */
[----:B------:R-:W-:Y:S04]  /*2bc70*/  STL.64 [R1+0x2110], R18 ;  /* 0x0021101201007387 */ /* 0x000fe80000100a00 */
[----:B------:R0:W-:Y:S04]  /*2bc80*/  STL.64 [R1+0x2108], R16 ;  /* 0x0021081001007387 */ /* 0x0001e80000100a00 */
[----:B0-----:R-:W4:Y:S04]  /*2bc90*/  LDL.LU R16, [R1+0x2a0] ;  /* 0x0002a00001107983 */ /* 0x001f280000300800 */
[----:B------:R-:W4:Y:S04]  /*2bca0*/  LDL.LU R17, [R1+0x2a4] ;  /* 0x0002a40001117983 */ /* 0x000f280000300800 */
[----:B------:R-:W4:Y:S04]  /*2bcb0*/  LDL.LU R18, [R1+0x2a8] ;  /* 0x0002a80001127983 */ /* 0x000f280000300800 */
[----:B------:R-:W4:Y:S01]  /*2bcc0*/  LDL.LU R19, [R1+0x2ac] ;  /* 0x0002ac0001137983 */ /* 0x000f220000300800 */
[----:B------:R-:W-:-:S02]  /*2bcd0*/  F2FP.F16.E4M3.UNPACK_B R8, R28 ;  /* 0x0000001cff08723e */ /* 0x000fc400020006ff */
[----:B------:R-:W-:Y:S02]  /*2bce0*/  F2FP.F16.E4M3.UNPACK_B R9, R7 ;  /* 0x00000007ff09723e */ /* 0x000fe400020006ff */
[----:B--2---:R-:W-:Y:S02]  /*2bcf0*/  F2FP.F16.E4M3.UNPACK_B R10, R10 ;  /* 0x0000000aff0a723e */ /* 0x004fe400020006ff */
[----:B------:R-:W-:-:S07]  /*2bd00*/  F2FP.F16.E4M3.UNPACK_B R11, R11 ;  /* 0x0000000bff0b723e */ /* 0x000fce00020006ff */
[C---:B---3--:R-:W-:Y:S08]  /*2bd10*/  HMMA.16816.F32 R24, R12.reuse, R10, R24 ;  /* 0x0000000a0c18723c */ /* 0x048ff00000001818 */
[----:B----4-:R-:W-:Y:S11]  /*2bd20*/  HMMA.16816.F32 R16, R12, R8, R16 ;  /* 0x000000080c10723c */ /* 0x010ff60000001810 */
[----:B------:R-:W-:Y:S04]  /*2bd30*/  STL.64 [R1+0xb0], R24 ;  /* 0x0000b01801007387 */ /* 0x000fe80000100a00 */
[----:B------:R0:W-:Y:S04]  /*2bd40*/  STL.64 [R1+0xb8], R26 ;  /* 0x0000b81a01007387 */ /* 0x0001e80000100a00 */
[----:B0-----:R-:W2:Y:S04]  /*2bd50*/  LDL.LU.64 R26, [R1+0x2140] ;  /* 0x00214000011a7983 */ /* 0x001ea80000300a00 */
[----:B------:R-:W2:Y:S04]  /*2bd60*/  LDL.LU.64 R24, [R1+0x2138] ;  /* 0x0021380001187983 */ /* 0x000ea80000300a00 */
[----:B------:R-:W-:Y:S04]  /*2bd70*/  STL.64 [R1+0x20f0], R10 ;  /* 0x0020f00a01007387 */ /* 0x000fe80000100a00 */
[----:B------:R2:W-:Y:S04]  /*2bd80*/  STL.64 [R1+0x20e8], R8 ;  /* 0x0020e80801007387 */ /* 0x0005e80000100a00 */
[----:B------:R-:W-:Y:S04]  /*2bd90*/  STL.64 [R1+0xe0], R16 ;  /* 0x0000e01001007387 */ /* 0x000fe80000100a00 */
[----:B------:R0:W-:Y:S04]  /*2bda0*/  STL.64 [R1+0xe8], R18 ;  /* 0x0000e81201007387 */ /* 0x0001e80000100a00 */
[----:B------:R-:W3:Y:S01]  /*2bdb0*/  LDL.LU R29, [R1+0x9c0] ;  /* 0x0009c000011d7983 */ /* 0x000ee20000300800 */
[----:B------:R-:W-:-:S02]  /*2bdc0*/  F2FP.F16.E4M3.UNPACK_B R6, R6 ;  /* 0x00000006ff06723e */ /* 0x000fc400020006ff */
[----:B------:R-:W-:-:S07]  /*2bdd0*/  F2FP.F16.E4M3.UNPACK_B R7, R5 ;  /* 0x00000005ff07723e */ /* 0x000fce00020006ff */
[----:B--2---:R-:W-:Y:S01]  /*2bde0*/  HMMA.16816.F32 R8, R12, R6, R24 ;  /* 0x000000060c08723c */ /* 0x004fe20000001818 */
[----:B---3--:R-:W-:-:S15]  /*2bdf0*/  STL [R1+0x2130], R29 ;  /* 0x0021301d01007387 */ /* 0x008fde0000100800 */
[----:B------:R-:W-:-:S03]  /*2be00*/  NOP ;  /* 0x0000000000007918 */ /* 0x000fc60000000000 */
[----:B------:R1:W-:Y:S04]  /*2be10*/  STL.64 [R1+0x110], R8 ;  /* 0x0001100801007387 */ /* 0x0003e80000100a00 */
[----:B------:R2:W-:Y:S04]  /*2be20*/  STL.64 [R1+0x118], R10 ;  /* 0x0001180a01007387 */ /* 0x0005e80000100a00 */
[----:B------:R-:W3:Y:S04]  /*2be30*/  LDL.LU R24, [R1+0x450] ;  /* 0x0004500001187983 */ /* 0x000ee80000300800 */
[----:B------:R-:W3:Y:S04]  /*2be40*/  LDL.LU R25, [R1+0x454] ;  /* 0x0004540001197983 */ /* 0x000ee80000300800 */
[----:B------:R-:W4:Y:S04]  /*2be50*/  LDL.LU R26, [R1+0x458] ;  /* 0x00045800011a7983 */ /* 0x000f280000300800 */
[----:B------:R-:W4:Y:S01]  /*2be60*/  LDL.LU R27, [R1+0x45c] ;  /* 0x00045c00011b7983 */ /* 0x000f220000300800 */
[----:B------:R-:W-:-:S02]  /*2be70*/  F2FP.F16.E4M3.UNPACK_B R4, R4 ;  /* 0x00000004ff04723e */ /* 0x000fc400020006ff */
[----:B------:R-:W-:-:S07]  /*2be80*/  F2FP.F16.E4M3.UNPACK_B R5, R2 ;  /* 0x00000002ff05723e */ /* 0x000fce00020006ff */
[----:B0-----:R-:W-:Y:S01]  /*2be90*/  HMMA.16816.F32 R16, R12, R4, R20 ;  /* 0x000000040c10723c */ /* 0x001fe20000001814 */
[----:B------:R-:W-:Y:S01]  /*2bea0*/  F2FP.F16.E4M3.UNPACK_B R2, R0 ;  /* 0x00000000ff02723e */ /* 0x000fe200020006ff */
[----:B----4-:R-:W-:Y:S04]  /*2beb0*/  STL.64 [R1+0x20c0], R26 ;  /* 0x0020c01a01007387 */ /* 0x010fe80000100a00 */
[----:B---3--:R-:W-:Y:S04]  /*2bec0*/  STL.64 [R1+0x20b8], R24 ;  /* 0x0020b81801007387 */ /* 0x008fe80000100a00 */
[----:B------:R-:W-:Y:S04]  /*2bed0*/  STL [R1+0x2134], R2 ;  /* 0x0021340201007387 */ /* 0x000fe80000100800 */
[----:B-1----:R-:W3:Y:S05]  /*2bee0*/  LDL.LU R8, [R1+0x4c0] ;  /* 0x0004c00001087983 */ /* 0x002eea0000300800 */
[----:B------:R-:W-:Y:S04]  /*2bef0*/  STL.64 [R1+0x240], R16 ;  /* 0x0002401001007387 */ /* 0x000fe80000100a00 */
[----:B------:R-:W-:Y:S04]  /*2bf00*/  STL.64 [R1+0x248], R18 ;  /* 0x0002481201007387 */ /* 0x000fe80000100a00 */
[----:B------:R-:W3:Y:S04]  /*2bf10*/  LDL.LU R9, [R1+0x4c4] ;  /* 0x0004c40001097983 */ /* 0x000ee80000300800 */
[----:B--2---:R-:W2:Y:S04]  /*2bf20*/  LDL.LU R10, [R1+0x4c8] ;  /* 0x0004c800010a7983 */ /* 0x004ea80000300800 */
[----:B------:R-:W2:Y:S04]  /*2bf30*/  LDL.LU R11, [R1+0x4cc] ;  /* 0x0004cc00010b7983 */ /* 0x000ea80000300800 */
[----:B--2---:R-:W-:Y:S04]  /*2bf40*/  STL.64 [R1+0x2100], R10 ;  /* 0x0021000a01007387 */ /* 0x004fe80000100a00 */
[----:B---3--:R0:W-:Y:S04]  /*2bf50*/  STL.64 [R1+0x20f8], R8 ;  /* 0x0020f80801007387 */ /* 0x0081e80000100a00 */
        /* <DEDUP_REMOVED lines=27> */
[----:B------:R-:W2:Y:S01]  /*2c110*/  LDL.LU R7, [R1+0x49c] ;  /* 0x00049c0001077983 */ /* 0x000ea20000300800 */
[----:B----4-:R-:W-:-:S02]  /*2c120*/  IMAD R0, R0, 0x100, R2 ;  /* 0x0000010000007824 */ /* 0x010fc400078e0202 */
[----:B-----5:R-:W-:Y:S02]  /*2c130*/  IMAD R22, R22, 0x100, R29 ;  /* 0x0000010016167824 */ /* 0x020fe400078e021d */
[----:B------:R-:W-:Y:S02]  /*2c140*/  IMAD R23, R23, 0x100, R20 ;  /* 0x0000010017177824 */ /* 0x000fe400078e0214 */
[----:B------:R-:W-:Y:S01]  /*2c150*/  IMAD R28, R28, 0x100, R21 ;  /* 0x000001001c1c7824 */ /* 0x000fe200078e0215 */
        /* <DEDUP_REMOVED lines=10> */
[----:B------:R-:W5:Y:S04]  /*2c200*/  LDL.LU R2, [R1+0x2134] ;  /* 0x0021340001027983 */ /* 0x000f680000300800 */
[----:B------:R-:W2:Y:S04]  /*2c210*/  LDL.LU R29, [R1+0x2130] ;  /* 0x00213000011d7983 */ /* 0x000ea80000300800 */
[----:B------:R-:W3:Y:S04]  /*2c220*/  LDL.LU R20, [R1+0x212c] ;  /* 0x00212c0001147983 */ /* 0x000ee80000300800 */
[----:B------:R-:W3:Y:S01]  /*2c230*/  LDL.LU R21, [R1+0x2128] ;  /* 0x0021280001157983 */ /* 0x000ee20000300800 */
[----:B------:R-:W-:-:S07]  /*2c240*/  F2FP.F16.E4M3.UNPACK_B R3, R3 ;  /* 0x00000003ff03723e */ /* 0x000fce00020006ff */
[----:B-----5:R-:W-:Y:S01]  /*2c250*/  HMMA.16816.F32 R12, R12, R2, R8 ;  /* 0x000000020c0c723c */ /* 0x020fe20000001808 */
[----:B------:R-:W5:Y:S04]  /*2c260*/  LDL.LU.64 R10, [R1+0x2120] ;  /* 0x00212000010a7983 */ /* 0x000f680000300a00 */
[----:B------:R-:W5:-:S14]  /*2c270*/  LDL.LU.64 R8, [R1+0x2118] ;  /* 0x0021180001087983 */ /* 0x000f5c0000300a00 */
        /* <DEDUP_REMOVED lines=10> */
[----:B---3--:R-:W-:-:S15]  /*2c320*/  HMMA.16816.F32 R16, R12, R20, R16 ;  /* 0x000000140c10723c */ /* 0x008fde0000001810 */
[----:B------:R-:W-:-:S04]  /*2c330*/  NOP ;  /* 0x0000000000007918 */ /* 0x000fc80000000000 */
[----:B------:R-:W-:Y:S04]  /*2c340*/  STL.64 [R1+0x4e0], R16 ;  /* 0x0004e01001007387 */ /* 0x000fe80000100a00 */
[----:B------:R0:W-:Y:S04]  /*2c350*/  STL.64 [R1+0x4e8], R18 ;  /* 0x0004e81201007387 */ /* 0x0001e80000100a00 */
[----:B0-----:R-:W5:Y:S04]  /*2c360*/  LDL.LU.64 R18, [R1+0x2110] ;  /* 0x0021100001127983 */ /* 0x001f680000300a00 */
[----:B------:R-:W3:Y:S01]  /*2c370*/  LDL.LU.64 R16, [R1+0x2108] ;  /* 0x0021080001107983 */ /* 0x000ee20000300a00 */
        /* <DEDUP_REMOVED lines=11> */
[----:B------:R-:W3:Y:S04]  /*2c430*/  LDL.LU.64 R8, [R1+0x20e8] ;  /* 0x0020e80001087983 */ /* 0x000ee80000300a00 */
[----:B------:R0:W-:Y:S04]  /*2c440*/  STL.64 [R1+0x20b0], R18 ;  /* 0x0020b01201007387 */ /* 0x0001e80000100a00 */
[----:B0-----:R-:W5:Y:S04]  /*2c450*/  LDL.LU R18, [R1+0x9b4] ;  /* 0x0009b40001127983 */ /* 0x001f680000300800 */
[----:B------:R-:W3:Y:S04]  /*2c460*/  LDL.LU R19, [R1+0x9bc] ;  /* 0x0009bc0001137983 */ /* 0x000ee80000300800 */
[----:B------:R0:W-:Y:S04]  /*2c470*/  STL.64 [R1+0x20a8], R16 ;  /* 0x0020a81001007387 */ /* 0x0001e80000100a00 */
[----:B0-----:R-:W3:Y:S01]  /*2c480*/  LDL.LU R17, [R1+0x9ac] ;  /* 0x0009ac0001117983 */ /* 0x001ee20000300800 */
        /* <DEDUP_REMOVED lines=10> */
[----:B0-----:R-:W4:Y:S04]  /*2c530*/  LDL.LU.64 R6, [R1+0x20d0] ;  /* 0x0020d00001067983 */ /* 0x001f280000300a00 */
[----:B------:R-:W2:Y:S04]  /*2c540*/  LDL.LU.64 R4, [R1+0x20c8] ;  /* 0x0020c80001047983 */ /* 0x000ea80000300a00 */
        /* <DEDUP_REMOVED lines=10> */
[----:B0-----:R-:W3:Y:S04]  /*2c5f0*/  LDL.LU.64 R26, [R1+0x20c0] ;  /* 0x0020c000011a7983 */ /* 0x001ee80000300a00 */
[----:B------:R-:W3:Y:S01]  /*2c600*/  LDL.LU.64 R24, [R1+0x20b8] ;  /* 0x0020b80001187983 */ /* 0x000ee20000300a00 */
[----:B--2---:R-:W-:Y:S03]  /*2c610*/  HMMA.16816.F32 R8, R12, R4, R8 ;  /* 0x000000040c08723c */ /* 0x004fe60000001808 */
[----:B------:R-:W-:Y:S04]  /*2c620*/  STL.64 [R1+0x2070], R6 ;  /* 0x0020700601007387 */ /* 0x000fe80000100a00 */
[----:B------:R3:W-:-:S12]  /*2c630*/  STL.64 [R1+0x2068], R4 ;  /* 0x0020680401007387 */ /* 0x0007d80000100a00 */
[----:B------:R-:W-:Y:S04]  /*2c640*/  STL.64 [R1+0x460], R8 ;  /* 0x0004600801007387 */ /* 0x000fe80000100a00 */
[----:B------:R-:W-:Y:S04]  /*2c650*/  STL.64 [R1+0x468], R10 ;  /* 0x0004680a01007387 */ /* 0x000fe80000100a00 */
[----:B------:R0:W-:Y:S04]  /*2c660*/  STL [R1+0x203c], R2 ;  /* 0x00203c0201007387 */ /* 0x0001e80000100800 */
[----:B------:R-:W-:Y:S01]  /*2c670*/  STL [R1+0x2038], R3 ;  /* 0x0020380301007387 */ /* 0x000fe20000100800 */
[----:B---3--:R-:W-:-:S15]  /*2c680*/  HMMA.16816.F32 R4, R12, R2, R24 ;  /* 0x000000020c04723c */ /* 0x008fde0000001818 */
[----:B------:R-:W-:-:S04]  /*2c690*/  NOP ;  /* 0x0000000000007918 */ /* 0x000fc80000000000 */
[----:B------:R-:W-:Y:S04]  /*2c6a0*/  STL.64 [R1+0x410], R4 ;  /* 0x0004100401007387 */ /* 0x000fe80000100a00 */
[----:B------:R-:W-:Y:S04]  /*2c6b0*/  STL.64 [R1+0x418], R6 ;  /* 0x0004180601007387 */ /* 0x000fe80000100a00 */
[----:B------:R-:W2:Y:S04]  /*2c6c0*/  LDL.LU R24, [R1+0x380] ;  /* 0x0003800001187983 */ /* 0x000ea80000300800 */
[----:B------:R-:W2:Y:S04]  /*2c6d0*/  LDL.LU R25, [R1+0x384] ;  /* 0x0003840001197983 */ /* 0x000ea80000300800 */
[----:B------:R-:W3:Y:S04]  /*2c6e0*/  LDL.LU R26, [R1+0x388] ;  /* 0x00038800011a7983 */ /* 0x000ee80000300800 */
[----:B------:R-:W3:Y:S04]  /*2c6f0*/  LDL.LU R27, [R1+0x38c] ;  /* 0x00038c00011b7983 */ /* 0x000ee80000300800 */
[----:B0-----:R-:W4:Y:S01]  /*2c700*/  LDL.LU R2, [R1+0x9d4] ;  /* 0x0009d40001027983 */ /* 0x001f220000300800 */
[----:B------:R-:W-:-:S03]  /*2c710*/  IMAD R28, R29, 0x100, R28 ;  /* 0x000001001d1c7824 */ /* 0x000fc600078e021c */
[----:B----4-:R0:W-:Y:S04]  /*2c720*/  STL [R1+0x2040], R2 ;  /* 0x0020400201007387 */ /* 0x0101e80000100800 */
[----:B0-----:R-:W4:Y:S04]  /*2c730*/  LDL.LU R2, [R1+0x9cc] ;  /* 0x0009cc0001027983 */ /* 0x001f280000300800 */
        /* <DEDUP_REMOVED lines=17> */
[----:B-----5:R-:W-:Y:S02]  /*2c850*/  IMAD R22, R22, 0x100, R18 ;  /* 0x0000010016167824 */ /* 0x020fe400078e0212 */
[----:B------:R-:W-:Y:S01]  /*2c860*/  IMAD R23, R23, 0x100, R19 ;  /* 0x0000010017177824 */ /* 0x000fe200078e0213 */
[----:B--2---:R-:W-:Y:S04]  /*2c870*/  STL.64 [R1+0x20a0], R10 ;  /* 0x0020a00a01007387 */ /* 0x004fe80000100a00 */
[----:B------:R0:W-:Y:S04]  /*2c880*/  STL.64 [R1+0x2098], R8 ;  /* 0x0020980801007387 */ /* 0x0001e80000100a00 */
        /* <DEDUP_REMOVED lines=8> */
[----:B------:R-:W-:Y:S04]  /*2c910*/  STL.64 [R1+0x2080], R6 ;  /* 0x0020800601007387 */ /* 0x000fe80000100a00 */
        /* <DEDUP_REMOVED lines=21> */
[C---:B-----5:R-:W-:Y:S03]  /*2ca70*/  HMMA.16816.F32 R16, R12.reuse, R20, R16 ;  /* 0x000000140c10723c */ /* 0x060fe60000001810 */
[----:B---3--:R-:W-:Y:S04]  /*2ca80*/  STL.64 [R1+0x2060], R26 ;  /* 0x0020601a01007387 */ /* 0x008fe80000100a00 */
[----:B--2---:R0:W-:Y:S04]  /*2ca90*/  STL.64 [R1+0x2058], R24 ;  /* 0x0020581801007387 */ /* 0x0041e80000100a00 */
[----:B0-----:R-:W2:Y:S04]  /*2caa0*/  LDL.LU R24, [R1+0x3e0] ;  /* 0x0003e00001187983 */ /* 0x001ea80000300800 */
[----:B------:R-:W2:Y:S04]  /*2cab0*/  LDL.LU R25, [R1+0x3e4] ;  /* 0x0003e40001197983 */ /* 0x000ea80000300800 */
[----:B------:R-:W2:Y:S04]  /*2cac0*/  LDL.LU R26, [R1+0x3e8] ;  /* 0x0003e800011a7983 */ /* 0x000ea80000300800 */
[----:B------:R-:W2:Y:S04]  /*2cad0*/  LDL.LU R27, [R1+0x3ec] ;  /* 0x0003ec00011b7983 */ /* 0x000ea80000300800 */
[----:B------:R-:W4:Y:S04]  /*2cae0*/  LDL.LU R0, [R1+0x9c8] ;  /* 0x0009c80001007983 */ /* 0x000f280000300800 */
[----:B------:R-:W3:Y:S04]  /*2caf0*/  LDL.LU R22, [R1+0x9d0] ;  /* 0x0009d00001167983 */ /* 0x000ee80000300800 */
        /* <DEDUP_REMOVED lines=35> */
[----:B------:R-:W3:Y:S01]  /*2cd30*/  LDL.LU.64 R24, [R1+0x2058] ;  /* 0x0020580001187983 */ /* 0x000ee20000300a00 */
[----:B----4-:R-:W-:Y:S01]  /*2cd40*/  IMAD R0, R0, 0x100, R2 ;  /* 0x0000010000007824 */ /* 0x010fe200078e0202 */
        /* <DEDUP_REMOVED lines=12> */
[----:B------:R-:W4:Y:S01]  /*2ce10*/  LDL.LU R2, [R1+0x2040] ;  /* 0x0020400001027983 */ /* 0x000f220000300800 */
[----:B-----5:R-:W-:-:S02]  /*2ce20*/  IMAD R23, R23, 0x100, R3 ;  /* 0x0000010017177824 */ /* 0x020fc400078e0203 */
        /* <DEDUP_REMOVED lines=21> */
[----:B------:R0:W-:Y:S04]  /*2cf80*/  STL [R1+0x1fe4], R20 ;  /* 0x001fe41401007387 */ /* 0x0001e80000100800 */
[----:B------:R1:W-:Y:S04]  /*2cf90*/  STL [R1+0x1fe0], R21 ;  /* 0x001fe01501007387 */ /* 0x0003e80000100800 */
[----:B0-----:R-:W4:Y:S04]  /*2cfa0*/  LDL.LU R20, [R1+0x390] ;  /* 0x0003900001147983 */ /* 0x001f280000300800 */
[----:B-1----:R-:W4:Y:S04]  /*2cfb0*/  LDL.LU R21, [R1+0x394] ;  /* 0x0003940001157983 */ /* 0x002f280000300800 */
[----:B------:R-:W4:Y:S04]  /*2cfc0*/  LDL.LU R22, [R1+0x398] ;  /* 0x0003980001167983 */ /* 0x000f280000300800 */
[----:B------:R-:W4:Y:S02]  /*2cfd0*/  LDL.LU R23, [R1+0x39c] ;  /* 0x00039c0001177983 */ /* 0x000f240000300800 */
[----:B----4-:R-:W-:-:S15]  /*2cfe0*/  HMMA.16816.F32 R20, R12, R18, R20 ;  /* 0x000000120c14723c */ /* 0x010fde0000001814 */
[----:B------:R-:W-:-:S04]  /*2cff0*/  NOP ;  /* 0x0000000000007918 */ /* 0x000fc80000000000 */
[----:B------:R-:W-:Y:S04]  /*2d000*/  STL.64 [R1+0x350], R20 ;  /* 0x0003501401007387 */ /* 0x000fe80000100a00 */
[----:B------:R2:W-:Y:S02]  /*2d010*/  STL.64 [R1+0x358], R22 ;  /* 0x0003581601007387 */ /* 0x0005e40000100a00 */
[----:B--2---:R-:W-:Y:S02]  /*2d020*/  HMMA.16816.F32 R20, R12, R16, R24 ;  /* 0x000000100c14723c */ /* 0x004fe40000001818 */
[----:B------:R-:W-:Y:S04]  /*2d030*/  STL.64 [R1+0x1fc0], R18 ;  /* 0x001fc01201007387 */ /* 0x000fe80000100a00 */
[----:B------:R-:W-:-:S13]  /*2d040*/  STL.64 [R1+0x1fb8], R16 ;  /* 0x001fb81001007387 */ /* 0x000fda0000100a00 */
[----:B------:R-:W-:Y:S04]  /*2d050*/  STL.64 [R1+0x340], R20 ;  /* 0x0003401401007387 */ /* 0x000fe80000100a00 */
[----:B------:R-:W-:Y:S04]  /*2d060*/  STL.64 [R1+0x348], R22 ;  /* 0x0003481601007387 */ /* 0x000fe80000100a00 */
[----:B------:R-:W2:Y:S04]  /*2d070*/  LDL.LU R24, [R1+0xa10] ;  /* 0x000a100001187983 */ /* 0x000ea80000300800 */
[----:B------:R-:W2:Y:S04]  /*2d080*/  LDL.LU R25, [R1+0xa1c] ;  /* 0x000a1c0001197983 */ /* 0x000ea80000300800 */
[----:B------:R-:W4:Y:S04]  /*2d090*/  LDL.LU R26, [R1+0xa18] ;  /* 0x000a1800011a7983 */ /* 0x000f280000300800 */
[----:B------:R-:W4:Y:S01]  /*2d0a0*/  LDL.LU R27, [R1+0xa24] ;  /* 0x000a2400011b7983 */ /* 0x000f220000300800 */
[----:B---3--:R-:W-:Y:S03]  /*2d0b0*/  HMMA.16816.F32 R4, R12, R10, R4 ;  /* 0x0000000a0c04723c */ /* 0x008fe60000001804 */
[----:B----4-:R-:W-:-:S15]  /*2d0c0*/  STL.64 [R1+0x1f80], R26 ;  /* 0x001f801a01007387 */ /* 0x010fde0000100a00 */
[----:B------:R-:W-:Y:S01]  /*2d0d0*/  NOP ;  /* 0x0000000000007918 */ /* 0x000fe20000000000 */
[----:B------:R-:W-:Y:S04]  /*2d0e0*/  STL.64 [R1+0x330], R4 ;  /* 0x0003300401007387 */ /* 0x000fe80000100a00 */
[----:B------:R-:W-:Y:S04]  /*2d0f0*/  STL.64 [R1+0x338], R6 ;  /* 0x0003380601007387 */ /* 0x000fe80000100a00 */
[----:B--2---:R0:W-:Y:S04]  /*2d100*/  STL.64 [R1+0x1f78], R24 ;  /* 0x001f781801007387 */ /* 0x0041e80000100a00 */
        /* <DEDUP_REMOVED lines=33> */
[----:B----4-:R0:W-:Y:S04]  /*2d320*/  STL.64 [R1+0x1fc8], R16 ;  /* 0x001fc81001007387 */ /* 0x0101e80000100a00 */
[----:B0-----:R-:W4:Y:S04]  /*2d330*/  LDL.LU R16, [R1+0x2f0] ;  /* 0x0002f00001107983 */ /* 0x001f280000300800 */
[----:B------:R-:W4:Y:S04]  /*2d340*/  LDL.LU R17, [R1+0x2f4] ;  /* 0x0002f40001117983 */ /* 0x000f280000300800 */
[----:B------:R-:W4:Y:S04]  /*2d350*/  LDL.LU R18, [R1+0x2f8] ;  /* 0x0002f80001127983 */ /* 0x000f280000300800 */
[----:B------:R-:W4:Y:S04]  /*2d360*/  LDL.LU R19, [R1+0x2fc] ;  /* 0x0002fc0001137983 */ /* 0x000f280000300800 */
[----:B---3--:R-:W-:Y:S04]  /*2d370*/  STL.64 [R1+0x1f90], R26 ;  /* 0x001f901a01007387 */ /* 0x008fe80000100a00 */
[----:B------:R0:W-:Y:S04]  /*2d380*/  STL.64 [R1+0x1f88], R24 ;  /* 0x001f881801007387 */ /* 0x0001e80000100a00 */
[----:B0-----:R-:W3:Y:S04]  /*2d390*/  LDL.LU R24, [R1+0x2b0] ;  /* 0x0002b00001187983 */ /* 0x001ee80000300800 */
[----:B------:R-:W3:Y:S04]  /*2d3a0*/  LDL.LU R25, [R1+0x2b4] ;  /* 0x0002b40001197983 */ /* 0x000ee80000300800 */
[----:B------:R-:W5:Y:S04]  /*2d3b0*/  LDL.LU R26, [R1+0x2b8] ;  /* 0x0002b800011a7983 */ /* 0x000f680000300800 */
[----:B------:R-:W5:Y:S01]  /*2d3c0*/  LDL.LU R27, [R1+0x2bc] ;  /* 0x0002bc00011b7983 */ /* 0x000f620000300800 */
[C---:B------:R-:W-:Y:S03]  /*2d3d0*/  HMMA.16816.F32 R4, R12.reuse, R8, R4 ;  /* 0x000000080c04723c */ /* 0x040fe60000001804 */
[----:B-----5:R-:W-:Y:S04]  /*2d3e0*/  STL.64 [R1+0x1fa0], R26 ;  /* 0x001fa01a01007387 */ /* 0x020fe80000100a00 */
[----:B---3--:R0:W-:Y:S04]  /*2d3f0*/  STL.64 [R1+0x1f98], R24 ;  /* 0x001f981801007387 */ /* 0x0081e80000100a00 */
[----:B0-----:R-:W3:Y:S04]  /*2d400*/  LDL.LU R24, [R1+0x2c0] ;  /* 0x0002c00001187983 */ /* 0x001ee80000300800 */
[----:B------:R-:W3:Y:S04]  /*2d410*/  LDL.LU R25, [R1+0x2c4] ;  /* 0x0002c40001197983 */ /* 0x000ee80000300800 */
[----:B------:R-:W5:Y:S04]  /*2d420*/  LDL.LU R26, [R1+0x2c8] ;  /* 0x0002c800011a7983 */ /* 0x000f680000300800 */
[----:B------:R-:W5:Y:S04]  /*2d430*/  LDL.LU R27, [R1+0x2cc] ;  /* 0x0002cc00011b7983 */ /* 0x000f680000300800 */
[----:B-----5:R-:W-:Y:S04]  /*2d440*/  STL.64 [R1+0x1fb0], R26 ;  /* 0x001fb01a01007387 */ /* 0x020fe80000100a00 */
[----:B---3--:R0:W-:Y:S04]  /*2d450*/  STL.64 [R1+0x1fa8], R24 ;  /* 0x001fa81801007387 */ /* 0x0081e80000100a00 */
[----:B0-----:R-:W3:Y:S04]  /*2d460*/  LDL.LU R24, [R1+0x2d0] ;  /* 0x0002d00001187983 */ /* 0x001ee80000300800 */
[----:B------:R-:W3:Y:S04]  /*2d470*/  LDL.LU R25, [R1+0x2d4] ;  /* 0x0002d40001197983 */ /* 0x000ee80000300800 */
[----:B------:R-:W3:Y:S04]  /*2d480*/  LDL.LU R26, [R1+0x2d8] ;  /* 0x0002d800011a7983 */ /* 0x000ee80000300800 */
[----:B------:R-:W3:Y:S04]  /*2d490*/  LDL.LU R27, [R1+0x2dc] ;  /* 0x0002dc00011b7983 */ /* 0x000ee80000300800 */
[----:B------:R-:W5:Y:S04]  /*2d4a0*/  LDL.LU R29, [R1+0xa20] ;  /* 0x000a2000011d7983 */ /* 0x000f680000300800 */
        /* <DEDUP_REMOVED lines=16> */
[----:B------:R-:W-:-:S02]  /*2d5b0*/  IMAD R28, R28, 0x100, R3 ;  /* 0x000001001c1c7824 */ /* 0x000fc400078e0203 */
[----:B---3--:R-:W-:Y:S02]  /*2d5c0*/  IMAD R0, R0, 0x100, R20 ;  /* 0x0000010000007824 */ /* 0x008fe400078e0214 */
[----:B--2---:R-:W-:Y:S01]  /*2d5d0*/  IMAD R22, R22, 0x100, R21 ;  /* 0x0000010016167824 */ /* 0x004fe200078e0215 */
[----:B------:R-:W2:Y:S04]  /*2d5e0*/  LDL.LU R20, [R1+0x1fe4] ;  /* 0x001fe40001147983 */ /* 0x000ea80000300800 */
[----:B------:R-:W2:Y:S01]  /*2d5f0*/  LDL.LU R21, [R1+0x1fe0] ;  /* 0x001fe00001157983 */ /* 0x000ea20000300800 */
[----:B------:R-:W-:-:S03]  /*2d600*/  IMAD R23, R23, 0x100, R2 ;  /* 0x0000010017177824 */ /* 0x000fc600078e0202 */
[----:B------:R-:W4:Y:S04]  /*2d610*/  LDL.LU R2, [R1+0x1fdc] ;  /* 0x001fdc0001027983 */ /* 0x000f280000300800 */
[----:B------:R-:W4:Y:S02]  /*2d620*/  LDL.LU R3, [R1+0x1fd8] ;  /* 0x001fd80001037983 */ /* 0x000f240000300800 */
[----:B----4-:R-:W-:Y:S02]  /*2d630*/  HMMA.16816.F32 R12, R12, R2, R16 ;  /* 0x000000020c0c723c */ /* 0x010fe40000001810 */
[----:B------:R-:W2:Y:S04]  /*2d640*/  LDL.LU.64 R18, [R1+0x1fd0] ;  /* 0x001fd00001127983 */ /* 0x000ea80000300a00 */
[----:B------:R-:W2:-:S13]  /*2d650*/  LDL.LU.64 R16, [R1+0x1fc8] ;  /* 0x001fc80001107983 */ /* 0x000e9a0000300a00 */
[----:B------:R0:W-:Y:S04]  /*2d660*/  STL.64 [R1+0x2f0], R12 ;  /* 0x0002f00c01007387 */ /* 0x0001e80000100a00 */
[----:B------:R1:W-:Y:S01]  /*2d670*/  STL.64 [R1+0x2f8], R14 ;  /* 0x0002f80e01007387 */ /* 0x0003e20000100a00 */
[----:B0-----:R-:W-:Y:S02]  /*2d680*/  F2FP.F16.E4M3.UNPACK_B R12, R0 ;  /* 0x00000000ff0c723e */ /* 0x001fe400020006ff */
[----:B------:R-:W-:Y:S02]  /*2d690*/  F2FP.F16.E4M3.UNPACK_B R13, R22 ;  /* 0x00000016ff0d723e */ /* 0x000fe400020006ff */
[----:B-1----:R-:W-:Y:S02]  /*2d6a0*/  F2FP.F16.E4M3.UNPACK_B R14, R23 ;  /* 0x00000017ff0e723e */ /* 0x002fe400020006ff */
[----:B------:R-:W-:Y:S01]  /*2d6b0*/  F2FP.F16.E4M3.UNPACK_B R15, R28 ;  /* 0x0000001cff0f723e */ /* 0x000fe200020006ff */
[----:B------:R-:W3:Y:S04]  /*2d6c0*/  LDL.LU R0, [R1+0xa08] ;  /* 0x000a080001007983 */ /* 0x000ee80000300800 */
[----:B------:R-:W4:Y:S04]  /*2d6d0*/  LDL.LU R22, [R1+0xa14] ;  /* 0x000a140001167983 */ /* 0x000f280000300800 */
[----:B------:R-:W3:Y:S01]  /*2d6e0*/  LDL.LU R23, [R1+0xa0c] ;  /* 0x000a0c0001177983 */ /* 0x000ee20000300800 */
        /* <DEDUP_REMOVED lines=38> */
[----:B0-----:R-:W2:Y:S04]  /*2d950*/  LDL.LU R8, [R1+0x280] ;  /* 0x0002800001087983 */ /* 0x001ea80000300800 */
[----:B------:R-:W2:Y:S04]  /*2d960*/  LDL.LU R9, [R1+0x284] ;  /* 0x0002840001097983 */ /* 0x000ea80000300800 */
[----:B------:R-:W2:Y:S04]  /*2d970*/  LDL.LU R10, [R1+0x288] ;  /* 0x00028800010a7983 */ /* 0x000ea80000300800 */
[----:B------:R-:W2:Y:S01]  /*2d980*/  LDL.LU R11, [R1+0x28c] ;  /* 0x00028c00010b7983 */ /* 0x000ea20000300800 */
[----:B------:R-:W-:Y:S01]  /*2d990*/  IMAD R0, R0, 0x100, R23 ;  /* 0x0000010000007824 */ /* 0x000fe200078e0217 */
[----:B--2---:R-:W-:Y:S01]  /*2d9a0*/  HMMA.16816.F32 R8, R12, R6, R8 ;  /* 0x000000060c08723c */ /* 0x004fe20000001808 */
[----:B----4-:R-:W-:-:S15]  /*2d9b0*/  IMAD R22, R24, 0x100, R22 ;  /* 0x0000010018167824 */ /* 0x010fde00078e0216 */
[----:B------:R-:W-:-:S03]  /*2d9c0*/  NOP ;  /* 0x0000000000007918 */ /* 0x000fc60000000000 */
[----:B------:R-:W-:Y:S04]  /*2d9d0*/  STL.64 [R1+0x270], R8 ;  /* 0x0002700801007387 */ /* 0x000fe80000100a00 */
[----:B------:R3:W-:Y:S02]  /*2d9e0*/  STL.64 [R1+0x278], R10 ;  /* 0x0002780a01007387 */ /* 0x0007e40000100a00 */
[----:B---3--:R-:W-:Y:S01]  /*2d9f0*/  HMMA.16816.F32 R8, R12, R4, R16 ;  /* 0x000000040c08723c */ /* 0x008fe20000001810 */
[----:B------:R-:W-:Y:S01]  /*2da00*/  IMAD R23, R26, 0x100, R25 ;  /* 0x000001001a177824 */ /* 0x000fe200078e0219 */
[----:B------:R-:W-:Y:S04]  /*2da10*/  STL.64 [R1+0x1f20], R6 ;  /* 0x001f200601007387 */ /* 0x000fe80000100a00 */
[----:B------:R-:W-:Y:S01]  /*2da20*/  STL.64 [R1+0x1f18], R4 ;  /* 0x001f180401007387 */ /* 0x000fe20000100a00 */
[----:B-----5:R-:W-:-:S12]  /*2da30*/  IMAD R28, R29, 0x100, R27 ;  /* 0x000001001d1c7824 */ /* 0x020fd800078e021b */
        /* <DEDUP_REMOVED lines=55> */
[----:B------:R-:W-:Y:S04]  /*2ddb0*/  STL.64 [R1+0x1f30], R6 ;  /* 0x001f300601007387 */ /* 0x000fe80000100a00 */
[----:B-----5:R0:W-:Y:S04]  /*2ddc0*/  STL.64 [R1+0x1f28], R4 ;  /* 0x001f280401007387 */ /* 0x0201e80000100a00 */
        /* <DEDUP_REMOVED lines=21> */
[----:B------:R-:W2:Y:S04]  /*2df20*/  LDL.LU R26, [R1+0x1b8] ;  /* 0x0001b800011a7983 */ /* 0x000ea80000300800 */
[----:B------:R-:W2:Y:S04]  /*2df30*/  LDL.LU R27, [R1+0x1bc] ;  /* 0x0001bc00011b7983 */ /* 0x000ea80000300800 */
[----:B------:R-:W3:Y:S04]  /*2df40*/  LDL.LU.64 R22, [R1+0x1f70] ;  /* 0x001f700001167983 */ /* 0x000ee80000300a00 */
[----:B------:R-:W2:Y:S04]  /*2df50*/  LDL.LU.64 R20, [R1+0x1f68] ;  /* 0x001f680001147983 */ /* 0x000ea80000300a00 */
[----:B------:R0:W-:Y:S04]  /*2df60*/  STL.64 [R1+0x250], R12 ;  /* 0x0002500c01007387 */ /* 0x0001e80000100a00 */
[----:B------:R1:W-:Y:S01]  /*2df70*/  STL.64 [R1+0x258], R14 ;  /* 0x0002580e01007387 */ /* 0x0003e20000100a00 */
[----:B0-----:R-:W-:-:S02]  /*2df80*/  F2FP.F16.E4M3.UNPACK_B R12, R0 ;  /* 0x00000000ff0c723e */ /* 0x001fc400020006ff */
[----:B-1----:R-:W-:Y:S01]  /*2df90*/  F2FP.F16.E4M3.UNPACK_B R15, R28 ;  /* 0x0000001cff0f723e */ /* 0x002fe200020006ff */
[----:B------:R-:W4:Y:S01]  /*2dfa0*/  LDL.LU R0, [R1+0xa28] ;  /* 0x000a280001007983 */ /* 0x000f220000300800 */
[----:B---3--:R-:W-:Y:S02]  /*2dfb0*/  F2FP.F16.E4M3.UNPACK_B R13, R22 ;  /* 0x00000016ff0d723e */ /* 0x008fe400020006ff */
[----:B------:R-:W-:Y:S01]  /*2dfc0*/  F2FP.F16.E4M3.UNPACK_B R14, R23 ;  /* 0x00000017ff0e723e */ /* 0x000fe200020006ff */
        /* <DEDUP_REMOVED lines=46> */
[----:B------:R-:W3:Y:S02]  /*2e2b0*/  LDL.LU R29, [R1+0x1ef4] ;  /* 0x001ef400011d7983 */ /* 0x000ee40000300800 */
[----:B---3--:R-:W-:-:S02]  /*2e2c0*/  IMAD R22, R22, 0x100, R29 ;  /* 0x0000010016167824 */ /* 0x008fc400078e021d */
[----:B------:R-:W3:Y:S02]  /*2e2d0*/  LDL.LU R29, [R1+0x1ef0] ;  /* 0x001ef000011d7983 */ /* 0x000ee40000300800 */
[----:B---3--:R-:W-:Y:S02]  /*2e2e0*/  IMAD R23, R23, 0x100, R29 ;  /* 0x0000010017177824 */ /* 0x008fe400078e021d */
[----:B------:R-:W3:Y:S01]  /*2e2f0*/  LDL.LU R29, [R1+0x1eec] ;  /* 0x001eec00011d7983 */ /* 0x000ee20000300800 */
[----:B--2---:R-:W-:Y:S01]  /*2e300*/  HMMA.16816.F32 R12, R12, R2, R24 ;  /* 0x000000020c0c723c */ /* 0x004fe20000001818 */
[----:B---3--:R-:W-:Y:S02]  /*2e310*/  IMAD R28, R28, 0x100, R29 ;  /* 0x000001001c1c7824 */ /* 0x008fe400078e021d */
[----:B------:R-:W2:Y:S04]  /*2e320*/  LDL.LU R29, [R1+0x1ee8] ;  /* 0x001ee800011d7983 */ /* 0x000ea80000300800 */
[----:B------:R-:W3:Y:S04]  /*2e330*/  LDL.LU.64 R26, [R1+0x1ee0] ;  /* 0x001ee000011a7983 */ /* 0x000ee80000300a00 */
[----:B------:R-:W3:Y:S04]  /*2e340*/  LDL.LU.64 R24, [R1+0x1ed8] ;  /* 0x001ed80001187983 */ /* 0x000ee80000300a00 */
[----:B------:R-:W-:Y:S04]  /*2e350*/  STL [R1+0x1e74], R2 ;  /* 0x001e740201007387 */ /* 0x000fe80000100800 */
[----:B------:R-:W-:Y:S04]  /*2e360*/  STL [R1+0x1e70], R3 ;  /* 0x001e700301007387 */ /* 0x000fe80000100800 */
[----:B------:R0:W-:Y:S04]  /*2e370*/  STL.64 [R1+0x1b0], R12 ;  /* 0x0001b00c01007387 */ /* 0x0001e80000100a00 */
[----:B------:R1:W-:Y:S01]  /*2e380*/  STL.64 [R1+0x1b8], R14 ;  /* 0x0001b80e01007387 */ /* 0x0003e20000100a00 */
        /* <DEDUP_REMOVED lines=9> */
[----:B------:R-:W3:Y:S04]  /*2e420*/  LDL.LU.64 R24, [R1+0x1ec8] ;  /* 0x001ec80001187983 */ /* 0x000ee80000300a00 */
[----:B------:R-:W-:Y:S01]  /*2e430*/  STL [R1+0x1e78], R21 ;  /* 0x001e781501007387 */ /* 0x000fe20000100800 */
        /* <DEDUP_REMOVED lines=17> */
[----:B------:R-:W4:Y:S02]  /*2e550*/  LDL.LU R19, [R1+0x15c] ;  /* 0x00015c0001137983 */ /* 0x000f240000300800 */
[----:B----4-:R-:W-:-:S15]  /*2e560*/  HMMA.16816.F32 R16, R12, R10, R16 ;  /* 0x0000000a0c10723c */ /* 0x010fde0000001810 */
[----:B------:R-:W-:-:S04]  /*2e570*/  NOP ;  /* 0x0000000000007918 */ /* 0x000fc80000000000 */
[----:B------:R-:W-:Y:S04]  /*2e580*/  STL.64 [R1+0x170], R16 ;  /* 0x0001701001007387 */ /* 0x000fe80000100a00 */
[----:B------:R3:W-:Y:S02]  /*2e590*/  STL.64 [R1+0x178], R18 ;  /* 0x0001781201007387 */ /* 0x0007e40000100a00 */
[----:B---3--:R-:W-:Y:S02]  /*2e5a0*/  HMMA.16816.F32 R16, R12, R8, R24 ;  /* 0x000000080c10723c */ /* 0x008fe40000001818 */
[----:B------:R-:W-:Y:S04]  /*2e5b0*/  STL.64 [R1+0x1e38], R10 ;  /* 0x001e380a01007387 */ /* 0x000fe80000100a00 */
[----:B------:R0:W-:Y:S01]  /*2e5c0*/  STL.64 [R1+0x1e30], R8 ;  /* 0x001e300801007387 */ /* 0x0001e20000100a00 */
[----:B--2---:R-:W-:-:S12]  /*2e5d0*/  IMAD.MOV.U32 R25, RZ, RZ, R29 ;  /* 0x000000ffff197224 */ /* 0x004fd800078e001d */
[----:B------:R-:W-:Y:S04]  /*2e5e0*/  STL.64 [R1+0x160], R16 ;  /* 0x0001601001007387 */ /* 0x000fe80000100a00 */
[----:B------:R-:W-:Y:S04]  /*2e5f0*/  STL.64 [R1+0x168], R18 ;  /* 0x0001681201007387 */ /* 0x000fe80000100a00 */
[----:B------:R-:W2:Y:S04]  /*2e600*/  LDL.LU R24, [R1+0x10] ;  /* 0x0000100001187983 */ /* 0x000ea80000300800 */
[----:B------:R-:W3:Y:S04]  /*2e610*/  LDL.LU R29, [R1+0x1ea4] ;  /* 0x001ea400011d7983 */ /* 0x000ee80000300800 */
[----:B------:R-:W4:Y:S04]  /*2e620*/  LDL.LU R26, [R1+0x18] ;  /* 0x00001800011a7983 */ /* 0x000f280000300800 */
[----:B------:R-:W4:Y:S04]  /*2e630*/  LDL.LU R27, [R1+0x1c] ;  /* 0x00001c00011b7983 */ /* 0x000f280000300800 */
[----:B0-----:R-:W5:Y:S04]  /*2e640*/  LDL.LU R8, [R1+0x50] ;  /* 0x0000500001087983 */ /* 0x001f680000300800 */
[----:B------:R-:W5:Y:S04]  /*2e650*/  LDL.LU R9, [R1+0x54] ;  /* 0x0000540001097983 */ /* 0x000f680000300800 */
[----:B------:R-:W2:Y:S01]  /*2e660*/  LDL.LU R10, [R1+0x58] ;  /* 0x00005800010a7983 */ /* 0x000ea20000300800 */
[----:B---3--:R-:W-:-:S03]  /*2e670*/  IMAD.MOV.U32 R11, RZ, RZ, R29 ;  /* 0x000000ffff0b7224 */ /* 0x008fc600078e001d */
[----:B------:R-:W3:Y:S04]  /*2e680*/  LDL.LU R29, [R1+0x1ea0] ;  /* 0x001ea000011d7983 */ /* 0x000ee80000300800 */
        /* <DEDUP_REMOVED lines=16> */
[----:B------:R-:W2:Y:S01]  /*2e790*/  LDL.LU R22, [R1+0xd8] ;  /* 0x0000d80001167983 */ /* 0x000ea20000300800 */
[----:B---3--:R-:W-:-:S03]  /*2e7a0*/  IMAD.MOV.U32 R23, RZ, RZ, R29 ;  /* 0x000000ffff177224 */ /* 0x008fc600078e001d */
        /* <DEDUP_REMOVED lines=18> */
[----:B----4-:R-:W-:Y:S04]  /*2e8d0*/  STL.64 [R1+0x1e18], R26 ;  /* 0x001e181a01007387 */ /* 0x010fe80000100a00 */
[----:B------:R0:W-:Y:S04]  /*2e8e0*/  STL.64 [R1+0x1e10], R24 ;  /* 0x001e101801007387 */ /* 0x0001e80000100a00 */
[----:B0-----:R-:W4:Y:S04]  /*2e8f0*/  LDL.LU R24, [R1+0x30] ;  /* 0x0000300001187983 */ /* 0x001f280000300800 */
[----:B------:R-:W4:Y:S04]  /*2e900*/  LDL.LU R25, [R1+0x34] ;  /* 0x0000340001197983 */ /* 0x000f280000300800 */
[----:B------:R-:W2:Y:S04]  /*2e910*/  LDL.LU R26, [R1+0x38] ;  /* 0x00003800011a7983 */ /* 0x000ea80000300800 */
[----:B------:R-:W2:Y:S01]  /*2e920*/  LDL.LU R27, [R1+0x3c] ;  /* 0x00003c00011b7983 */ /* 0x000ea20000300800 */
[C---:B------:R-:W-:Y:S03]  /*2e930*/  HMMA.16816.F32 R20, R12.reuse, R6, R20 ;  /* 0x000000060c14723c */ /* 0x040fe60000001814 */
[----:B--2---:R-:W-:Y:S04]  /*2e940*/  STL.64 [R1+0x1e28], R26 ;  /* 0x001e281a01007387 */ /* 0x004fe80000100a00 */
[----:B----4-:R0:W-:Y:S04]  /*2e950*/  STL.64 [R1+0x1e20], R24 ;  /* 0x001e201801007387 */ /* 0x0101e80000100a00 */
[----:B0-----:R-:W2:Y:S04]  /*2e960*/  LDL.LU R24, [R1+0x40] ;  /* 0x0000400001187983 */ /* 0x001ea80000300800 */
[----:B------:R-:W2:Y:S04]  /*2e970*/  LDL.LU R25, [R1+0x44] ;  /* 0x0000440001197983 */ /* 0x000ea80000300800 */
[----:B------:R-:W2:Y:S04]  /*2e980*/  LDL.LU R26, [R1+0x48] ;  /* 0x00004800011a7983 */ /* 0x000ea80000300800 */
[----:B------:R-:W2:Y:S04]  /*2e990*/  LDL.LU R27, [R1+0x4c] ;  /* 0x00004c00011b7983 */ /* 0x000ea80000300800 */
        /* <DEDUP_REMOVED lines=9> */
[----:B------:R-:W2:Y:S01]  /*2ea30*/  LDL.LU.64 R20, [R1+0x1e80] ;  /* 0x001e800001147983 */ /* 0x000ea20000300a00 */
[----:B----4-:R-:W-:-:S02]  /*2ea40*/  IMAD R22, R22, 0x100, R2 ;  /* 0x0000010016167824 */ /* 0x010fc400078e0202 */
[----:B--2---:R-:W-:Y:S02]  /*2ea50*/  IMAD R0, R0, 0x100, R21 ;  /* 0x0000010000007824 */ /* 0x004fe400078e0215 */
[----:B------:R-:W-:Y:S01]  /*2ea60*/  IMAD R23, R23, 0x100, R3 ;  /* 0x0000010017177824 */ /* 0x000fe200078e0203 */
[----:B------:R-:W2:Y:S04]  /*2ea70*/  LDL.LU R21, [R1+0x1e78] ;  /* 0x001e780001157983 */ /* 0x000ea80000300800 */
[----:B------:R-:W4:Y:S04]  /*2ea80*/  LDL.LU R2, [R1+0x1e74] ;  /* 0x001e740001027983 */ /* 0x000f280000300800 */
[----:B------:R-:W4:Y:S01]  /*2ea90*/  LDL.LU R3, [R1+0x1e70] ;  /* 0x001e700001037983 */ /* 0x000f220000300800 */
[----:B---3--:R-:W-:Y:S01]  /*2eaa0*/  IMAD R28, R29, 0x100, R28 ;  /* 0x000001001d1c7824 */ /* 0x008fe200078e021c */
        /* <DEDUP_REMOVED lines=11> */
[----:B------:R-:W4:Y:S04]  /*2eb60*/  LDL.LU R23, [R1+0x1084] ;  /* 0x0010840001177983 */ /* 0x000f280000300800 */
[----:B------:R-:W3:Y:S01]  /*2eb70*/  LDL.LU R28, [R1+0x1078] ;  /* 0x00107800011c7983 */ /* 0x000ee20000300800 */
[----:B--2---:R-:W-:-:S15]  /*2eb80*/  HMMA.16816.F32 R16, R12, R20, R16 ;  /* 0x000000140c10723c */ /* 0x004fde0000001810 */
[----:B------:R-:W-:-:S04]  /*2eb90*/  NOP ;  /* 0x0000000000007918 */ /* 0x000fc80000000000 */
[----:B------:R-:W-:Y:S04]  /*2eba0*/  STL.64 [R1+0x120], R16 ;  /* 0x0001201001007387 */ /* 0x000fe80000100a00 */
[----:B------:R0:W-:Y:S04]  /*2ebb0*/  STL.64 [R1+0x128], R18 ;  /* 0x0001281201007387 */ /* 0x0001e80000100a00 */
[----:B0-----:R-:W5:Y:S04]  /*2ebc0*/  LDL.LU.64 R18, [R1+0x1e58] ;  /* 0x001e580001127983 */ /* 0x001f680000300a00 */
[----:B------:R-:W2:Y:S04]  /*2ebd0*/  LDL.LU.64 R16, [R1+0x1e50] ;  /* 0x001e500001107983 */ /* 0x000ea80000300a00 */
[----:B------:R-:W2:Y:S04]  /*2ebe0*/  LDL.LU R20, [R1+0x1070] ;  /* 0x0010700001147983 */ /* 0x000ea80000300800 */
[----:B------:R-:W3:Y:S01]  /*2ebf0*/  LDL.LU R21, [R1+0x107c] ;  /* 0x00107c0001157983 */ /* 0x000ee20000300800 */
[----:B-----5:R-:W-:-:S15]  /*2ec00*/  HMMA.16816.F32 R8, R12, R18, R8 ;  /* 0x000000120c08723c */ /* 0x020fde0000001808 */
[----:B------:R-:W-:-:S04]  /*2ec10*/  NOP ;  /* 0x0000000000007918 */ /* 0x000fc80000000000 */
[----:B------:R-:W-:Y:S04]  /*2ec20*/  STL.64 [R1+0x100], R8 ;  /* 0x0001000801007387 */ /* 0x000fe80000100a00 */
[----:B------:R0:W-:Y:S04]  /*2ec30*/  STL.64 [R1+0x108], R10 ;  /* 0x0001080a01007387 */ /* 0x0001e80000100a00 */
[----:B0-----:R-:W2:Y:S04]  /*2ec40*/  LDL.LU.64 R10, [R1+0x1e48] ;  /* 0x001e4800010a7983 */ /* 0x001ea80000300a00 */
[----:B------:R-:W2:Y:S04]  /*2ec50*/  LDL.LU.64 R8, [R1+0x1e40] ;  /* 0x001e400001087983 */ /* 0x000ea80000300a00 */
[----:B------:R-:W5:Y:S04]  /*2ec60*/  LDL.LU R18, [R1+0x106c] ;  /* 0x00106c0001127983 */ /* 0x000f680000300800 */
        /* <DEDUP_REMOVED lines=15> */
[----:B------:R-:W2:-:S13]  /*2ed60*/  LDL.LU.64 R24, [R1+0x1e10] ;  /* 0x001e100001187983 */ /* 0x000e9a0000300a00 */
[----:B------:R0:W-:Y:S04]  /*2ed70*/  STL.64 [R1+0xc0], R8 ;  /* 0x0000c00801007387 */ /* 0x0001e80000100a00 */
[----:B------:R1:W-:Y:S01]  /*2ed80*/  STL [R1+0xc8], R10 ;  /* 0x0000c80a01007387 */ /* 0x0003e20000100800 */
[----:B------:R-:W-:-:S03]  /*2ed90*/  IMAD.MOV.U32 R29, RZ, RZ, R11 ;  /* 0x000000ffff1d7224 */ /* 0x000fc600078e000b */
[----:B0-----:R-:W3:Y:S04]  /*2eda0*/  LDL.LU R8, [R1] ;  /* 0x0000000001087983 */ /* 0x001ee80000300800 */
[----:B------:R-:W3:Y:S04]  /*2edb0*/  LDL.LU R9, [R1+0x4] ;  /* 0x0000040001097983 */ /* 0x000ee80000300800 */
[----:B-1----:R-:W3:Y:S04]  /*2edc0*/  LDL.LU R10, [R1+0x8] ;  /* 0x00000800010a7983 */ /* 0x002ee80000300800 */
[----:B------:R-:W3:Y:S04]  /*2edd0*/  LDL.LU R11, [R1+0xc] ;  /* 0x00000c00010b7983 */ /* 0x000ee80000300800 */
[----:B------:R-:W-:Y:S01]  /*2ede0*/  STL [R1+0x1b80], R29 ;  /* 0x001b801d01007387 */ /* 0x000fe20000100800 */
        /* <DEDUP_REMOVED lines=19> */
[----:B----4-:R-:W-:Y:S01]  /*2ef20*/  IMAD R6, R22, 0x100, R23 ;  /* 0x0000010016067824 */ /* 0x010fe200078e0217 */
[----:B---3--:R-:W-:Y:S04]  /*2ef30*/  STL.64 [R1+0x1dc8], R26 ;  /* 0x001dc81a01007387 */ /* 0x008fe80000100a00 */
[----:B--2---:R0:W-:Y:S04]  /*2ef40*/  STL.64 [R1+0x1dc0], R24 ;  /* 0x001dc01801007387 */ /* 0x0041e80000100a00 */
[----:B0-----:R-:W2:Y:S04]  /*2ef50*/  LDL.LU R24, [R1+0xb0] ;  /* 0x0000b00001187983 */ /* 0x001ea80000300800 */
[----:B------:R-:W2:Y:S04]  /*2ef60*/  LDL.LU R25, [R1+0xb4] ;  /* 0x0000b40001197983 */ /* 0x000ea80000300800 */
[----:B------:R-:W3:Y:S04]  /*2ef70*/  LDL.LU R26, [R1+0xb8] ;  /* 0x0000b800011a7983 */ /* 0x000ee80000300800 */
[----:B------:R-:W3:Y:S04]  /*2ef80*/  LDL.LU R27, [R1+0xbc] ;  /* 0x0000bc00011b7983 */ /* 0x000ee80000300800 */
[----:B------:R-:W4:Y:S04]  /*2ef90*/  LDL.LU R28, [R1+0x750] ;  /* 0x00075000011c7983 */ /* 0x000f280000300800 */
[----:B------:R-:W4:Y:S01]  /*2efa0*/  LDL.LU R23, [R1+0x754] ;  /* 0x0007540001177983 */ /* 0x000f220000300800 */
[----:B------:R-:W-:-:S03]  /*2efb0*/  IMAD R4, R20, 0x100, R19 ;  /* 0x0000010014047824 */ /* 0x000fc600078e0213 */
        /* <DEDUP_REMOVED lines=17> */
[----:B-----5:R-:W-:Y:S01]  /*2f0d0*/  IMAD R0, R0, 0x100, R18 ;  /* 0x0000010000007824 */ /* 0x020fe200078e0212 */
[----:B------:R-:W-:-:S02]  /*2f0e0*/  F2FP.F16.E4M3.UNPACK_B R13, R4 ;  /* 0x00000004ff0d723e */ /* 0x000fc400020006ff */
[----:B---3--:R-:W-:Y:S04]  /*2f0f0*/  STL.64 [R1+0x1df8], R26 ;  /* 0x001df81a01007387 */ /* 0x008fe80000100a00 */
[----:B--2---:R0:W-:Y:S04]  /*2f100*/  STL.64 [R1+0x1df0], R24 ;  /* 0x001df01801007387 */ /* 0x0041e80000100a00 */
[----:B0-----:R-:W2:Y:S04]  /*2f110*/  LDL.LU R24, [R1+0x20] ;  /* 0x0000200001187983 */ /* 0x001ea80000300800 */
[----:B------:R-:W2:Y:S04]  /*2f120*/  LDL.LU R25, [R1+0x24] ;  /* 0x0000240001197983 */ /* 0x000ea80000300800 */
[----:B------:R-:W2:Y:S04]  /*2f130*/  LDL.LU R26, [R1+0x28] ;  /* 0x00002800011a7983 */ /* 0x000ea80000300800 */
[----:B------:R-:W2:Y:S01]  /*2f140*/  LDL.LU R27, [R1+0x2c] ;  /* 0x00002c00011b7983 */ /* 0x000ea20000300800 */
[----:B------:R-:W-:-:S02]  /*2f150*/  F2FP.F16.E4M3.UNPACK_B R12, R0 ;  /* 0x00000000ff0c723e */ /* 0x000fc400020006ff */
[----:B------:R-:W-:Y:S02]  /*2f160*/  F2FP.F16.E4M3.UNPACK_B R14, R5 ;  /* 0x00000005ff0e723e */ /* 0x000fe400020006ff */
[----:B------:R-:W-:Y:S02]  /*2f170*/  F2FP.F16.E4M3.UNPACK_B R15, R6 ;  /* 0x00000006ff0f723e */ /* 0x000fe400020006ff */
[----:B----4-:R-:W-:Y:S02]  /*2f180*/  F2FP.F16.E4M3.UNPACK_B R20, R28.H1 ;  /* 0x0000001cff14723e */ /* 0x010fe400030006ff */
[----:B------:R-:W-:Y:S01]  /*2f190*/  F2FP.F16.E4M3.UNPACK_B R21, R23.H1 ;  /* 0x00000017ff15723e */ /* 0x000fe200030006ff */
[----:B------:R-:W3:Y:S04]  /*2f1a0*/  LDL.LU R11, [R1+0x724] ;  /* 0x00072400010b7983 */ /* 0x000ee80000300800 */
[----:B------:R-:W4:Y:S04]  /*2f1b0*/  LDL.LU R8, [R1+0x710] ;  /* 0x0007100001087983 */ /* 0x000f280000300800 */
[----:B------:R-:W5:Y:S04]  /*2f1c0*/  LDL.LU R9, [R1+0x714] ;  /* 0x0007140001097983 */ /* 0x000f680000300800 */
[----:B------:R-:W3:Y:S04]  /*2f1d0*/  LDL.LU R2, [R1+0x6f0] ;  /* 0x0006f00001027983 */ /* 0x000ee80000300800 */
[----:B------:R-:W3:Y:S04]  /*2f1e0*/  LDL.LU R7, [R1+0x6f4] ;  /* 0x0006f40001077983 */ /* 0x000ee80000300800 */
[----:B------:R-:W3:Y:S01]  /*2f1f0*/  LDL.LU R29, [R1+0x700] ;  /* 0x00070000011d7983 */ /* 0x000ee20000300800 */
[----:B--2---:R-:W-:-:S15]  /*2f200*/  HMMA.16816.F32 R24, R12, R20, R24 ;  /* 0x000000140c18723c */ /* 0x004fde0000001818 */
[----:B------:R-:W-:-:S04]  /*2f210*/  NOP ;  /* 0x0000000000007918 */ /* 0x000fc80000000000 */
[----:B------:R-:W-:Y:S04]  /*2f220*/  STL.64 [R1], R24 ;  /* 0x0000001801007387 */ /* 0x000fe80000100a00 */
[----:B------:R0:W-:Y:S04]  /*2f230*/  STL.64 [R1+0x8], R26 ;  /* 0x0000081a01007387 */ /* 0x0001e80000100a00 */
[----:B0-----:R-:W2:Y:S04]  /*2f240*/  LDL.LU.64 R26, [R1+0x1df8] ;  /* 0x001df800011a7983 */ /* 0x001ea80000300a00 */
[----:B------:R-:W2:Y:S01]  /*2f250*/  LDL.LU.64 R24, [R1+0x1df0] ;  /* 0x001df00001187983 */ /* 0x000ea20000300a00 */
[----:B------:R-:W-:-:S02]  /*2f260*/  F2FP.F16.E4M3.UNPACK_B R18, R22.H1 ;  /* 0x00000016ff12723e */ /* 0x000fc400030006ff */
[----:B------:R-:W-:Y:S01]  /*2f270*/  F2FP.F16.E4M3.UNPACK_B R19, R19.H1 ;  /* 0x00000013ff13723e */ /* 0x000fe200030006ff */
[----:B------:R-:W3:Y:S04]  /*2f280*/  LDL.LU R3, [R1+0x704] ;  /* 0x0007040001037983 */ /* 0x000ee80000300800 */
[----:B------:R-:W3:Y:S04]  /*2f290*/  LDL.LU R28, [R1+0x6e0] ;  /* 0x0006e000011c7983 */ /* 0x000ee80000300800 */
[----:B------:R0:W-:Y:S04]  /*2f2a0*/  STL [R1+0x1db4], R20 ;  /* 0x001db41401007387 */ /* 0x0001e80000100800 */
[----:B------:R1:W-:Y:S04]  /*2f2b0*/  STL [R1+0x1db0], R21 ;  /* 0x001db01501007387 */ /* 0x0003e80000100800 */
[----:B0-----:R-:W3:Y:S04]  /*2f2c0*/  LDL.LU R20, [R1+0x240] ;  /* 0x0002400001147983 */ /* 0x001ee80000300800 */
[----:B-1----:R-:W3:Y:S04]  /*2f2d0*/  LDL.LU R21, [R1+0x244] ;  /* 0x0002440001157983 */ /* 0x002ee80000300800 */
        /* <DEDUP_REMOVED lines=18> */
[----:B0-----:R-:W2:Y:S04]  /*2f400*/  LDL.LU R16, [R1+0xe0] ;  /* 0x0000e00001107983 */ /* 0x001ea80000300800 */
[----:B------:R-:W2:Y:S04]  /*2f410*/  LDL.LU R17, [R1+0xe4] ;  /* 0x0000e40001117983 */ /* 0x000ea80000300800 */
[----:B------:R-:W2:Y:S04]  /*2f420*/  LDL.LU R18, [R1+0xe8] ;  /* 0x0000e80001127983 */ /* 0x000ea80000300800 */
[----:B------:R-:W2:Y:S01]  /*2f430*/  LDL.LU R19, [R1+0xec] ;  /* 0x0000ec0001137983 */ /* 0x000ea20000300800 */
[----:B------:R-:W-:-:S02]  /*2f440*/  F2FP.F16.E4M3.UNPACK_B R10, R10.H1 ;  /* 0x0000000aff0a723e */ /* 0x000fc400030006ff */
[----:B---3--:R-:W-:Y:S02]  /*2f450*/  F2FP.F16.E4M3.UNPACK_B R11, R11.H1 ;  /* 0x0000000bff0b723e */ /* 0x008fe400030006ff */
[----:B----4-:R-:W-:Y:S02]  /*2f460*/  F2FP.F16.E4M3.UNPACK_B R8, R8.H1 ;  /* 0x00000008ff08723e */ /* 0x010fe400030006ff */
[----:B-----5:R-:W-:Y:S02]  /*2f470*/  F2FP.F16.E4M3.UNPACK_B R9, R9.H1 ;  /* 0x00000009ff09723e */ /* 0x020fe400030006ff */
[----:B------:R-:W-:Y:S01]  /*2f480*/  F2FP.F16.E4M3.UNPACK_B R4, R29.H1 ;  /* 0x0000001dff04723e */ /* 0x000fe200030006ff */
[C---:B--2---:R-:W-:Y:S08]  /*2f490*/  HMMA.16816.F32 R24, R12.reuse, R10, R24 ;  /* 0x0000000a0c18723c */ /* 0x044ff00000001818 */
[----:B------:R-:W-:Y:S11]  /*2f4a0*/  HMMA.16816.F32 R16, R12, R8, R16 ;  /* 0x000000080c10723c */ /* 0x000ff60000001810 */
        /* <DEDUP_REMOVED lines=9> */
[----:B------:R-:W-:-:S02]  /*2f540*/  F2FP.F16.E4M3.UNPACK_B R6, R2.H1 ;  /* 0x00000002ff06723e */ /* 0x000fc400030006ff */
[----:B------:R-:W-:-:S07]  /*2f550*/  F2FP.F16.E4M3.UNPACK_B R7, R7.H1 ;  /* 0x00000007ff07723e */ /* 0x000fce00030006ff */
        /* <DEDUP_REMOVED lines=9> */
[----:B------:R-:W-:-:S07]  /*2f5f0*/  F2FP.F16.E4M3.UNPACK_B R5, R3.H1 ;  /* 0x00000003ff05723e */ /* 0x000fce00030006ff */
[----:B0-----:R-:W-:Y:S01]  /*2f600*/  HMMA.16816.F32 R16, R12, R4, R20 ;  /* 0x000000040c10723c */ /* 0x001fe20000001814 */
[----:B------:R-:W-:Y:S01]  /*2f610*/  F2FP.F16.E4M3.UNPACK_B R2, R28.H1 ;  /* 0x0000001cff02723e */ /* 0x000fe200030006ff */
        /* <DEDUP_REMOVED lines=16> */
[----:B------:R-:W5:Y:S04]  /*2f720*/  LDL.LU R2, [R1+0x108c] ;  /* 0x00108c0001027983 */ /* 0x000f680000300800 */
[----:B------:R-:W5:Y:S04]  /*2f730*/  LDL.LU R0, [R1+0x1088] ;  /* 0x0010880001007983 */ /* 0x000f680000300800 */
[----:B------:R-:W4:Y:S04]  /*2f740*/  LDL.LU R29, [R1+0x1094] ;  /* 0x00109400011d7983 */ /* 0x000f280000300800 */
        /* <DEDUP_REMOVED lines=21> */
[----:B-----5:R-:W-:-:S02]  /*2f8a0*/  IMAD R0, R0, 0x100, R2 ;  /* 0x0000010000007824 */ /* 0x020fc400078e0202 */
[----:B----4-:R-:W-:Y:S02]  /*2f8b0*/  IMAD R22, R22, 0x100, R29 ;  /* 0x0000010016167824 */ /* 0x010fe400078e021d */
        /* <DEDUP_REMOVED lines=16> */
[----:B------:R-:W-:-:S07]  /*2f9c0*/  F2FP.F16.E4M3.UNPACK_B R3, R3.H1 ;  /* 0x00000003ff03723e */ /* 0x000fce00030006ff */
        /* <DEDUP_REMOVED lines=188> */
[----:B------:R-:W3:Y:S01]  /*30590*/  LDL.LU R2, [R1+0x1cc8] ;  /* 0x001cc80001027983 */ /* 0x000ee20000300800 */
[----:B-----5:R-:W-:-:S02]  /*305a0*/  IMAD R23, R23, 0x100, R3 ;  /* 0x0000010017177824 */ /* 0x020fc400078e0203 */
[----:B---3--:R-:W-:Y:S02]  /*305b0*/  IMAD R22, R22, 0x100, R2 ;  /* 0x0000010016167824 */ /* 0x008fe400078e0202 */
        /* <DEDUP_REMOVED lines=31> */
[----:B------:R-:W2:Y:S04]  /*307b0*/  LDL.LU.64 R24, [R1+0x1c90] ;  /* 0x001c900001187983 */ /* 0x000ea80000300a00 */
[----:B------:R-:W-:Y:S04]  /*307c0*/  STL.64 [R1+0x1c58], R18 ;  /* 0x001c581201007387 */ /* 0x000fe80000100a00 */
[----:B------:R0:W-:Y:S01]  /*307d0*/  STL.64 [R1+0x1c50], R16 ;  /* 0x001c501001007387 */ /* 0x0001e20000100a00 */
[----:B--2---:R-:W-:-:S15]  /*307e0*/  HMMA.16816.F32 R24, R12, R16, R24 ;  /* 0x000000100c18723c */ /* 0x004fde0000001818 */
[----:B------:R-:W-:-:S04]  /*307f0*/  NOP ;  /* 0x0000000000007918 */ /* 0x000fc80000000000 */
[----:B------:R1:W-:Y:S04]  /*30800*/  STL.64 [R1+0x5f0], R24 ;  /* 0x0005f01801007387 */ /* 0x0003e80000100a00 */
[----:B------:R2:W-:Y:S04]  /*30810*/  STL.64 [R1+0x5f8], R26 ;  /* 0x0005f81a01007387 */ /* 0x0005e80000100a00 */
[----:B0-----:R-:W4:Y:S04]  /*30820*/  LDL.LU R16, [R1+0x320] ;  /* 0x0003200001107983 */ /* 0x001f280000300800 */
[----:B------:R-:W4:Y:S04]  /*30830*/  LDL.LU R17, [R1+0x324] ;  /* 0x0003240001117983 */ /* 0x000f280000300800 */
[----:B------:R-:W4:Y:S04]  /*30840*/  LDL.LU R18, [R1+0x328] ;  /* 0x0003280001127983 */ /* 0x000f280000300800 */
[----:B------:R-:W4:Y:S04]  /*30850*/  LDL.LU R19, [R1+0x32c] ;  /* 0x00032c0001137983 */ /* 0x000f280000300800 */
[----:B------:R-:W5:Y:S04]  /*30860*/  LDL.LU R29, [R1+0x1120] ;  /* 0x00112000011d7983 */ /* 0x000f680000300800 */
[----:B-1----:R-:W3:Y:S04]  /*30870*/  LDL.LU R24, [R1+0x250] ;  /* 0x0002500001187983 */ /* 0x002ee80000300800 */
[----:B------:R-:W3:Y:S04]  /*30880*/  LDL.LU R25, [R1+0x254] ;  /* 0x0002540001197983 */ /* 0x000ee80000300800 */
[----:B--2---:R-:W2:Y:S04]  /*30890*/  LDL.LU R26, [R1+0x258] ;  /* 0x00025800011a7983 */ /* 0x004ea80000300800 */
[----:B------:R-:W2:Y:S04]  /*308a0*/  LDL.LU R27, [R1+0x25c] ;  /* 0x00025c00011b7983 */ /* 0x000ea80000300800 */
[----:B--2---:R-:W-:Y:S04]  /*308b0*/  STL.64 [R1+0x1c08], R26 ;  /* 0x001c081a01007387 */ /* 0x004fe80000100a00 */
[----:B---3--:R0:W-:Y:S04]  /*308c0*/  STL.64 [R1+0x1c00], R24 ;  /* 0x001c001801007387 */ /* 0x0081e80000100a00 */
[----:B0-----:R-:W2:Y:S04]  /*308d0*/  LDL.LU R24, [R1+0x330] ;  /* 0x0003300001187983 */ /* 0x001ea80000300800 */
[----:B------:R-:W2:Y:S04]  /*308e0*/  LDL.LU R25, [R1+0x334] ;  /* 0x0003340001197983 */ /* 0x000ea80000300800 */
[----:B------:R-:W2:Y:S04]  /*308f0*/  LDL.LU R26, [R1+0x338] ;  /* 0x00033800011a7983 */ /* 0x000ea80000300800 */
[----:B------:R-:W2:Y:S01]  /*30900*/  LDL.LU R27, [R1+0x33c] ;  /* 0x00033c00011b7983 */ /* 0x000ea20000300800 */
[C---:B----4-:R-:W-:Y:S03]  /*30910*/  HMMA.16816.F32 R16, R12.reuse, R8, R16 ;  /* 0x000000080c10723c */ /* 0x050fe60000001810 */
[----:B------:R-:W-:Y:S05]  /*30920*/  STL.64 [R1+0x1c38], R10 ;  /* 0x001c380a01007387 */ /* 0x000fea0000100a00 */
[----:B--2---:R-:W-:-:S15]  /*30930*/  HMMA.16816.F32 R24, R12, R10, R24 ;  /* 0x0000000a0c18723c */ /* 0x004fde0000001818 */
[----:B------:R-:W-:-:S04]  /*30940*/  NOP ;  /* 0x0000000000007918 */ /* 0x000fc80000000000 */
[----:B------:R-:W-:Y:S04]  /*30950*/  STL.64 [R1+0x240], R24 ;  /* 0x0002401801007387 */ /* 0x000fe80000100a00 */
[----:B------:R-:W-:Y:S04]  /*30960*/  STL.64 [R1+0x248], R26 ;  /* 0x0002481a01007387 */ /* 0x000fe80000100a00 */
[----:B------:R0:W-:Y:S04]  /*30970*/  STL.64 [R1+0x1c30], R8 ;  /* 0x001c300801007387 */ /* 0x0001e80000100a00 */
[----:B------:R-:W-:Y:S04]  /*30980*/  STL.64 [R1+0x230], R16 ;  /* 0x0002301001007387 */ /* 0x000fe80000100a00 */
[----:B------:R1:W-:Y:S04]  /*30990*/  STL.64 [R1+0x238], R18 ;  /* 0x0002381201007387 */ /* 0x0003e80000100a00 */
[----:B0-----:R-:W2:Y:S01]  /*309a0*/  LDL.LU R8, [R1+0x2c0] ;  /* 0x0002c00001087983 */ /* 0x001ea20000300800 */
[----:B-1----:R-:W-:-:S15]  /*309b0*/  HMMA.16816.F32 R16, R12, R6, R20 ;  /* 0x000000060c10723c */ /* 0x002fde0000001814 */
[----:B------:R-:W-:-:S04]  /*309c0*/  NOP ;  /* 0x0000000000007918 */ /* 0x000fc80000000000 */
[----:B------:R-:W-:Y:S04]  /*309d0*/  STL.64 [R1+0x5e0], R16 ;  /* 0x0005e01001007387 */ /* 0x000fe80000100a00 */
[----:B------:R-:W-:Y:S04]  /*309e0*/  STL.64 [R1+0x5e8], R18 ;  /* 0x0005e81201007387 */ /* 0x000fe80000100a00 */
        /* <DEDUP_REMOVED lines=10> */
[----:B------:R-:W2:Y:S04]  /*30a90*/  LDL.LU R0, [R1+0x10e8] ;  /* 0x0010e80001007983 */ /* 0x000ea80000300800 */
[----:B------:R-:W4:Y:S04]  /*30aa0*/  LDL.LU R21, [R1+0x10f4] ;  /* 0x0010f40001157983 */ /* 0x000f280000300800 */
[----:B------:R-:W2:Y:S04]  /*30ab0*/  LDL.LU R22, [R1+0x10f0] ;  /* 0x0010f00001167983 */ /* 0x000ea80000300800 */
[----:B------:R-:W2:Y:S04]  /*30ac0*/  LDL.LU R2, [R1+0x10fc] ;  /* 0x0010fc0001027983 */ /* 0x000ea80000300800 */
[----:B------:R-:W2:Y:S04]  /*30ad0*/  LDL.LU R23, [R1+0x10f8] ;  /* 0x0010f80001177983 */ /* 0x000ea80000300800 */
[----:B--2---:R-:W-:Y:S04]  /*30ae0*/  STL.64 [R1+0x1c88], R22 ;  /* 0x001c881601007387 */ /* 0x004fe80000100a00 */
[----:B----4-:R0:W-:Y:S04]  /*30af0*/  STL.64 [R1+0x1c80], R20 ;  /* 0x001c801401007387 */ /* 0x0101e80000100a00 */
[----:B0-----:R-:W2:Y:S04]  /*30b00*/  LDL.LU R20, [R1+0x300] ;  /* 0x0003000001147983 */ /* 0x001ea80000300800 */
[----:B------:R-:W2:Y:S04]  /*30b10*/  LDL.LU R21, [R1+0x304] ;  /* 0x0003040001157983 */ /* 0x000ea80000300800 */
[----:B------:R-:W2:Y:S04]  /*30b20*/  LDL.LU R22, [R1+0x308] ;  /* 0x0003080001167983 */ /* 0x000ea80000300800 */
[----:B------:R-:W2:Y:S04]  /*30b30*/  LDL.LU R23, [R1+0x30c] ;  /* 0x00030c0001177983 */ /* 0x000ea80000300800 */
[----:B------:R-:W4:Y:S04]  /*30b40*/  LDL.LU R3, [R1+0x1104] ;  /* 0x0011040001037983 */ /* 0x000f280000300800 */
[----:B------:R-:W4:Y:S04]  /*30b50*/  LDL.LU R28, [R1+0x1100] ;  /* 0x00110000011c7983 */ /* 0x000f280000300800 */
[----:B---3--:R-:W-:Y:S04]  /*30b60*/  STL.64 [R1+0x1c68], R10 ;  /* 0x001c680a01007387 */ /* 0x008fe80000100a00 */
        /* <DEDUP_REMOVED lines=19> */
[----:B------:R-:W-:Y:S03]  /*30ca0*/  HMMA.16816.F32 R20, R12, R4, R20 ;  /* 0x000000040c14723c */ /* 0x000fe60000001814 */
        /* <DEDUP_REMOVED lines=8> */
[----:B0-----:R-:W2:Y:S04]  /*30d30*/  LDL.LU.64 R22, [R1+0x1c88] ;  /* 0x001c880001167983 */ /* 0x001ea80000300a00 */
[----:B------:R-:W2:Y:S01]  /*30d40*/  LDL.LU.64 R20, [R1+0x1c80] ;  /* 0x001c800001147983 */ /* 0x000ea20000300a00 */
[----:B----4-:R-:W-:-:S02]  /*30d50*/  IMAD R28, R28, 0x100, R3 ;  /* 0x000001001c1c7824 */ /* 0x010fc400078e0203 */
[----:B--2---:R-:W-:Y:S02]  /*30d60*/  IMAD R0, R0, 0x100, R20 ;  /* 0x0000010000007824 */ /* 0x004fe400078e0214 */
[----:B------:R-:W-:Y:S01]  /*30d70*/  IMAD R22, R22, 0x100, R21 ;  /* 0x0000010016167824 */ /* 0x000fe200078e0215 */
[----:B------:R-:W2:Y:S04]  /*30d80*/  LDL.LU R20, [R1+0x1c7c] ;  /* 0x001c7c0001147983 */ /* 0x000ea80000300800 */
[----:B------:R-:W2:Y:S01]  /*30d90*/  LDL.LU R21, [R1+0x1c78] ;  /* 0x001c780001157983 */ /* 0x000ea20000300800 */
[----:B------:R-:W-:-:S03]  /*30da0*/  IMAD R23, R23, 0x100, R2 ;  /* 0x0000010017177824 */ /* 0x000fc600078e0202 */
[----:B------:R-:W3:Y:S04]  /*30db0*/  LDL.LU R2, [R1+0x1c74] ;  /* 0x001c740001027983 */ /* 0x000ee80000300800 */
[----:B------:R-:W3:Y:S02]  /*30dc0*/  LDL.LU R3, [R1+0x1c70] ;  /* 0x001c700001037983 */ /* 0x000ee40000300800 */
[----:B---3--:R-:W-:Y:S02]  /*30dd0*/  HMMA.16816.F32 R12, R12, R2, R8 ;  /* 0x000000020c0c723c */ /* 0x008fe40000001808 */
        /* <DEDUP_REMOVED lines=8> */
[----:B------:R-:W4:Y:S04]  /*30e60*/  LDL.LU R0, [R1+0x1108] ;  /* 0x0011080001007983 */ /* 0x000f280000300800 */
[----:B------:R-:W3:Y:S04]  /*30e70*/  LDL.LU R22, [R1+0x1110] ;  /* 0x0011100001167983 */ /* 0x000ee80000300800 */
[----:B------:R-:W3:Y:S04]  /*30e80*/  LDL.LU R23, [R1+0x1118] ;  /* 0x0011180001177983 */ /* 0x000ee80000300800 */
[----:B------:R-:W5:Y:S01]  /*30e90*/  LDL.LU R28, [R1+0x1124] ;  /* 0x00112400011c7983 */ /* 0x000f620000300800 */
[----:B--2---:R-:W-:-:S15]  /*30ea0*/  HMMA.16816.F32 R16, R12, R20, R16 ;  /* 0x000000140c10723c */ /* 0x004fde0000001810 */
[----:B------:R-:W-:-:S04]  /*30eb0*/  NOP ;  /* 0x0000000000007918 */ /* 0x000fc80000000000 */
[----:B------:R-:W-:Y:S04]  /*30ec0*/  STL.64 [R1+0x5c0], R16 ;  /* 0x0005c01001007387 */ /* 0x000fe80000100a00 */
[----:B------:R0:W-:Y:S04]  /*30ed0*/  STL.64 [R1+0x5c8], R18 ;  /* 0x0005c81201007387 */ /* 0x0001e80000100a00 */
[----:B0-----:R-:W3:Y:S04]  /*30ee0*/  LDL.LU.64 R18, [R1+0x1c58] ;  /* 0x001c580001127983 */ /* 0x001ee80000300a00 */
[----:B------:R-:W2:Y:S01]  /*30ef0*/  LDL.LU.64 R16, [R1+0x1c50] ;  /* 0x001c500001107983 */ /* 0x000ea20000300a00 */
[----:B---3--:R-:W-:-:S15]  /*30f00*/  HMMA.16816.F32 R8, R12, R18, R8 ;  /* 0x000000120c08723c */ /* 0x008fde0000001808 */
        /* <DEDUP_REMOVED lines=10> */
[----:B------:R-:W3:Y:S04]  /*30fb0*/  LDL.LU.64 R8, [R1+0x1c30] ;  /* 0x001c300001087983 */ /* 0x000ee80000300a00 */
[----:B------:R0:W-:Y:S04]  /*30fc0*/  STL.64 [R1+0x1bf8], R18 ;  /* 0x001bf81201007387 */ /* 0x0001e80000100a00 */
[----:B0-----:R-:W3:Y:S04]  /*30fd0*/  LDL.LU R18, [R1+0x1114] ;  /* 0x0011140001127983 */ /* 0x001ee80000300800 */
[----:B------:R-:W3:Y:S04]  /*30fe0*/  LDL.LU R19, [R1+0x111c] ;  /* 0x00111c0001137983 */ /* 0x000ee80000300800 */
[----:B------:R0:W-:Y:S04]  /*30ff0*/  STL.64 [R1+0x1bf0], R16 ;  /* 0x001bf01001007387 */ /* 0x0001e80000100a00 */
[----:B0-----:R-:W4:Y:S01]  /*31000*/  LDL.LU R17, [R1+0x110c] ;  /* 0x00110c0001117983 */ /* 0x001f220000300800 */
        /* <DEDUP_REMOVED lines=24> */
[----:B---3--:R-:W-:Y:S03]  /*31190*/  HMMA.16816.F32 R8, R12, R4, R8 ;  /* 0x000000040c08723c */ /* 0x008fe60000001808 */
[----:B------:R-:W-:Y:S04]  /*311a0*/  STL.64 [R1+0x1bb8], R6 ;  /* 0x001bb80601007387 */ /* 0x000fe80000100a00 */
[----:B------:R2:W-:-:S12]  /*311b0*/  STL.64 [R1+0x1bb0], R4 ;  /* 0x001bb00401007387 */ /* 0x0005d80000100a00 */
[----:B------:R-:W-:Y:S04]  /*311c0*/  STL.64 [R1+0x560], R8 ;  /* 0x0005600801007387 */ /* 0x000fe80000100a00 */
[----:B------:R-:W-:Y:S04]  /*311d0*/  STL.64 [R1+0x568], R10 ;  /* 0x0005680a01007387 */ /* 0x000fe80000100a00 */
[----:B------:R-:W-:Y:S04]  /*311e0*/  STL [R1+0x1b88], R2 ;  /* 0x001b880201007387 */ /* 0x000fe80000100800 */
[----:B------:R-:W-:Y:S01]  /*311f0*/  STL [R1+0x1b84], R3 ;  /* 0x001b840301007387 */ /* 0x000fe20000100800 */
[----:B--2---:R-:W-:-:S15]  /*31200*/  HMMA.16816.F32 R4, R12, R2, R24 ;  /* 0x000000020c04723c */ /* 0x004fde0000001818 */
[----:B------:R-:W-:-:S04]  /*31210*/  NOP ;  /* 0x0000000000007918 */ /* 0x000fc80000000000 */
        /* <DEDUP_REMOVED lines=24> */
[----:B------:R-:W2:Y:S01]  /*313a0*/  LDL.LU R2, [R1+0x1134] ;  /* 0x0011340001027983 */ /* 0x000ea20000300800 */
[----:B-----5:R-:W-:-:S03]  /*313b0*/  IMAD R28, R29, 0x100, R28 ;  /* 0x000001001d1c7824 */ /* 0x020fc600078e021c */
[----:B--2---:R0:W-:Y:S04]  /*313c0*/  STL [R1+0x1b8c], R2 ;  /* 0x001b8c0201007387 */ /* 0x0041e80000100800 */
[----:B0-----:R-:W2:Y:S04]  /*313d0*/  LDL.LU R2, [R1+0x112c] ;  /* 0x00112c0001027983 */ /* 0x001ea80000300800 */
[----:B------:R-:W5:Y:S04]  /*313e0*/  LDL.LU R3, [R1+0x113c] ;  /* 0x00113c0001037983 */ /* 0x000f680000300800 */
        /* <DEDUP_REMOVED lines=21> */
[----:B----4-:R-:W-:-:S02]  /*31540*/  IMAD R0, R0, 0x100, R17 ;  /* 0x0000010000007824 */ /* 0x010fc400078e0211 */
        /* <DEDUP_REMOVED lines=86> */
[----:B------:R-:W4:Y:S01]  /*31ab0*/  LDL.LU R2, [R1+0x1b8c] ;  /* 0x001b8c0001027983 */ /* 0x000f220000300800 */
[----:B-----5:R-:W-:-:S02]  /*31ac0*/  IMAD R23, R23, 0x100, R3 ;  /* 0x0000010017177824 */ /* 0x020fc400078e0203 */
[----:B----4-:R-:W-:Y:S02]  /*31ad0*/  IMAD R22, R22, 0x100, R2 ;  /* 0x0000010016167824 */ /* 0x010fe400078e0202 */
[----:B------:R-:W2:Y:S04]  /*31ae0*/  LDL.LU R2, [R1+0x1b88] ;  /* 0x001b880001027983 */ /* 0x000ea80000300800 */
[----:B------:R-:W2:Y:S01]  /*31af0*/  LDL.LU R3, [R1+0x1b84] ;  /* 0x001b840001037983 */ /* 0x000ea20000300800 */
[----:B------:R-:W-:-:S03]  /*31b00*/  IMAD R28, R28, 0x100, R29 ;  /* 0x000001001c1c7824 */ /* 0x000fc600078e021d */
[----:B------:R-:W3:Y:S01]  /*31b10*/  LDL.LU R29, [R1+0x1b80] ;  /* 0x001b8000011d7983 */ /* 0x000ee20000300800 */
[----:B--2---:R-:W-:Y:S03]  /*31b20*/  HMMA.16816.F32 R12, R12, R2, R24 ;  /* 0x000000020c0c723c */ /* 0x004fe60000001818 */
[----:B------:R-:W2:Y:S04]  /*31b30*/  LDL.LU.64 R26, [R1+0x1b78] ;  /* 0x001b7800011a7983 */ /* 0x000ea80000300a00 */
[----:B------:R-:W2:Y:S04]  /*31b40*/  LDL.LU.64 R24, [R1+0x1b70] ;  /* 0x001b700001187983 */ /* 0x000ea80000300a00 */
        /* <DEDUP_REMOVED lines=45> */
[C---:B----4-:R-:W-:Y:S03]  /*31e20*/  HMMA.16816.F32 R16, R12.reuse, R6, R16 ;  /* 0x000000060c10723c */ /* 0x050fe60000001810 */
[----:B------:R-:W-:Y:S04]  /*31e30*/  STL.64 [R1+0x1ad8], R10 ;  /* 0x001ad80a01007387 */ /* 0x000fe80000100a00 */
[----:B------:R-:W-:Y:S04]  /*31e40*/  STL.64 [R1+0x1ad0], R8 ;  /* 0x001ad00801007387 */ /* 0x000fe80000100a00 */
[----:B------:R3:W-:Y:S08]  /*31e50*/  STL.64 [R1+0x1ab8], R6 ;  /* 0x001ab80601007387 */ /* 0x0007f00000100a00 */
[----:B------:R-:W-:Y:S04]  /*31e60*/  STL.64 [R1+0x490], R16 ;  /* 0x0004901001007387 */ /* 0x000fe80000100a00 */
[----:B------:R-:W-:Y:S04]  /*31e70*/  STL.64 [R1+0x498], R18 ;  /* 0x0004981201007387 */ /* 0x000fe80000100a00 */
[----:B------:R0:W-:Y:S01]  /*31e80*/  STL.64 [R1+0x1ab0], R4 ;  /* 0x001ab00401007387 */ /* 0x0001e20000100a00 */
[----:B---3--:R-:W-:Y:S01]  /*31e90*/  IMAD.MOV.U32 R7, RZ, RZ, R29 ;  /* 0x000000ffff077224 */ /* 0x008fe200078e001d */
[----:B--2---:R-:W-:-:S15]  /*31ea0*/  HMMA.16816.F32 R8, R12, R4, R24 ;  /* 0x000000040c08723c */ /* 0x004fde0000001818 */
[----:B------:R-:W-:-:S04]  /*31eb0*/  NOP ;  /* 0x0000000000007918 */ /* 0x000fc80000000000 */
[----:B------:R-:W-:Y:S04]  /*31ec0*/  STL.64 [R1+0x480], R8 ;  /* 0x0004800801007387 */ /* 0x000fe80000100a00 */
[----:B------:R-:W-:Y:S04]  /*31ed0*/  STL.64 [R1+0x488], R10 ;  /* 0x0004880a01007387 */ /* 0x000fe80000100a00 */
[----:B0-----:R-:W2:Y:S04]  /*31ee0*/  LDL.LU R4, [R1+0xc0] ;  /* 0x0000c00001047983 */ /* 0x001ea80000300800 */
[----:B------:R-:W2:Y:S04]  /*31ef0*/  LDL.LU R5, [R1+0xc4] ;  /* 0x0000c40001057983 */ /* 0x000ea80000300800 */
        /* <DEDUP_REMOVED lines=36> */
[----:B------:R-:W3:Y:S04]  /*32140*/  LDL.LU R6, [R1+0xd8] ;  /* 0x0000d80001067983 */ /* 0x000ee80000300800 */
[----:B------:R-:W3:Y:S04]  /*32150*/  LDL.LU R7, [R1+0xdc] ;  /* 0x0000dc0001077983 */ /* 0x000ee80000300800 */
[----:B------:R-:W4:Y:S04]  /*32160*/  LDL.LU R24, [R1+0x50] ;  /* 0x0000500001187983 */ /* 0x000f280000300800 */
[----:B------:R-:W4:Y:S04]  /*32170*/  LDL.LU R25, [R1+0x54] ;  /* 0x0000540001197983 */ /* 0x000f280000300800 */
[----:B------:R-:W4:Y:S04]  /*32180*/  LDL.LU R26, [R1+0x58] ;  /* 0x00005800011a7983 */ /* 0x000f280000300800 */
[----:B------:R-:W4:Y:S04]  /*32190*/  LDL.LU R27, [R1+0x5c] ;  /* 0x00005c00011b7983 */ /* 0x000f280000300800 */
[----:B------:R-:W5:Y:S04]  /*321a0*/  LDL.LU R21, [R1+0x1b18] ;  /* 0x001b180001157983 */ /* 0x000f680000300800 */
[----:B------:R-:W2:Y:S04]  /*321b0*/  LDL.LU R2, [R1+0x1b14] ;  /* 0x001b140001027983 */ /* 0x000ea80000300800 */
[----:B------:R-:W2:Y:S01]  /*321c0*/  LDL.LU R3, [R1+0x1b10] ;  /* 0x001b100001037983 */ /* 0x000ea20000300800 */
[----:B------:R-:W-:Y:S01]  /*321d0*/  IMAD R28, R29, 0x100, R28 ;  /* 0x000001001d1c7824 */ /* 0x000fe200078e021c */
[----:B--2---:R-:W-:Y:S02]  /*321e0*/  HMMA.16816.F32 R12, R12, R2, R16 ;  /* 0x000000020c0c723c */ /* 0x004fe40000001810 */
[----:B------:R-:W5:Y:S04]  /*321f0*/  LDL.LU.64 R18, [R1+0x1b08] ;  /* 0x001b080001127983 */ /* 0x000f680000300a00 */
[----:B------:R-:W5:-:S13]  /*32200*/  LDL.LU.64 R16, [R1+0x1b00] ;  /* 0x001b000001107983 */ /* 0x000f5a0000300a00 */
        /* <DEDUP_REMOVED lines=10> */
[----:B-----5:R-:W-:-:S15]  /*322b0*/  HMMA.16816.F32 R16, R12, R20, R16 ;  /* 0x000000140c10723c */ /* 0x020fde0000001810 */
[----:B------:R-:W-:-:S04]  /*322c0*/  NOP ;  /* 0x0000000000007918 */ /* 0x000fc80000000000 */
[----:B------:R-:W-:Y:S04]  /*322d0*/  STL.64 [R1+0x450], R16 ;  /* 0x0004501001007387 */ /* 0x000fe80000100a00 */
[----:B------:R0:W-:Y:S01]  /*322e0*/  STL [R1+0x458], R18 ;  /* 0x0004581201007387 */ /* 0x0001e20000100800 */
[----:B------:R-:W-:-:S03]  /*322f0*/  IMAD.MOV.U32 R29, RZ, RZ, R19 ;  /* 0x000000ffff1d7224 */ /* 0x000fc600078e0013 */
[----:B0-----:R-:W5:Y:S04]  /*32300*/  LDL.LU.64 R18, [R1+0x1af8] ;  /* 0x001af80001127983 */ /* 0x001f680000300a00 */
[----:B------:R-:W2:Y:S04]  /*32310*/  LDL.LU.64 R16, [R1+0x1af0] ;  /* 0x001af00001107983 */ /* 0x000ea80000300a00 */
[----:B------:R-:W2:Y:S04]  /*32320*/  LDL.LU R20, [R1+0x1170] ;  /* 0x0011700001147983 */ /* 0x000ea80000300800 */
[----:B------:R-:W2:Y:S04]  /*32330*/  LDL.LU R21, [R1+0x117c] ;  /* 0x00117c0001157983 */ /* 0x000ea80000300800 */
[----:B------:R-:W-:Y:S01]  /*32340*/  STL [R1+0x17bc], R29 ;  /* 0x0017bc1d01007387 */ /* 0x000fe20000100800 */
        /* <DEDUP_REMOVED lines=11> */
[----:B------:R0:W-:Y:S01]  /*32400*/  STL [R1+0x438], R10 ;  /* 0x0004380a01007387 */ /* 0x0001e20000100800 */
[----:B------:R-:W-:-:S03]  /*32410*/  IMAD.MOV.U32 R29, RZ, RZ, R11 ;  /* 0x000000ffff1d7224 */ /* 0x000fc600078e000b */
[----:B0-----:R-:W3:Y:S04]  /*32420*/  LDL.LU.64 R10, [R1+0x1ad8] ;  /* 0x001ad800010a7983 */ /* 0x001ee80000300a00 */
[----:B------:R-:W2:Y:S04]  /*32430*/  LDL.LU.64 R8, [R1+0x1ad0] ;  /* 0x001ad00001087983 */ /* 0x000ea80000300a00 */
[----:B------:R-:W-:Y:S01]  /*32440*/  STL [R1+0x1820], R29 ;  /* 0x0018201d01007387 */ /* 0x000fe20000100800 */
[----:B---3--:R-:W-:-:S15]  /*32450*/  HMMA.16816.F32 R4, R12, R10, R4 ;  /* 0x0000000a0c04723c */ /* 0x008fde0000001804 */
[----:B------:R-:W-:-:S04]  /*32460*/  NOP ;  /* 0x0000000000007918 */ /* 0x000fc80000000000 */
[----:B------:R-:W-:Y:S04]  /*32470*/  STL.64 [R1+0x420], R4 ;  /* 0x0004200401007387 */ /* 0x000fe80000100a00 */
[----:B------:R0:W-:Y:S04]  /*32480*/  STL.64 [R1+0x428], R6 ;  /* 0x0004280601007387 */ /* 0x0001e80000100a00 */
[----:B0-----:R-:W2:Y:S04]  /*32490*/  LDL.LU.64 R6, [R1+0x1ac8] ;  /* 0x001ac80001067983 */ /* 0x001ea80000300a00 */
[----:B------:R-:W2:Y:S02]  /*324a0*/  LDL.LU.64 R4, [R1+0x1ac0] ;  /* 0x001ac00001047983 */ /* 0x000ea40000300a00 */
[----:B--2---:R-:W-:Y:S02]  /*324b0*/  HMMA.16816.F32 R8, R12, R8, R4 ;  /* 0x000000080c08723c */ /* 0x004fe40000001804 */
[----:B------:R-:W4:Y:S04]  /*324c0*/  LDL.LU.64 R6, [R1+0x1ab8] ;  /* 0x001ab80001067983 */ /* 0x000f280000300a00 */
[----:B------:R-:W2:-:S13]  /*324d0*/  LDL.LU.64 R4, [R1+0x1ab0] ;  /* 0x001ab00001047983 */ /* 0x000e9a0000300a00 */
[----:B------:R0:W-:Y:S04]  /*324e0*/  STL.64 [R1+0x410], R8 ;  /* 0x0004100801007387 */ /* 0x0001e80000100a00 */
[----:B------:R1:W-:Y:S04]  /*324f0*/  STL.64 [R1+0x418], R10 ;  /* 0x0004180a01007387 */ /* 0x0003e80000100a00 */
[----:B0-----:R-:W2:Y:S04]  /*32500*/  LDL.LU R8, [R1+0x10] ;  /* 0x0000100001087983 */ /* 0x001ea80000300800 */
[----:B------:R-:W2:Y:S04]  /*32510*/  LDL.LU R9, [R1+0x14] ;  /* 0x0000140001097983 */ /* 0x000ea80000300800 */
[----:B-1----:R-:W2:Y:S04]  /*32520*/  LDL.LU R10, [R1+0x18] ;  /* 0x00001800010a7983 */ /* 0x002ea80000300800 */
[----:B------:R-:W2:Y:S01]  /*32530*/  LDL.LU R11, [R1+0x1c] ;  /* 0x00001c00010b7983 */ /* 0x000ea20000300800 */
[----:B----4-:R-:W-:-:S15]  /*32540*/  HMMA.16816.F32 R24, R12, R6, R24 ;  /* 0x000000060c18723c */ /* 0x010fde0000001818 */
[----:B------:R-:W-:-:S04]  /*32550*/  NOP ;  /* 0x0000000000007918 */ /* 0x000fc80000000000 */
[----:B------:R-:W-:Y:S04]  /*32560*/  STL.64 [R1+0x400], R24 ;  /* 0x0004001801007387 */ /* 0x000fe80000100a00 */
[----:B------:R0:W-:Y:S04]  /*32570*/  STL.64 [R1+0x408], R26 ;  /* 0x0004081a01007387 */ /* 0x0001e80000100a00 */
[----:B0-----:R-:W3:Y:S04]  /*32580*/  LDL.LU.64 R26, [R1+0x1aa8] ;  /* 0x001aa800011a7983 */ /* 0x001ee80000300a00 */
[----:B------:R-:W3:Y:S01]  /*32590*/  LDL.LU.64 R24, [R1+0x1aa0] ;  /* 0x001aa00001187983 */ /* 0x000ee20000300a00 */
[----:B--2---:R-:W-:-:S15]  /*325a0*/  HMMA.16816.F32 R8, R12, R4, R8 ;  /* 0x000000040c08723c */ /* 0x004fde0000001808 */
[----:B------:R-:W-:-:S04]  /*325b0*/  NOP ;  /* 0x0000000000007918 */ /* 0x000fc80000000000 */
[----:B------:R-:W-:Y:S04]  /*325c0*/  STL.64 [R1+0x380], R8 ;  /* 0x0003800801007387 */ /* 0x000fe80000100a00 */
[----:B------:R-:W-:Y:S01]  /*325d0*/  STL.64 [R1+0x388], R10 ;  /* 0x0003880a01007387 */ /* 0x000fe20000100a00 */
[----:B---3--:R-:W-:-:S15]  /*325e0*/  HMMA.16816.F32 R24, R12, R2, R24 ;  /* 0x000000020c18723c */ /* 0x008fde0000001818 */
[----:B------:R-:W-:-:S04]  /*325f0*/  NOP ;  /* 0x0000000000007918 */ /* 0x000fc80000000000 */
[----:B------:R-:W-:Y:S04]  /*32600*/  STL.64 [R1+0x1750], R26 ;  /* 0x0017501a01007387 */ /* 0x000fe80000100a00 */
[----:B------:R0:W-:Y:S04]  /*32610*/  STL.64 [R1+0x1748], R24 ;  /* 0x0017481801007387 */ /* 0x0001e80000100a00 */
        /* <DEDUP_REMOVED lines=10> */
[----:B------:R-:W-:-:S02]  /*326c0*/  IMAD R4, R20, 0x100, R19 ;  /* 0x0000010014047824 */ /* 0x000fc400078e0213 */
[----:B------:R-:W-:Y:S02]  /*326d0*/  IMAD R5, R28, 0x100, R21 ;  /* 0x000001001c057824 */ /* 0x000fe400078e0215 */
[----:B------:R-:W-:Y:S01]  /*326e0*/  IMAD R6, R22, 0x100, R23 ;  /* 0x0000010016067824 */ /* 0x000fe200078e0217 */
[----:B------:R-:W4:Y:S04]  /*326f0*/  LDL R28, [R1+0x758] ;  /* 0x00075800011c7983 */ /* 0x000f280000100800 */
[----:B------:R-:W4:Y:S04]  /*32700*/  LDL R23, [R1+0x75c] ;  /* 0x00075c0001177983 */ /* 0x000f280000100800 */
[----:B------:R-:W4:Y:S04]  /*32710*/  LDL R22, [R1+0x748] ;  /* 0x0007480001167983 */ /* 0x000f280000100800 */
[----:B------:R-:W4:Y:S04]  /*32720*/  LDL R19, [R1+0x74c] ;  /* 0x00074c0001137983 */ /* 0x000f280000100800 */
[----:B------:R-:W4:Y:S04]  /*32730*/  LDL R16, [R1+0x738] ;  /* 0x0007380001107983 */ /* 0x000f280000100800 */
[----:B------:R-:W4:Y:S04]  /*32740*/  LDL R17, [R1+0x73c] ;  /* 0x00073c0001117983 */ /* 0x000f280000100800 */
[----:B------:R-:W4:Y:S04]  /*32750*/  LDL R10, [R1+0x728] ;  /* 0x00072800010a7983 */ /* 0x000f280000100800 */
        /* <DEDUP_REMOVED lines=16> */
[----:B0-----:R-:W2:Y:S04]  /*32860*/  LDL.LU R24, [R1] ;  /* 0x0000000001187983 */ /* 0x001ea80000300800 */
[----:B------:R-:W2:Y:S04]  /*32870*/  LDL.LU R25, [R1+0x4] ;  /* 0x0000040001197983 */ /* 0x000ea80000300800 */
[----:B------:R-:W2:Y:S04]  /*32880*/  LDL.LU R26, [R1+0x8] ;  /* 0x00000800011a7983 */ /* 0x000ea80000300800 */
[----:B------:R-:W2:Y:S01]  /*32890*/  LDL.LU R27, [R1+0xc] ;  /* 0x00000c00011b7983 */ /* 0x000ea20000300800 */
[----:B------:R-:W-:-:S02]  /*328a0*/  F2FP.F16.E4M3.UNPACK_B R12, R0 ;  /* 0x00000000ff0c723e */ /* 0x000fc400020006ff */
[----:B------:R-:W-:Y:S02]  /*328b0*/  F2FP.F16.E4M3.UNPACK_B R14, R5 ;  /* 0x00000005ff0e723e */ /* 0x000fe400020006ff */
[----:B------:R-:W-:Y:S02]  /*328c0*/  F2FP.F16.E4M3.UNPACK_B R15, R6 ;  /* 0x00000006ff0f723e */ /* 0x000fe400020006ff */
[----:B----4-:R-:W-:Y:S02]  /*328d0*/  F2FP.F16.E4M3.UNPACK_B R20, R28 ;  /* 0x0000001cff14723e */ /* 0x010fe400020006ff */
[----:B------:R-:W-:Y:S01]  /*328e0*/  F2FP.F16.E4M3.UNPACK_B R21, R23 ;  /* 0x00000017ff15723e */ /* 0x000fe200020006ff */
[----:B------:R-:W3:Y:S04]  /*328f0*/  LDL R11, [R1+0x72c] ;  /* 0x00072c00010b7983 */ /* 0x000ee80000100800 */
[----:B------:R-:W4:Y:S04]  /*32900*/  LDL R8, [R1+0x718] ;  /* 0x0007180001087983 */ /* 0x000f280000100800 */
[----:B------:R-:W5:Y:S04]  /*32910*/  LDL R9, [R1+0x71c] ;  /* 0x00071c0001097983 */ /* 0x000f680000100800 */
[----:B------:R-:W3:Y:S04]  /*32920*/  LDL R2, [R1+0x6f8] ;  /* 0x0006f80001027983 */ /* 0x000ee80000100800 */
[----:B------:R-:W3:Y:S04]  /*32930*/  LDL R7, [R1+0x6fc] ;  /* 0x0006fc0001077983 */ /* 0x000ee80000100800 */
[----:B------:R-:W3:Y:S01]  /*32940*/  LDL R29, [R1+0x708] ;  /* 0x00070800011d7983 */ /* 0x000ee20000100800 */
[----:B--2---:R-:W-:-:S15]  /*32950*/  HMMA.16816.F32 R24, R12, R20, R24 ;  /* 0x000000140c18723c */ /* 0x004fde0000001818 */
[----:B------:R-:W-:-:S04]  /*32960*/  NOP ;  /* 0x0000000000007918 */ /* 0x000fc80000000000 */
[----:B------:R-:W-:Y:S04]  /*32970*/  STL.64 [R1+0x3f0], R24 ;  /* 0x0003f01801007387 */ /* 0x000fe80000100a00 */
[----:B------:R0:W-:Y:S04]  /*32980*/  STL.64 [R1+0x3f8], R26 ;  /* 0x0003f81a01007387 */ /* 0x0001e80000100a00 */
[----:B0-----:R-:W2:Y:S04]  /*32990*/  LDL.LU.64 R26, [R1+0x1a98] ;  /* 0x001a9800011a7983 */ /* 0x001ea80000300a00 */
[----:B------:R-:W2:Y:S01]  /*329a0*/  LDL.LU.64 R24, [R1+0x1a90] ;  /* 0x001a900001187983 */ /* 0x000ea20000300a00 */
[----:B------:R-:W-:-:S02]  /*329b0*/  F2FP.F16.E4M3.UNPACK_B R18, R22 ;  /* 0x00000016ff12723e */ /* 0x000fc400020006ff */
[----:B------:R-:W-:Y:S01]  /*329c0*/  F2FP.F16.E4M3.UNPACK_B R19, R19 ;  /* 0x00000013ff13723e */ /* 0x000fe200020006ff */
[----:B------:R-:W3:Y:S04]  /*329d0*/  LDL R3, [R1+0x70c] ;  /* 0x00070c0001037983 */ /* 0x000ee80000100800 */
[----:B------:R-:W3:Y:S04]  /*329e0*/  LDL R28, [R1+0x6e8] ;  /* 0x0006e800011c7983 */ /* 0x000ee80000100800 */
        /* <DEDUP_REMOVED lines=12> */
[----:B------:R-:W-:-:S02]  /*32ab0*/  F2FP.F16.E4M3.UNPACK_B R16, R16 ;  /* 0x00000010ff10723e */ /* 0x000fc400020006ff */
[----:B------:R-:W-:-:S07]  /*32ac0*/  F2FP.F16.E4M3.UNPACK_B R17, R17 ;  /* 0x00000011ff11723e */ /* 0x000fce00020006ff */
        /* <DEDUP_REMOVED lines=12> */
[----:B------:R-:W-:-:S02]  /*32b90*/  F2FP.F16.E4M3.UNPACK_B R10, R10 ;  /* 0x0000000aff0a723e */ /* 0x000fc400020006ff */
[----:B---3--:R-:W-:Y:S02]  /*32ba0*/  F2FP.F16.E4M3.UNPACK_B R11, R11 ;  /* 0x0000000bff0b723e */ /* 0x008fe400020006ff */
[----:B----4-:R-:W-:Y:S02]  /*32bb0*/  F2FP.F16.E4M3.UNPACK_B R8, R8 ;  /* 0x00000008ff08723e */ /* 0x010fe400020006ff */
[----:B-----5:R-:W-:Y:S02]  /*32bc0*/  F2FP.F16.E4M3.UNPACK_B R9, R9 ;  /* 0x00000009ff09723e */ /* 0x020fe400020006ff */
[----:B------:R-:W-:Y:S01]  /*32bd0*/  F2FP.F16.E4M3.UNPACK_B R4, R29 ;  /* 0x0000001dff04723e */ /* 0x000fe200020006ff */
        /* <DEDUP_REMOVED lines=40> */
[----:B------:R-:W4:Y:S04]  /*32e60*/  LDL R3, [R1+0x6ec] ;  /* 0x0006ec0001037983 */ /* 0x000f280000100800 */
        /* <DEDUP_REMOVED lines=579> */
[----:B------:R-:W-:Y:S08]  /*352a0*/  STL [R1+0x17b8], R3 ;  /* 0x0017b80301007387 */ /* 0x000ff00000100800 */
        /* <DEDUP_REMOVED lines=43> */
[----:B------:R4:W-:Y:S02]  /*35560*/  STL.64 [R1+0x1778], R8 ;  /* 0x0017780801007387 */ /* 0x0009e40000100a00 */
[----:B----4-:R-:W-:-:S15]  /*35570*/  HMMA.16816.F32 R8, R12, R6, R16 ;  /* 0x000000060c08723c */ /* 0x010fde0000001810 */
[----:B------:R-:W-:-:S04]  /*35580*/  NOP ;  /* 0x0000000000007918 */ /* 0x000fc80000000000 */
[----:B------:R0:W-:Y:S04]  /*35590*/  STL.64 [R1+0xd0], R8 ;  /* 0x0000d00801007387 */ /* 0x0001e80000100a00 */
[----:B------:R3:W-:Y:S04]  /*355a0*/  STL.64 [R1+0xd8], R10 ;  /* 0x0000d80a01007387 */ /* 0x0007e80000100a00 */
[----:B0-----:R-:W4:Y:S01]  /*355b0*/  LDL.LU R8, [R1+0x430] ;  /* 0x0004300001087983 */ /* 0x001f220000300800 */
[----:B---3--:R-:W-:Y:S01]  /*355c0*/  IMAD.MOV.U32 R11, RZ, RZ, R29 ;  /* 0x000000ffff0b7224 */ /* 0x008fe200078e001d */
[----:B--2---:R-:W-:-:S15]  /*355d0*/  HMMA.16816.F32 R16, R12, R4, R24 ;  /* 0x000000040c10723c */ /* 0x004fde0000001818 */
[----:B------:R-:W-:-:S04]  /*355e0*/  NOP ;  /* 0x0000000000007918 */ /* 0x000fc80000000000 */
[----:B------:R0:W-:Y:S04]  /*355f0*/  STL.64 [R1+0xc0], R16 ;  /* 0x0000c01001007387 */ /* 0x0001e80000100a00 */
[----:B------:R1:W-:Y:S04]  /*35600*/  STL.64 [R1+0xc8], R18 ;  /* 0x0000c81201007387 */ /* 0x0003e80000100a00 */
[----:B------:R-:W4:Y:S04]  /*35610*/  LDL.LU R9, [R1+0x434] ;  /* 0x0004340001097983 */ /* 0x000f280000300800 */
[----:B------:R-:W2:Y:S04]  /*35620*/  LDL.LU R10, [R1+0x438] ;  /* 0x00043800010a7983 */ /* 0x000ea80000300800 */
[----:B------:R-:W3:Y:S04]  /*35630*/  LDL.LU R29, [R1+0x17bc] ;  /* 0x0017bc00011d7983 */ /* 0x000ee80000300800 */
[----:B------:R-:W5:Y:S04]  /*35640*/  LDL.LU R24, [R1+0x124c] ;  /* 0x00124c0001187983 */ /* 0x000f680000300800 */
[----:B------:R-:W5:Y:S04]  /*35650*/  LDL.LU R25, [R1+0x1248] ;  /* 0x0012480001197983 */ /* 0x000f680000300800 */
[----:B------:R-:W2:Y:S04]  /*35660*/  LDL.LU R26, [R1+0x1254] ;  /* 0x00125400011a7983 */ /* 0x000ea80000300800 */
[----:B------:R-:W2:Y:S04]  /*35670*/  LDL.LU R27, [R1+0x1250] ;  /* 0x00125000011b7983 */ /* 0x000ea80000300800 */
[----:B0-----:R-:W2:Y:S04]  /*35680*/  LDL.LU R16, [R1+0x450] ;  /* 0x0004500001107983 */ /* 0x001ea80000300800 */
[----:B------:R-:W2:Y:S04]  /*35690*/  LDL.LU R17, [R1+0x454] ;  /* 0x0004540001117983 */ /* 0x000ea80000300800 */
[----:B-1----:R-:W2:Y:S04]  /*356a0*/  LDL.LU R18, [R1+0x458] ;  /* 0x0004580001127983 */ /* 0x002ea80000300800 */
[----:B------:R-:W4:Y:S04]  /*356b0*/  LDL.LU R3, [R1+0x1260] ;  /* 0x0012600001037983 */ /* 0x000f280000300800 */
[----:B------:R-:W4:Y:S04]  /*356c0*/  LDL.LU R23, [R1+0x125c] ;  /* 0x00125c0001177983 */ /* 0x000f280000300800 */
[----:B------:R-:W4:Y:S01]  /*356d0*/  LDL.LU R28, [R1+0x1264] ;  /* 0x00126400011c7983 */ /* 0x000f220000300800 */
[----:B---3--:R-:W-:-:S03]  /*356e0*/  IMAD.MOV.U32 R19, RZ, RZ, R29 ;  /* 0x000000ffff137224 */ /* 0x008fc600078e001d */
[----:B------:R-:W3:Y:S04]  /*356f0*/  LDL.LU R29, [R1+0x1258] ;  /* 0x00125800011d7983 */ /* 0x000ee80000300800 */
        /* <DEDUP_REMOVED lines=8> */
[----:B0-----:R-:W4:Y:S04]  /*35780*/  LDL.LU R8, [R1+0x440] ;  /* 0x0004400001087983 */ /* 0x001f280000300800 */
        /* <DEDUP_REMOVED lines=8> */
[----:B------:R-:W2:Y:S01]  /*35810*/  LDL.LU R7, [R1+0x41c] ;  /* 0x00041c0001077983 */ /* 0x000ea20000300800 */
[----:B-----5:R-:W-:-:S02]  /*35820*/  IMAD R0, R25, 0x100, R24 ;  /* 0x0000010019007824 */ /* 0x020fc400078e0218 */
        /* <DEDUP_REMOVED lines=12> */
[----:B------:R-:W2:Y:S01]  /*358f0*/  LDL.LU R3, [R1+0x17b8] ;  /* 0x0017b80001037983 */ /* 0x000ea20000300800 */
[----:B---3--:R-:W-:Y:S01]  /*35900*/  IMAD R28, R29, 0x100, R28 ;  /* 0x000001001d1c7824 */ /* 0x008fe200078e021c */
[----:B--2---:R-:W-:Y:S02]  /*35910*/  HMMA.16816.F32 R12, R12, R2, R16 ;  /* 0x000000020c0c723c */ /* 0x004fe40000001810 */
        /* <DEDUP_REMOVED lines=17> */
[----:B------:R-:W2:Y:S04]  /*35a30*/  LDL.LU.64 R16, [R1+0x1798] ;  /* 0x0017980001107983 */ /* 0x000ea80000300a00 */
[----:B------:R-:W2:Y:S04]  /*35a40*/  LDL.LU R20, [R1+0x1278] ;  /* 0x0012780001147983 */ /* 0x000ea80000300800 */
[----:B------:R-:W3:Y:S01]  /*35a50*/  LDL.LU R21, [R1+0x1284] ;  /* 0x0012840001157983 */ /* 0x000ee20000300800 */
[----:B----4-:R-:W-:-:S15]  /*35a60*/  HMMA.16816.F32 R8, R12, R18, R8 ;  /* 0x000000120c08723c */ /* 0x010fde0000001808 */
[----:B------:R-:W-:-:S04]  /*35a70*/  NOP ;  /* 0x0000000000007918 */ /* 0x000fc80000000000 */
[----:B------:R-:W-:Y:S04]  /*35a80*/  STL.64 [R1+0x50], R8 ;  /* 0x0000500801007387 */ /* 0x000fe80000100a00 */
[----:B------:R0:W-:Y:S04]  /*35a90*/  STL.64 [R1+0x58], R10 ;  /* 0x0000580a01007387 */ /* 0x0001e80000100a00 */
[----:B0-----:R-:W2:Y:S04]  /*35aa0*/  LDL.LU.64 R10, [R1+0x1790] ;  /* 0x00179000010a7983 */ /* 0x001ea80000300a00 */
[----:B------:R-:W2:Y:S04]  /*35ab0*/  LDL.LU.64 R8, [R1+0x1788] ;  /* 0x0017880001087983 */ /* 0x000ea80000300a00 */
[----:B------:R-:W4:Y:S04]  /*35ac0*/  LDL.LU R18, [R1+0x1270] ;  /* 0x0012700001127983 */ /* 0x000f280000300800 */
[----:B------:R-:W3:Y:S01]  /*35ad0*/  LDL.LU R19, [R1+0x127c] ;  /* 0x00127c0001137983 */ /* 0x000ee20000300800 */
[----:B--2---:R-:W-:-:S15]  /*35ae0*/  HMMA.16816.F32 R8, R12, R16, R8 ;  /* 0x000000100c08723c */ /* 0x004fde0000001808 */
[----:B------:R-:W-:-:S04]  /*35af0*/  NOP ;  /* 0x0000000000007918 */ /* 0x000fc80000000000 */
[----:B------:R-:W-:Y:S04]  /*35b00*/  STL.64 [R1+0x40], R8 ;  /* 0x0000400801007387 */ /* 0x000fe80000100a00 */
[----:B------:R0:W-:Y:S01]  /*35b10*/  STL [R1+0x48], R10 ;  /* 0x0000480a01007387 */ /* 0x0001e20000100800 */
[----:B------:R-:W-:-:S03]  /*35b20*/  IMAD.MOV.U32 R29, RZ, RZ, R11 ;  /* 0x000000ffff1d7224 */ /* 0x000fc600078e000b */
[----:B0-----:R-:W2:Y:S04]  /*35b30*/  LDL.LU.64 R10, [R1+0x1780] ;  /* 0x00178000010a7983 */ /* 0x001ea80000300a00 */
[----:B------:R-:W3:Y:S04]  /*35b40*/  LDL.LU.64 R8, [R1+0x1778] ;  /* 0x0017780001087983 */ /* 0x000ee80000300a00 */
[----:B------:R-:W3:Y:S04]  /*35b50*/  LDL.LU R16, [R1+0x126c] ;  /* 0x00126c0001107983 */ /* 0x000ee80000300800 */
[----:B------:R-:W4:Y:S04]  /*35b60*/  LDL.LU R17, [R1+0x1274] ;  /* 0x0012740001117983 */ /* 0x000f280000300800 */
[----:B------:R-:W-:Y:S01]  /*35b70*/  STL [R1+0x1458], R29 ;  /* 0x0014581d01007387 */ /* 0x000fe20000100800 */
[----:B--2---:R-:W-:-:S15]  /*35b80*/  HMMA.16816.F32 R4, R12, R10, R4 ;  /* 0x0000000a0c04723c */ /* 0x004fde0000001804 */
[----:B------:R-:W-:-:S04]  /*35b90*/  NOP ;  /* 0x0000000000007918 */ /* 0x000fc80000000000 */
[----:B------:R-:W-:Y:S04]  /*35ba0*/  STL.64 [R1+0x30], R4 ;  /* 0x0000300401007387 */ /* 0x000fe80000100a00 */
[----:B------:R0:W-:Y:S04]  /*35bb0*/  STL.64 [R1+0x38], R6 ;  /* 0x0000380601007387 */ /* 0x0001e80000100a00 */
[----:B0-----:R-:W3:Y:S04]  /*35bc0*/  LDL.LU.64 R6, [R1+0x1770] ;  /* 0x0017700001067983 */ /* 0x001ee80000300a00 */
[----:B------:R-:W3:Y:S02]  /*35bd0*/  LDL.LU.64 R4, [R1+0x1768] ;  /* 0x0017680001047983 */ /* 0x000ee40000300a00 */
[----:B---3--:R-:W-:Y:S02]  /*35be0*/  HMMA.16816.F32 R8, R12, R8, R4 ;  /* 0x000000080c08723c */ /* 0x008fe40000001804 */
[----:B------:R-:W5:Y:S04]  /*35bf0*/  LDL.LU.64 R6, [R1+0x1760] ;  /* 0x0017600001067983 */ /* 0x000f680000300a00 */
[----:B------:R-:W2:-:S13]  /*35c00*/  LDL.LU.64 R4, [R1+0x1758] ;  /* 0x0017580001047983 */ /* 0x000e9a0000300a00 */
[----:B------:R0:W-:Y:S04]  /*35c10*/  STL [R1+0x20], R8 ;  /* 0x0000200801007387 */ /* 0x0001e80000100800 */
[----:B------:R1:W-:Y:S01]  /*35c20*/  STL.64 [R1+0x28], R10 ;  /* 0x0000280a01007387 */ /* 0x0003e20000100a00 */
[----:B------:R-:W-:-:S03]  /*35c30*/  IMAD.MOV.U32 R29, RZ, RZ, R9 ;  /* 0x000000ffff1d7224 */ /* 0x000fc600078e0009 */
[----:B0-----:R-:W2:Y:S04]  /*35c40*/  LDL.LU R8, [R1+0x380] ;  /* 0x0003800001087983 */ /* 0x001ea80000300800 */
[----:B------:R-:W2:Y:S04]  /*35c50*/  LDL.LU R9, [R1+0x384] ;  /* 0x0003840001097983 */ /* 0x000ea80000300800 */
[----:B-1----:R-:W2:Y:S04]  /*35c60*/  LDL.LU R10, [R1+0x388] ;  /* 0x00038800010a7983 */ /* 0x002ea80000300800 */
[----:B------:R-:W2:Y:S04]  /*35c70*/  LDL.LU R11, [R1+0x38c] ;  /* 0x00038c00010b7983 */ /* 0x000ea80000300800 */
[----:B------:R-:W-:Y:S01]  /*35c80*/  STL [R1+0x14b8], R29 ;  /* 0x0014b81d01007387 */ /* 0x000fe20000100800 */
[----:B-----5:R-:W-:-:S15]  /*35c90*/  HMMA.16816.F32 R24, R12, R6, R24 ;  /* 0x000000060c18723c */ /* 0x020fde0000001818 */
[----:B------:R-:W-:-:S04]  /*35ca0*/  NOP ;  /* 0x0000000000007918 */ /* 0x000fc80000000000 */
[----:B------:R-:W-:Y:S04]  /*35cb0*/  STL.64 [R1+0x10], R24 ;  /* 0x0000101801007387 */ /* 0x000fe80000100a00 */
[----:B------:R0:W-:Y:S04]  /*35cc0*/  STL.64 [R1+0x18], R26 ;  /* 0x0000181a01007387 */ /* 0x0001e80000100a00 */
[----:B0-----:R-:W3:Y:S04]  /*35cd0*/  LDL.LU.64 R26, [R1+0x1750] ;  /* 0x00175000011a7983 */ /* 0x001ee80000300a00 */
[----:B------:R-:W3:Y:S01]  /*35ce0*/  LDL.LU.64 R24, [R1+0x1748] ;  /* 0x0017480001187983 */ /* 0x000ee20000300a00 */
[----:B--2---:R-:W-:Y:S01]  /*35cf0*/  HMMA.16816.F32 R8, R12, R4, R8 ;  /* 0x000000040c08723c */ /* 0x004fe20000001808 */
[----:B------:R-:W-:Y:S01]  /*35d00*/  IMAD R6, R28, 0x100, R21 ;  /* 0x000001001c067824 */ /* 0x000fe200078e0215 */
[----:B------:R-:W-:-:S15]  /*35d10*/  F2FP.F16.E4M3.UNPACK_B R21, R22.H1 ;  /* 0x00000016ff15723e */ /* 0x000fde00030006ff */
[----:B------:R-:W-:Y:S02]  /*35d20*/  NOP ;  /* 0x0000000000007918 */ /* 0x000fe40000000000 */
[----:B------:R0:W-:Y:S04]  /*35d30*/  STL.64 [R1], R8 ;  /* 0x0000000801007387 */ /* 0x0001e80000100a00 */
[----:B------:R-:W-:Y:S01]  /*35d40*/  STL.64 [R1+0x8], R10 ;  /* 0x0000080a01007387 */ /* 0x000fe20000100a00 */
[----:B---3--:R-:W-:-:S15]  /*35d50*/  HMMA.16816.F32 R24, R12, R2, R24 ;  /* 0x000000020c18723c */ /* 0x008fde0000001818 */
[----:B------:R-:W-:-:S04]  /*35d60*/  NOP ;  /* 0x0000000000007918 */ /* 0x000fc80000000000 */
[----:B------:R-:W-:Y:S04]  /*35d70*/  STL.64 [R1+0x13d8], R26 ;  /* 0x0013d81a01007387 */ /* 0x000fe80000100a00 */
[----:B------:R1:W-:Y:S04]  /*35d80*/  STL.64 [R1+0x13d0], R24 ;  /* 0x0013d01801007387 */ /* 0x0003e80000100a00 */
[----:B0-----:R-:W2:Y:S04]  /*35d90*/  LDL.LU R9, [R1+0x71c] ;  /* 0x00071c0001097983 */ /* 0x001ea80000300800 */
[----:B------:R-:W3:Y:S04]  /*35da0*/  LDL.LU R7, [R1+0x6fc] ;  /* 0x0006fc0001077983 */ /* 0x000ee80000300800 */
[----:B------:R-:W5:Y:S04]  /*35db0*/  LDL.LU R2, [R1+0x6e8] ;  /* 0x0006e80001027983 */ /* 0x000f680000300800 */
[----:B------:R-:W2:Y:S04]  /*35dc0*/  LDL.LU R3, [R1+0x6ec] ;  /* 0x0006ec0001037983 */ /* 0x000ea80000300800 */
[----:B-1----:R-:W2:Y:S04]  /*35dd0*/  LDL.LU R24, [R1+0x128c] ;  /* 0x00128c0001187983 */ /* 0x002ea80000300800 */
[----:B------:R-:W2:Y:S04]  /*35de0*/  LDL.LU R25, [R1+0x1288] ;  /* 0x0012880001197983 */ /* 0x000ea80000300800 */
[----:B------:R-:W2:Y:S04]  /*35df0*/  LDL.LU R26, [R1+0x1294] ;  /* 0x00129400011a7983 */ /* 0x000ea80000300800 */
[----:B------:R-:W2:Y:S04]  /*35e00*/  LDL.LU R22, [R1+0x1290] ;  /* 0x0012900001167983 */ /* 0x000ea80000300800 */
[----:B------:R-:W2:Y:S01]  /*35e10*/  LDL.LU R27, [R1+0x129c] ;  /* 0x00129c00011b7983 */ /* 0x000ea20000300800 */
[----:B------:R-:W-:-:S02]  /*35e20*/  IMAD R5, R20, 0x100, R19 ;  /* 0x0000010014057824 */ /* 0x000fc400078e0213 */
[----:B------:R-:W-:Y:S02]  /*35e30*/  IMAD R0, R0, 0x100, R16 ;  /* 0x0000010000007824 */ /* 0x000fe400078e0210 */
[----:B----4-:R-:W-:Y:S01]  /*35e40*/  IMAD R4, R18, 0x100, R17 ;  /* 0x0000010012047824 */ /* 0x010fe200078e0211 */
[----:B--2---:R-:W-:Y:S04]  /*35e50*/  STL.64 [R1+0x1700], R26 ;  /* 0x0017001a01007387 */ /* 0x004fe80000100a00 */
[----:B------:R0:W-:Y:S04]  /*35e60*/  STL.64 [R1+0x16f8], R24 ;  /* 0x0016f81801007387 */ /* 0x0001e80000100a00 */
[----:B0-----:R-:W2:Y:S04]  /*35e70*/  LDL.LU R24, [R1+0x3b0] ;  /* 0x0003b00001187983 */ /* 0x001ea80000300800 */
[----:B------:R-:W2:Y:S04]  /*35e80*/  LDL.LU R25, [R1+0x3b4] ;  /* 0x0003b40001197983 */ /* 0x000ea80000300800 */
[----:B------:R-:W4:Y:S04]  /*35e90*/  LDL.LU R26, [R1+0x3b8] ;  /* 0x0003b800011a7983 */ /* 0x000f280000300800 */
        /* <DEDUP_REMOVED lines=8> */
[----:B--2---:R-:W-:Y:S04]  /*35f20*/  STL.64 [R1+0x1730], R10 ;  /* 0x0017300a01007387 */ /* 0x004fe80000100a00 */
[----:B---3--:R0:W-:Y:S04]  /*35f30*/  STL.64 [R1+0x1728], R8 ;  /* 0x0017280801007387 */ /* 0x0081e80000100a00 */
[----:B0-----:R-:W2:Y:S04]  /*35f40*/  LDL.LU R8, [R1+0x3e0] ;  /* 0x0003e00001087983 */ /* 0x001ea80000300800 */
[----:B------:R-:W2:Y:S04]  /*35f50*/  LDL.LU R9, [R1+0x3e4] ;  /* 0x0003e40001097983 */ /* 0x000ea80000300800 */
[----:B------:R-:W3:Y:S04]  /*35f60*/  LDL.LU R10, [R1+0x3e8] ;  /* 0x0003e800010a7983 */ /* 0x000ee80000300800 */
[----:B------:R-:W3:Y:S01]  /*35f70*/  LDL.LU R11, [R1+0x3ec] ;  /* 0x0003ec00010b7983 */ /* 0x000ee20000300800 */
[----:B------:R-:W-:-:S02]  /*35f80*/  F2FP.F16.E4M3.UNPACK_B R20, R23.H1 ;  /* 0x00000017ff14723e */ /* 0x000fc400030006ff */
[----:B------:R-:W-:Y:S01]  /*35f90*/  F2FP.F16.E4M3.UNPACK_B R12, R0 ;  /* 0x00000000ff0c723e */ /* 0x000fe200020006ff */
[----:B---3--:R-:W-:Y:S04]  /*35fa0*/  STL.64 [R1+0x1740], R10 ;  /* 0x0017400a01007387 */ /* 0x008fe80000100a00 */
[----:B--2---:R0:W-:Y:S04]  /*35fb0*/  STL.64 [R1+0x1738], R8 ;  /* 0x0017380801007387 */ /* 0x0041e80000100a00 */
[----:B0-----:R-:W2:Y:S04]  /*35fc0*/  LDL.LU R8, [R1+0x3f0] ;  /* 0x0003f00001087983 */ /* 0x001ea80000300800 */
[----:B------:R-:W2:Y:S04]  /*35fd0*/  LDL.LU R9, [R1+0x3f4] ;  /* 0x0003f40001097983 */ /* 0x000ea80000300800 */
[----:B------:R-:W2:Y:S04]  /*35fe0*/  LDL.LU R10, [R1+0x3f8] ;  /* 0x0003f800010a7983 */ /* 0x000ea80000300800 */
[----:B------:R-:W2:Y:S04]  /*35ff0*/  LDL.LU R11, [R1+0x3fc] ;  /* 0x0003fc00010b7983 */ /* 0x000ea80000300800 */
[----:B----4-:R-:W-:Y:S04]  /*36000*/  STL.64 [R1+0x1710], R26 ;  /* 0x0017101a01007387 */ /* 0x010fe80000100a00 */
[----:B------:R0:W-:Y:S04]  /*36010*/  STL.64 [R1+0x1708], R24 ;  /* 0x0017081801007387 */ /* 0x0001e80000100a00 */
[----:B0-----:R-:W3:Y:S04]  /*36020*/  LDL.LU R24, [R1+0x3c0] ;  /* 0x0003c00001187983 */ /* 0x001ee80000300800 */
[----:B------:R-:W3:Y:S04]  /*36030*/  LDL.LU R25, [R1+0x3c4] ;  /* 0x0003c40001197983 */ /* 0x000ee80000300800 */
[----:B------:R-:W4:Y:S04]  /*36040*/  LDL.LU R26, [R1+0x3c8] ;  /* 0x0003c800011a7983 */ /* 0x000f280000300800 */
[----:B------:R-:W4:Y:S01]  /*36050*/  LDL.LU R27, [R1+0x3cc] ;  /* 0x0003cc00011b7983 */ /* 0x000f220000300800 */
[----:B------:R-:W-:-:S02]  /*36060*/  F2FP.F16.E4M3.UNPACK_B R13, R4 ;  /* 0x00000004ff0d723e */ /* 0x000fc400020006ff */
[----:B------:R-:W-:Y:S02]  /*36070*/  F2FP.F16.E4M3.UNPACK_B R14, R5 ;  /* 0x00000005ff0e723e */ /* 0x000fe400020006ff */
[----:B------:R-:W-:-:S07]  /*36080*/  F2FP.F16.E4M3.UNPACK_B R15, R6 ;  /* 0x00000006ff0f723e */ /* 0x000fce00020006ff */
        /* <DEDUP_REMOVED lines=8> */
[----:B------:R-:W4:Y:S04]  /*36110*/  LDL.LU R0, [R1+0x70c] ;  /* 0x00070c0001007983 */ /* 0x000f280000300800 */
[----:B------:R-:W3:Y:S04]  /*36120*/  LDL.LU R4, [R1+0x708] ;  /* 0x0007080001047983 */ /* 0x000ee80000300800 */
[----:B------:R-:W3:Y:S04]  /*36130*/  LDL.LU R5, [R1+0x6f8] ;  /* 0x0006f80001057983 */ /* 0x000ee80000300800 */
[----:B------:R-:W-:Y:S04]  /*36140*/  STL.64 [R1+0x380], R8 ;  /* 0x0003800801007387 */ /* 0x000fe80000100a00 */
[----:B------:R0:W-:Y:S04]  /*36150*/  STL.64 [R1+0x388], R10 ;  /* 0x0003880a01007387 */ /* 0x0001e80000100a00 */
[----:B0-----:R-:W3:Y:S04]  /*36160*/  LDL.LU.64 R10, [R1+0x1740] ;  /* 0x00174000010a7983 */ /* 0x001ee80000300a00 */
[----:B------:R-:W3:Y:S01]  /*36170*/  LDL.LU.64 R8, [R1+0x1738] ;  /* 0x0017380001087983 */ /* 0x000ee20000300a00 */
[----:B------:R-:W-:-:S02]  /*36180*/  F2FP.F16.E4M3.UNPACK_B R18, R28.H1 ;  /* 0x0000001cff12723e */ /* 0x000fc400030006ff */
[----:B------:R-:W-:Y:S02]  /*36190*/  F2FP.F16.E4M3.UNPACK_B R19, R19.H1 ;  /* 0x00000013ff13723e */ /* 0x000fe400030006ff */
[----:B------:R-:W-:Y:S02]  /*361a0*/  F2FP.F16.E4M3.UNPACK_B R16, R16.H1 ;  /* 0x00000010ff10723e */ /* 0x000fe400030006ff */
[----:B------:R-:W-:Y:S01]  /*361b0*/  F2FP.F16.E4M3.UNPACK_B R17, R17.H1 ;  /* 0x00000011ff11723e */ /* 0x000fe200030006ff */
[----:B------:R-:W4:Y:S04]  /*361c0*/  LDL.LU R29, [R1+0x12a4] ;  /* 0x0012a400011d7983 */ /* 0x000f280000300800 */
[----:B------:R-:W4:Y:S02]  /*361d0*/  LDL.LU R28, [R1+0x12a0] ;  /* 0x0012a000011c7983 */ /* 0x000f240000300800 */
[C---:B--2---:R-:W-:Y:S08]  /*361e0*/  HMMA.16816.F32 R24, R12.reuse, R16, R24 ;  /* 0x000000100c18723c */ /* 0x044ff00000001818 */
[----:B---3--:R-:W-:-:S15]  /*361f0*/  HMMA.16816.F32 R8, R12, R18, R8 ;  /* 0x000000120c08723c */ /* 0x008fde0000001808 */
[----:B------:R-:W-:-:S04]  /*36200*/  NOP ;  /* 0x0000000000007918 */ /* 0x000fc80000000000 */
[----:B------:R-:W-:Y:S04]  /*36210*/  STL.64 [R1+0x3e0], R8 ;  /* 0x0003e00801007387 */ /* 0x000fe80000100a00 */
[----:B------:R0:W-:Y:S04]  /*36220*/  STL.64 [R1+0x3e8], R10 ;  /* 0x0003e80a01007387 */ /* 0x0001e80000100a00 */
[----:B0-----:R-:W2:Y:S04]  /*36230*/  LDL.LU.64 R10, [R1+0x1730] ;  /* 0x00173000010a7983 */ /* 0x001ea80000300a00 */
[----:B------:R-:W3:Y:S04]  /*36240*/  LDL.LU.64 R8, [R1+0x1728] ;  /* 0x0017280001087983 */ /* 0x000ee80000300a00 */
        /* <DEDUP_REMOVED lines=10> */
[----:B--2---:R-:W-:-:S02]  /*362f0*/  F2FP.F16.E4M3.UNPACK_B R10, R10.H1 ;  /* 0x0000000aff0a723e */ /* 0x004fc400030006ff */
        /* <DEDUP_REMOVED lines=14> */
[----:B------:R-:W3:Y:S04]  /*363e0*/  LDL.LU.64 R24, [R1+0x16f8] ;  /* 0x0016f80001187983 */ /* 0x000ee80000300a00 */
[----:B------:R-:W-:Y:S04]  /*363f0*/  STL.64 [R1+0x16c0], R10 ;  /* 0x0016c00a01007387 */ /* 0x000fe80000100a00 */
[----:B------:R0:W-:Y:S04]  /*36400*/  STL.64 [R1+0x16b8], R8 ;  /* 0x0016b80801007387 */ /* 0x0001e80000100a00 */
[----:B0-----:R-:W2:Y:S04]  /*36410*/  LDL.LU R8, [R1+0x3a0] ;  /* 0x0003a00001087983 */ /* 0x001ea80000300800 */
[----:B------:R-:W2:Y:S04]  /*36420*/  LDL.LU R9, [R1+0x3a4] ;  /* 0x0003a40001097983 */ /* 0x000ea80000300800 */
[----:B------:R-:W2:Y:S04]  /*36430*/  LDL.LU R10, [R1+0x3a8] ;  /* 0x0003a800010a7983 */ /* 0x000ea80000300800 */
[----:B------:R-:W2:Y:S01]  /*36440*/  LDL.LU R11, [R1+0x3ac] ;  /* 0x0003ac00010b7983 */ /* 0x000ea20000300800 */
[----:B------:R-:W-:-:S02]  /*36450*/  F2FP.F16.E4M3.UNPACK_B R6, R5.H1 ;  /* 0x00000005ff06723e */ /* 0x000fc400030006ff */
[----:B------:R-:W-:Y:S02]  /*36460*/  F2FP.F16.E4M3.UNPACK_B R7, R7.H1 ;  /* 0x00000007ff07723e */ /* 0x000fe400030006ff */
[----:B------:R-:W-:Y:S02]  /*36470*/  F2FP.F16.E4M3.UNPACK_B R4, R4.H1 ;  /* 0x00000004ff04723e */ /* 0x000fe400030006ff */
[----:B----4-:R-:W-:-:S03]  /*36480*/  F2FP.F16.E4M3.UNPACK_B R5, R0.H1 ;  /* 0x00000000ff05723e */ /* 0x010fc600030006ff */
[----:B--2---:R-:W-:Y:S01]  /*36490*/  HMMA.16816.F32 R8, R12, R6, R8 ;  /* 0x000000060c08723c */ /* 0x004fe20000001808 */
[----:B------:R-:W-:-:S15]  /*364a0*/  IMAD R22, R22, 0x100, R26 ;  /* 0x0000010016167824 */ /* 0x000fde00078e021a */
[----:B------:R-:W-:-:S03]  /*364b0*/  NOP ;  /* 0x0000000000007918 */ /* 0x000fc60000000000 */
[----:B------:R-:W-:Y:S04]  /*364c0*/  STL.64 [R1+0x590], R8 ;  /* 0x0005900801007387 */ /* 0x000fe80000100a00 */
[----:B------:R0:W-:Y:S02]  /*364d0*/  STL.64 [R1+0x598], R10 ;  /* 0x0005980a01007387 */ /* 0x0001e40000100a00 */
[----:B0-----:R-:W-:Y:S01]  /*364e0*/  HMMA.16816.F32 R8, R12, R4, R16 ;  /* 0x000000040c08723c */ /* 0x001fe20000001810 */
[----:B------:R-:W-:Y:S01]  /*364f0*/  IMAD R23, R23, 0x100, R27 ;  /* 0x0000010017177824 */ /* 0x000fe200078e021b */
[----:B------:R-:W-:Y:S04]  /*36500*/  STL.64 [R1+0x16a0], R6 ;  /* 0x0016a00601007387 */ /* 0x000fe80000100a00 */
[----:B------:R0:W-:-:S13]  /*36510*/  STL.64 [R1+0x1698], R4 ;  /* 0x0016980401007387 */ /* 0x0001da0000100a00 */
[----:B------:R-:W-:Y:S04]  /*36520*/  STL.64 [R1+0x5e0], R8 ;  /* 0x0005e00801007387 */ /* 0x000fe80000100a00 */
[----:B------:R-:W-:Y:S04]  /*36530*/  STL.64 [R1+0x5e8], R10 ;  /* 0x0005e80a01007387 */ /* 0x000fe80000100a00 */
[----:B------:R-:W-:Y:S04]  /*36540*/  STL.64 [R1+0x16f0], R22 ;  /* 0x0016f01601007387 */ /* 0x000fe80000100a00 */
[----:B------:R-:W-:Y:S04]  /*36550*/  STL.64 [R1+0x16e8], R20 ;  /* 0x0016e81401007387 */ /* 0x000fe80000100a00 */
        /* <DEDUP_REMOVED lines=8> */
[----:B------:R-:W4:Y:S04]  /*365e0*/  LDL.LU R6, [R1+0x348] ;  /* 0x0003480001067983 */ /* 0x000f280000300800 */
[----:B------:R-:W4:Y:S01]  /*365f0*/  LDL.LU R7, [R1+0x34c] ;  /* 0x00034c0001077983 */ /* 0x000f220000300800 */
[----:B------:R-:W-:-:S03]  /*36600*/  IMAD R28, R28, 0x100, R29 ;  /* 0x000001001c1c7824 */ /* 0x000fc600078e021d */
[----:B----4-:R-:W-:Y:S04]  /*36610*/  STL.64 [R1+0x16d0], R6 ;  /* 0x0016d00601007387 */ /* 0x010fe80000100a00 */
[----:B--2---:R0:W-:Y:S04]  /*36620*/  STL.64 [R1+0x16c8], R4 ;  /* 0x0016c80401007387 */ /* 0x0041e80000100a00 */
[----:B------:R-:W2:Y:S04]  /*36630*/  LDL.LU R8, [R1+0x350] ;  /* 0x0003500001087983 */ /* 0x000ea80000300800 */
[----:B------:R-:W2:Y:S04]  /*36640*/  LDL.LU R9, [R1+0x354] ;  /* 0x0003540001097983 */ /* 0x000ea80000300800 */
[----:B------:R-:W2:Y:S04]  /*36650*/  LDL.LU R10, [R1+0x358] ;  /* 0x00035800010a7983 */ /* 0x000ea80000300800 */
[----:B------:R-:W2:Y:S04]  /*36660*/  LDL.LU R11, [R1+0x35c] ;  /* 0x00035c00010b7983 */ /* 0x000ea80000300800 */
[----:B------:R-:W4:Y:S04]  /*36670*/  LDL.LU R20, [R1+0x300] ;  /* 0x0003000001147983 */ /* 0x000f280000300800 */
[----:B------:R-:W4:Y:S04]  /*36680*/  LDL.LU R21, [R1+0x304] ;  /* 0x0003040001157983 */ /* 0x000f280000300800 */
[----:B------:R-:W4:Y:S04]  /*36690*/  LDL.LU R22, [R1+0x308] ;  /* 0x0003080001167983 */ /* 0x000f280000300800 */
[----:B------:R-:W4:Y:S04]  /*366a0*/  LDL.LU R23, [R1+0x30c] ;  /* 0x00030c0001177983 */ /* 0x000f280000300800 */
        /* <DEDUP_REMOVED lines=9> */
[----:B--2---:R0:W-:Y:S04]  /*36740*/  STL [R1+0x1668], R29 ;  /* 0x0016681d01007387 */ /* 0x0041e80000100800 */
[----:B0-----:R-:W2:Y:S04]  /*36750*/  LDL.LU R29, [R1+0x12bc] ;  /* 0x0012bc00011d7983 */ /* 0x001ea80000300800 */
[----:B--2---:R0:W-:Y:S04]  /*36760*/  STL [R1+0x166c], R29 ;  /* 0x00166c1d01007387 */ /* 0x0041e80000100800 */
[----:B0-----:R-:W2:Y:S01]  /*36770*/  LDL.LU R29, [R1+0x12b4] ;  /* 0x0012b400011d7983 */ /* 0x001ea20000300800 */
[----:B---3--:R-:W-:-:S03]  /*36780*/  IMAD R0, R25, 0x100, R24 ;  /* 0x0000010019007824 */ /* 0x008fc600078e0218 */
[----:B--2---:R0:W-:Y:S04]  /*36790*/  STL [R1+0x1670], R29 ;  /* 0x0016701d01007387 */ /* 0x0041e80000100800 */
[----:B0-----:R-:W2:Y:S04]  /*367a0*/  LDL.LU R29, [R1+0x12ac] ;  /* 0x0012ac00011d7983 */ /* 0x001ea80000300800 */
        /* <DEDUP_REMOVED lines=10> */
[----:B-----5:R-:W-:-:S02]  /*36850*/  F2FP.F16.E4M3.UNPACK_B R2, R2.H1 ;  /* 0x00000002ff02723e */ /* 0x020fc400030006ff */
[----:B------:R-:W-:-:S07]  /*36860*/  F2FP.F16.E4M3.UNPACK_B R3, R3.H1 ;  /* 0x00000003ff03723e */ /* 0x000fce00030006ff */
[----:B----4-:R-:W-:Y:S01]  /*36870*/  HMMA.16816.F32 R12, R12, R2, R20 ;  /* 0x000000020c0c723c */ /* 0x010fe20000001814 */
[----:B---3--:R-:W-:Y:S04]  /*36880*/  STL.64 [R1+0x1690], R26 ;  /* 0x0016901a01007387 */ /* 0x008fe80000100a00 */
[----:B--2---:R0:W-:Y:S04]  /*36890*/  STL.64 [R1+0x1688], R24 ;  /* 0x0016881801007387 */ /* 0x0041e80000100a00 */
[----:B0-----:R-:W2:Y:S04]  /*368a0*/  LDL.LU R24, [R1+0x320] ;  /* 0x0003200001187983 */ /* 0x001ea80000300800 */
[----:B------:R-:W2:Y:S04]  /*368b0*/  LDL.LU R25, [R1+0x324] ;  /* 0x0003240001197983 */ /* 0x000ea80000300800 */
[----:B------:R-:W2:Y:S04]  /*368c0*/  LDL.LU R26, [R1+0x328] ;  /* 0x00032800011a7983 */ /* 0x000ea80000300800 */
[----:B------:R-:W2:Y:S04]  /*368d0*/  LDL.LU R27, [R1+0x32c] ;  /* 0x00032c00011b7983 */ /* 0x000ea80000300800 */
[----:B------:R-:W3:Y:S04]  /*368e0*/  LDL.LU.64 R22, [R1+0x16f0] ;  /* 0x0016f00001167983 */ /* 0x000ee80000300a00 */
[----:B------:R-:W4:Y:S04]  /*368f0*/  LDL.LU.64 R20, [R1+0x16e8] ;  /* 0x0016e80001147983 */ /* 0x000f280000300a00 */
[----:B------:R0:W-:Y:S04]  /*36900*/  STL.64 [R1+0x5f0], R12 ;  /* 0x0005f00c01007387 */ /* 0x0001e80000100a00 */
[----:B------:R1:W-:Y:S01]  /*36910*/  STL.64 [R1+0x5f8], R14 ;  /* 0x0005f80e01007387 */ /* 0x0003e20000100a00 */
[----:B0-----:R-:W-:-:S02]  /*36920*/  F2FP.F16.E4M3.UNPACK_B R12, R0 ;  /* 0x00000000ff0c723e */ /* 0x001fc400020006ff */
[----:B-1----:R-:W-:Y:S01]  /*36930*/  F2FP.F16.E4M3.UNPACK_B R15, R28 ;  /* 0x0000001cff0f723e */ /* 0x002fe200020006ff */
[----:B------:R-:W5:Y:S01]  /*36940*/  LDL.LU R0, [R1+0x12a8] ;  /* 0x0012a80001007983 */ /* 0x000f620000300800 */
[----:B---3--:R-:W-:Y:S02]  /*36950*/  F2FP.F16.E4M3.UNPACK_B R13, R22 ;  /* 0x00000016ff0d723e */ /* 0x008fe400020006ff */
[----:B------:R-:W-:Y:S01]  /*36960*/  F2FP.F16.E4M3.UNPACK_B R14, R23 ;  /* 0x00000017ff0e723e */ /* 0x000fe200020006ff */
[----:B------:R-:W3:Y:S04]  /*36970*/  LDL.LU R22, [R1+0x12b0] ;  /* 0x0012b00001167983 */ /* 0x000ee80000300800 */
[----:B------:R-:W2:Y:S04]  /*36980*/  LDL.LU R23, [R1+0x12b8] ;  /* 0x0012b80001177983 */ /* 0x000ea80000300800 */
[----:B------:R-:W2:Y:S01]  /*36990*/  LDL.LU R28, [R1+0x12c4] ;  /* 0x0012c400011c7983 */ /* 0x000ea20000300800 */
[----:B----4-:R-:W-:-:S15]  /*369a0*/  HMMA.16816.F32 R16, R12, R20, R16 ;  /* 0x000000140c10723c */ /* 0x010fde0000001810 */
[----:B------:R-:W-:-:S04]  /*369b0*/  NOP ;  /* 0x0000000000007918 */ /* 0x000fc80000000000 */
[----:B------:R-:W-:Y:S04]  /*369c0*/  STL.64 [R1+0x300], R16 ;  /* 0x0003001001007387 */ /* 0x000fe80000100a00 */
[----:B------:R0:W-:Y:S04]  /*369d0*/  STL.64 [R1+0x308], R18 ;  /* 0x0003081201007387 */ /* 0x0001e80000100a00 */
[----:B0-----:R-:W4:Y:S04]  /*369e0*/  LDL.LU.64 R18, [R1+0x16e0] ;  /* 0x0016e00001127983 */ /* 0x001f280000300a00 */
[----:B------:R-:W2:Y:S01]  /*369f0*/  LDL.LU.64 R16, [R1+0x16d8] ;  /* 0x0016d80001107983 */ /* 0x000ea20000300a00 */
[C---:B----4-:R-:W-:Y:S08]  /*36a00*/  HMMA.16816.F32 R4, R12.reuse, R18, R4 ;  /* 0x000000120c04723c */ /* 0x050ff00000001804 */
        /* <DEDUP_REMOVED lines=8> */
[----:B------:R-:W4:Y:S01]  /*36a90*/  LDL.LU.64 R8, [R1+0x16b8] ;  /* 0x0016b80001087983 */ /* 0x000f220000300a00 */
        /* <DEDUP_REMOVED lines=23> */
[----:B------:R-:W4:Y:S01]  /*36c10*/  LDL.LU.64 R24, [R1+0x1688] ;  /* 0x0016880001187983 */ /* 0x000f220000300a00 */
[----:B-----5:R-:W-:Y:S01]  /*36c20*/  IMAD R0, R0, 0x100, R29 ;  /* 0x0000010000007824 */ /* 0x020fe200078e021d */
[----:B----4-:R-:W-:-:S15]  /*36c30*/  HMMA.16816.F32 R24, R12, R4, R24 ;  /* 0x000000040c18723c */ /* 0x010fde0000001818 */
        /* <DEDUP_REMOVED lines=28> */
[----:B0-----:R-:W-:-:S15]  /*36e00*/  HMMA.16816.F32 R4, R12, R20, R8 ;  /* 0x000000140c04723c */ /* 0x001fde0000001808 */
[----:B------:R-:W-:-:S04]  /*36e10*/  NOP ;  /* 0x0000000000007918 */ /* 0x000fc80000000000 */
[----:B------:R-:W-:Y:S04]  /*36e20*/  STL.64 [R1+0x280], R4 ;  /* 0x0002800401007387 */ /* 0x000fe80000100a00 */
[----:B------:R2:W-:Y:S02]  /*36e30*/  STL.64 [R1+0x288], R6 ;  /* 0x0002880601007387 */ /* 0x0005e40000100a00 */
[----:B--2---:R-:W-:Y:S02]  /*36e40*/  HMMA.16816.F32 R4, R12, R18, R24 ;  /* 0x000000120c04723c */ /* 0x004fe40000001818 */
[----:B------:R-:W2:Y:S04]  /*36e50*/  LDL.LU R27, [R1+0x12ec] ;  /* 0x0012ec00011b7983 */ /* 0x000ea80000300800 */
[----:B--2---:R0:W-:-:S13]  /*36e60*/  STL [R1+0x15b4], R27 ;  /* 0x0015b41b01007387 */ /* 0x0041da0000100800 */
[----:B------:R-:W-:Y:S04]  /*36e70*/  STL.64 [R1+0x2e0], R4 ;  /* 0x0002e00401007387 */ /* 0x000fe80000100a00 */
[----:B------:R-:W-:Y:S04]  /*36e80*/  STL.64 [R1+0x2e8], R6 ;  /* 0x0002e80601007387 */ /* 0x000fe80000100a00 */
[----:B------:R-:W2:Y:S04]  /*36e90*/  LDL.LU R24, [R1+0x230] ;  /* 0x0002300001187983 */ /* 0x000ea80000300800 */
[----:B------:R-:W2:Y:S04]  /*36ea0*/  LDL.LU R25, [R1+0x234] ;  /* 0x0002340001197983 */ /* 0x000ea80000300800 */
[----:B------:R-:W3:Y:S04]  /*36eb0*/  LDL.LU R26, [R1+0x238] ;  /* 0x00023800011a7983 */ /* 0x000ee80000300800 */
[----:B0-----:R-:W3:Y:S04]  /*36ec0*/  LDL.LU R27, [R1+0x23c] ;  /* 0x00023c00011b7983 */ /* 0x001ee80000300800 */
[----:B---3--:R-:W-:Y:S04]  /*36ed0*/  STL.64 [R1+0x15c0], R26 ;  /* 0x0015c01a01007387 */ /* 0x008fe80000100a00 */
[----:B--2---:R0:W-:Y:S04]  /*36ee0*/  STL.64 [R1+0x15b8], R24 ;  /* 0x0015b81801007387 */ /* 0x0041e80000100a00 */
[----:B0-----:R-:W2:Y:S04]  /*36ef0*/  LDL.LU R24, [R1+0x240] ;  /* 0x0002400001187983 */ /* 0x001ea80000300800 */
[----:B------:R-:W2:Y:S04]  /*36f00*/  LDL.LU R25, [R1+0x244] ;  /* 0x0002440001197983 */ /* 0x000ea80000300800 */
[----:B------:R-:W3:Y:S04]  /*36f10*/  LDL.LU R26, [R1+0x248] ;  /* 0x00024800011a7983 */ /* 0x000ee80000300800 */
[----:B------:R-:W3:Y:S04]  /*36f20*/  LDL.LU R27, [R1+0x24c] ;  /* 0x00024c00011b7983 */ /* 0x000ee80000300800 */
[----:B------:R-:W4:Y:S04]  /*36f30*/  LDL.LU R20, [R1+0x12cc] ;  /* 0x0012cc0001147983 */ /* 0x000f280000300800 */
[----:B------:R-:W5:Y:S04]  /*36f40*/  LDL.LU R0, [R1+0x12c8] ;  /* 0x0012c80001007983 */ /* 0x000f680000300800 */
        /* <DEDUP_REMOVED lines=24> */
[----:B----4-:R-:W-:Y:S04]  /*370d0*/  STL.64 [R1+0x1630], R22 ;  /* 0x0016301601007387 */ /* 0x010fe80000100a00 */
[----:B------:R0:W-:Y:S04]  /*370e0*/  STL.64 [R1+0x1628], R20 ;  /* 0x0016281401007387 */ /* 0x0001e80000100a00 */
[----:B0-----:R-:W4:Y:S04]  /*370f0*/  LDL.LU R20, [R1+0x2a0] ;  /* 0x0002a00001147983 */ /* 0x001f280000300800 */
[----:B------:R-:W4:Y:S04]  /*37100*/  LDL.LU R21, [R1+0x2a4] ;  /* 0x0002a40001157983 */ /* 0x000f280000300800 */
[----:B------:R-:W4:Y:S04]  /*37110*/  LDL.LU R22, [R1+0x2a8] ;  /* 0x0002a80001167983 */ /* 0x000f280000300800 */
[----:B------:R-:W4:Y:S04]  /*37120*/  LDL.LU R23, [R1+0x2ac] ;  /* 0x0002ac0001177983 */ /* 0x000f280000300800 */
        /* <DEDUP_REMOVED lines=55> */
[----:B------:R-:W5:Y:S01]  /*374a0*/  LDL.LU.64 R20, [R1+0x1618] ;  /* 0x0016180001147983 */ /* 0x000f620000300a00 */
[----:B------:R-:W-:-:S02]  /*374b0*/  IMAD R28, R28, 0x100, R3 ;  /* 0x000001001c1c7824 */ /* 0x000fc400078e0203 */
[----:B-----5:R-:W-:Y:S02]  /*374c0*/  IMAD R0, R0, 0x100, R20 ;  /* 0x0000010000007824 */ /* 0x020fe400078e0214 */
[----:B--2---:R-:W-:Y:S01]  /*374d0*/  IMAD R22, R22, 0x100, R21 ;  /* 0x0000010016167824 */ /* 0x004fe200078e0215 */
[----:B------:R-:W2:Y:S04]  /*374e0*/  LDL.LU R20, [R1+0x1614] ;  /* 0x0016140001147983 */ /* 0x000ea80000300800 */
[----:B------:R-:W2:Y:S01]  /*374f0*/  LDL.LU R21, [R1+0x1610] ;  /* 0x0016100001157983 */ /* 0x000ea20000300800 */
[----:B------:R-:W-:-:S03]  /*37500*/  IMAD R23, R23, 0x100, R2 ;  /* 0x0000010017177824 */ /* 0x000fc600078e0202 */
[----:B------:R-:W3:Y:S04]  /*37510*/  LDL.LU R2, [R1+0x160c] ;  /* 0x00160c0001027983 */ /* 0x000ee80000300800 */
[----:B------:R-:W3:Y:S02]  /*37520*/  LDL.LU R3, [R1+0x1608] ;  /* 0x0016080001037983 */ /* 0x000ee40000300800 */
[----:B---3--:R-:W-:Y:S02]  /*37530*/  HMMA.16816.F32 R12, R12, R2, R24 ;  /* 0x000000020c0c723c */ /* 0x008fe40000001818 */
        /* <DEDUP_REMOVED lines=45> */
[----:B0-----:R-:W2:Y:S04]  /*37810*/  LDL.LU R27, [R1+0x15b4] ;  /* 0x0015b400011b7983 */ /* 0x001ea80000300800 */
        /* <DEDUP_REMOVED lines=12> */
[----:B------:R0:W-:-:S13]  /*378e0*/  STL.64 [R1+0x1548], R4 ;  /* 0x0015480401007387 */ /* 0x0001da0000100a00 */
[----:B------:R-:W-:Y:S04]  /*378f0*/  STL.64 [R1+0x490], R8 ;  /* 0x0004900801007387 */ /* 0x000fe80000100a00 */
[----:B------:R-:W-:Y:S04]  /*37900*/  STL.64 [R1+0x498], R10 ;  /* 0x0004980a01007387 */ /* 0x000fe80000100a00 */
        /* <DEDUP_REMOVED lines=11> */
[----:B---3--:R-:W-:Y:S04]  /*379c0*/  STL.64 [R1+0x1578], R4 ;  /* 0x0015780401007387 */ /* 0x008fe80000100a00 */
[----:B------:R-:W3:Y:S04]  /*379d0*/  LDL.LU R8, [R1+0x1e0] ;  /* 0x0001e00001087983 */ /* 0x000ee80000300800 */
[----:B------:R-:W3:Y:S04]  /*379e0*/  LDL.LU R9, [R1+0x1e4] ;  /* 0x0001e40001097983 */ /* 0x000ee80000300800 */
[----:B------:R-:W4:Y:S04]  /*379f0*/  LDL.LU R10, [R1+0x1e8] ;  /* 0x0001e800010a7983 */ /* 0x000f280000300800 */
[----:B------:R-:W4:Y:S04]  /*37a00*/  LDL.LU R11, [R1+0x1ec] ;  /* 0x0001ec00010b7983 */ /* 0x000f280000300800 */
[----:B------:R-:W5:Y:S04]  /*37a10*/  LDL.LU R21, [R1+0x12f4] ;  /* 0x0012f40001157983 */ /* 0x000f680000300800 */
[----:B------:R-:W5:Y:S04]  /*37a20*/  LDL.LU R22, [R1+0x12f0] ;  /* 0x0012f00001167983 */ /* 0x000f680000300800 */
[----:B------:R-:W5:Y:S04]  /*37a30*/  LDL.LU R2, [R1+0x1300] ;  /* 0x0013000001027983 */ /* 0x000f680000300800 */
[----:B------:R-:W5:Y:S04]  /*37a40*/  LDL.LU R23, [R1+0x12fc] ;  /* 0x0012fc0001177983 */ /* 0x000f680000300800 */
[----:B------:R-:W5:Y:S04]  /*37a50*/  LDL.LU R3, [R1+0x1304] ;  /* 0x0013040001037983 */ /* 0x000f680000300800 */
[----:B------:R-:W5:Y:S01]  /*37a60*/  LDL.LU R28, [R1+0x12f8] ;  /* 0x0012f800011c7983 */ /* 0x000f620000300800 */
[----:B--2---:R-:W-:-:S03]  /*37a70*/  IMAD R0, R29, 0x100, R27 ;  /* 0x000001001d007824 */ /* 0x004fc600078e021b */
        /* <DEDUP_REMOVED lines=11> */
[----:B------:R-:W4:Y:S04]  /*37b30*/  LDL.LU R5, [R1+0x1f4] ;  /* 0x0001f40001057983 */ /* 0x000f280000300800 */
[----:B------:R-:W4:Y:S04]  /*37b40*/  LDL.LU R6, [R1+0x1f8] ;  /* 0x0001f80001067983 */ /* 0x000f280000300800 */
[----:B------:R-:W4:Y:S04]  /*37b50*/  LDL.LU R7, [R1+0x1fc] ;  /* 0x0001fc0001077983 */ /* 0x000f280000300800 */
        /* <DEDUP_REMOVED lines=20> */
[----:B------:R-:W3:Y:S04]  /*37ca0*/  LDL.LU R21, [R1+0x15b0] ;  /* 0x0015b00001157983 */ /* 0x000ee80000300800 */
[----:B------:R-:W5:Y:S04]  /*37cb0*/  LDL.LU R2, [R1+0x15ac] ;  /* 0x0015ac0001027983 */ /* 0x000f680000300800 */
[----:B------:R-:W5:Y:S02]  /*37cc0*/  LDL.LU R3, [R1+0x15a8] ;  /* 0x0015a80001037983 */ /* 0x000f640000300800 */
[----:B-----5:R-:W-:Y:S02]  /*37cd0*/  HMMA.16816.F32 R12, R12, R2, R8 ;  /* 0x000000020c0c723c */ /* 0x020fe40000001808 */
        /* <DEDUP_REMOVED lines=16> */
[----:B0-----:R-:W4:Y:S04]  /*37de0*/  LDL.LU.64 R18, [R1+0x1590] ;  /* 0x0015900001127983 */ /* 0x001f280000300a00 */
[----:B------:R-:W5:Y:S01]  /*37df0*/  LDL.LU.64 R16, [R1+0x1588] ;  /* 0x0015880001107983 */ /* 0x000f620000300a00 */
[C---:B----4-:R-:W-:Y:S08]  /*37e00*/  HMMA.16816.F32 R4, R12.reuse, R18, R4 ;  /* 0x000000120c04723c */ /* 0x050ff00000001804 */
[C---:B-----5:R-:W-:Y:S11]  /*37e10*/  HMMA.16816.F32 R8, R12.reuse, R16, R8 ;  /* 0x000000100c08723c */ /* 0x060ff60000001808 */
[----:B------:R-:W-:Y:S04]  /*37e20*/  STL.64 [R1+0x210], R4 ;  /* 0x0002100401007387 */ /* 0x000fe80000100a00 */
[----:B------:R0:W-:Y:S04]  /*37e30*/  STL.64 [R1+0x218], R6 ;  /* 0x0002180601007387 */ /* 0x0001e80000100a00 */
[----:B0-----:R-:W3:Y:S04]  /*37e40*/  LDL.LU.64 R6, [R1+0x1580] ;  /* 0x0015800001067983 */ /* 0x001ee80000300a00 */
[----:B------:R-:W3:Y:S04]  /*37e50*/  LDL.LU.64 R4, [R1+0x1578] ;  /* 0x0015780001047983 */ /* 0x000ee80000300a00 */
[----:B------:R-:W-:Y:S04]  /*37e60*/  STL.64 [R1+0x220], R8 ;  /* 0x0002200801007387 */ /* 0x000fe80000100a00 */
[----:B------:R0:W-:Y:S04]  /*37e70*/  STL.64 [R1+0x228], R10 ;  /* 0x0002280a01007387 */ /* 0x0001e80000100a00 */
[----:B0-----:R-:W3:Y:S04]  /*37e80*/  LDL.LU.64 R10, [R1+0x1570] ;  /* 0x00157000010a7983 */ /* 0x001ee80000300a00 */
[----:B------:R-:W4:Y:S01]  /*37e90*/  LDL.LU.64 R8, [R1+0x1568] ;  /* 0x0015680001087983 */ /* 0x000f220000300a00 */
[----:B---3--:R-:W-:-:S15]  /*37ea0*/  HMMA.16816.F32 R4, R12, R10, R4 ;  /* 0x0000000a0c04723c */ /* 0x008fde0000001804 */
        /* <DEDUP_REMOVED lines=10> */
[----:B------:R-:W3:Y:S04]  /*37f50*/  LDL.LU.64 R4, [R1+0x1548] ;  /* 0x0015480001047983 */ /* 0x000ee80000300a00 */
        /* <DEDUP_REMOVED lines=18> */
[----:B------:R0:W-:Y:S04]  /*38080*/  STL.64 [R1+0x14f0], R6 ;  /* 0x0014f00601007387 */ /* 0x0001e80000100a00 */
[----:B0-----:R-:W3:Y:S04]  /*38090*/  LDL.LU R6, [R1+0x1314] ;  /* 0x0013140001067983 */ /* 0x001ee80000300800 */
[----:B------:R-:W5:Y:S04]  /*380a0*/  LDL.LU R7, [R1+0x1320] ;  /* 0x0013200001077983 */ /* 0x000f680000300800 */
[----:B------:R0:W-:Y:S04]  /*380b0*/  STL.64 [R1+0x14e8], R4 ;  /* 0x0014e80401007387 */ /* 0x0001e80000100a00 */
[----:B0-----:R-:W2:Y:S01]  /*380c0*/  LDL.LU R5, [R1+0x130c] ;  /* 0x00130c0001057983 */ /* 0x001ea20000300800 */
[----:B------:R-:W-:-:S03]  /*380d0*/  IMAD R28, R29, 0x100, R28 ;  /* 0x000001001d1c7824 */ /* 0x000fc600078e021c */
[----:B------:R-:W-:Y:S04]  /*380e0*/  STL [R1+0x14c0], R2 ;  /* 0x0014c00201007387 */ /* 0x000fe80000100800 */
[----:B------:R-:W-:Y:S01]  /*380f0*/  STL [R1+0x14bc], R3 ;  /* 0x0014bc0301007387 */ /* 0x000fe20000100800 */
[----:B---3--:R-:W-:Y:S02]  /*38100*/  IMAD R22, R22, 0x100, R6 ;  /* 0x0000010016167824 */ /* 0x008fe400078e0206 */
[----:B-----5:R-:W-:Y:S02]  /*38110*/  IMAD R23, R23, 0x100, R7 ;  /* 0x0000010017177824 */ /* 0x020fe400078e0207 */
[----:B--2---:R-:W-:Y:S02]  /*38120*/  IMAD R0, R0, 0x100, R5 ;  /* 0x0000010000007824 */ /* 0x004fe400078e0205 */
[----:B----4-:R-:W-:Y:S01]  /*38130*/  HMMA.16816.F32 R4, R12, R2, R8 ;  /* 0x000000020c04723c */ /* 0x010fe20000001808 */
[----:B------:R-:W-:-:S02]  /*38140*/  F2FP.F16.E4M3.UNPACK_B R13, R22 ;  /* 0x00000016ff0d723e */ /* 0x000fc400020006ff */
[----:B------:R-:W-:Y:S02]  /*38150*/  F2FP.F16.E4M3.UNPACK_B R14, R23 ;  /* 0x00000017ff0e723e */ /* 0x000fe400020006ff */
[----:B------:R-:W-:Y:S02]  /*38160*/  F2FP.F16.E4M3.UNPACK_B R12, R0 ;  /* 0x00000000ff0c723e */ /* 0x000fe400020006ff */
[----:B------:R-:W-:-:S12]  /*38170*/  F2FP.F16.E4M3.UNPACK_B R15, R28 ;  /* 0x0000001cff0f723e */ /* 0x000fd800020006ff */
[----:B------:R-:W-:Y:S04]  /*38180*/  STL.64 [R1+0x480], R4 ;  /* 0x0004800401007387 */ /* 0x000fe80000100a00 */
[----:B------:R0:W-:Y:S02]  /*38190*/  STL.64 [R1+0x488], R6 ;  /* 0x0004880601007387 */ /* 0x0001e40000100a00 */
[----:B0-----:R-:W-:Y:S02]  /*381a0*/  HMMA.16816.F32 R4, R12, R20, R24 ;  /* 0x000000140c04723c */ /* 0x001fe40000001818 */
[----:B------:R-:W-:Y:S04]  /*381b0*/  STL [R1+0x14c4], R21 ;  /* 0x0014c41501007387 */ /* 0x000fe80000100800 */
[----:B------:R-:W2:-:S13]  /*381c0*/  LDL.LU R26, [R1+0x134c] ;  /* 0x00134c00011a7983 */ /* 0x000e9a0000300800 */
[----:B------:R-:W-:Y:S04]  /*381d0*/  STL.64 [R1+0x90], R4 ;  /* 0x0000900401007387 */ /* 0x000fe80000100a00 */
[----:B------:R-:W-:Y:S04]  /*381e0*/  STL.64 [R1+0x98], R6 ;  /* 0x0000980601007387 */ /* 0x000fe80000100a00 */
[----:B------:R-:W2:Y:S04]  /*381f0*/  LDL.LU R27, [R1+0x1348] ;  /* 0x00134800011b7983 */ /* 0x000ea80000300800 */
[----:B--2---:R0:W-:Y:S04]  /*38200*/  STL.64 [R1+0x1460], R26 ;  /* 0x0014601a01007387 */ /* 0x0041e80000100a00 */
[----:B------:R-:W2:Y:S04]  /*38210*/  LDL.LU R24, [R1+0xe0] ;  /* 0x0000e00001187983 */ /* 0x000ea80000300800 */
[----:B------:R-:W2:Y:S04]  /*38220*/  LDL.LU R25, [R1+0xe4] ;  /* 0x0000e40001197983 */ /* 0x000ea80000300800 */
[----:B0-----:R-:W3:Y:S04]  /*38230*/  LDL.LU R26, [R1+0xe8] ;  /* 0x0000e800011a7983 */ /* 0x001ee80000300800 */
        /* <DEDUP_REMOVED lines=9> */
[----:B------:R-:W2:Y:S04]  /*382d0*/  LDL.LU R2, [R1+0x1334] ;  /* 0x0013340001027983 */ /* 0x000ea80000300800 */
        /* <DEDUP_REMOVED lines=21> */
[----:B------:R-:W2:Y:S04]  /*38430*/  LDL.LU R8, [R1+0x170] ;  /* 0x0001700001087983 */ /* 0x000ea80000300800 */
[----:B------:R-:W2:Y:S04]  /*38440*/  LDL.LU R9, [R1+0x174] ;  /* 0x0001740001097983 */ /* 0x000ea80000300800 */
[----:B------:R-:W2:Y:S04]  /*38450*/  LDL.LU R10, [R1+0x178] ;  /* 0x00017800010a7983 */ /* 0x000ea80000300800 */
[----:B------:R-:W2:Y:S04]  /*38460*/  LDL.LU R11, [R1+0x17c] ;  /* 0x00017c00010b7983 */ /* 0x000ea80000300800 */
[----:B0-----:R-:W2:Y:S04]  /*38470*/  LDL.LU R4, [R1+0x180] ;  /* 0x0001800001047983 */ /* 0x001ea80000300800 */
        /* <DEDUP_REMOVED lines=23> */
[C---:B------:R-:W-:Y:S08]  /*385f0*/  HMMA.16816.F32 R4, R12.reuse, R18, R4 ;  /* 0x000000120c04723c */ /* 0x040ff00000001804 */
[C---:B------:R-:W-:Y:S01]  /*38600*/  HMMA.16816.F32 R8, R12.reuse, R16, R8 ;  /* 0x000000100c08723c */ /* 0x040fe20000001808 */
        /* <DEDUP_REMOVED lines=15> */
[----:B------:R-:W3:Y:S04]  /*38700*/  LDL.LU.64 R4, [R1+0x1518] ;  /* 0x0015180001047983 */ /* 0x000ee80000300a00 */
        /* <DEDUP_REMOVED lines=28> */
[----:B--2---:R-:W-:-:S02]  /*388d0*/  IMAD R22, R22, 0x100, R2 ;  /* 0x0000010016167824 */ /* 0x004fc400078e0202 */
[----:B-----5:R-:W-:Y:S02]  /*388e0*/  IMAD R0, R0, 0x100, R21 ;  /* 0x0000010000007824 */ /* 0x020fe400078e0215 */
[----:B------:R-:W-:Y:S01]  /*388f0*/  IMAD R23, R23, 0x100, R3 ;  /* 0x0000010017177824 */ /* 0x000fe200078e0203 */
[----:B------:R-:W2:Y:S04]  /*38900*/  LDL.LU R21, [R1+0x14c4] ;  /* 0x0014c40001157983 */ /* 0x000ea80000300800 */
[----:B------:R-:W3:Y:S04]  /*38910*/  LDL.LU R2, [R1+0x14c0] ;  /* 0x0014c00001027983 */ /* 0x000ee80000300800 */
[----:B------:R-:W3:Y:S01]  /*38920*/  LDL.LU R3, [R1+0x14bc] ;  /* 0x0014bc0001037983 */ /* 0x000ee20000300800 */
[----:B------:R-:W-:-:S03]  /*38930*/  IMAD R28, R28, 0x100, R29 ;  /* 0x000001001c1c7824 */ /* 0x000fc600078e021d */
[----:B------:R-:W4:Y:S01]  /*38940*/  LDL.LU R29, [R1+0x14b8] ;  /* 0x0014b800011d7983 */ /* 0x000f220000300800 */
[----:B---3--:R-:W-:Y:S03]  /*38950*/  HMMA.16816.F32 R12, R12, R2, R24 ;  /* 0x000000020c0c723c */ /* 0x008fe60000001818 */
        /* <DEDUP_REMOVED lines=45> */
[----:B------:R-:W-:Y:S04]  /*38c30*/  STL.64 [R1+0x1418], R10 ;  /* 0x0014180a01007387 */ /* 0x000fe80000100a00 */
[----:B------:R0:W-:Y:S04]  /*38c40*/  STL.64 [R1+0x1410], R8 ;  /* 0x0014100801007387 */ /* 0x0001e80000100a00 */
[----:B0-----:R-:W5:Y:S04]  /*38c50*/  LDL.LU R8, [R1+0xd0] ;  /* 0x0000d00001087983 */ /* 0x001f680000300800 */
[----:B------:R-:W5:Y:S04]  /*38c60*/  LDL.LU R9, [R1+0xd4] ;  /* 0x0000d40001097983 */ /* 0x000f680000300800 */
[----:B------:R-:W5:Y:S04]  /*38c70*/  LDL.LU R10, [R1+0xd8] ;  /* 0x0000d800010a7983 */ /* 0x000f680000300800 */
[----:B------:R-:W5:Y:S02]  /*38c80*/  LDL.LU R11, [R1+0xdc] ;  /* 0x0000dc00010b7983 */ /* 0x000f640000300800 */
[----:B-----5:R-:W-:-:S15]  /*38c90*/  HMMA.16816.F32 R8, R12, R6, R8 ;  /* 0x000000060c08723c */ /* 0x020fde0000001808 */
[----:B------:R-:W-:-:S04]  /*38ca0*/  NOP ;  /* 0x0000000000007918 */ /* 0x000fc80000000000 */
[----:B------:R-:W-:Y:S04]  /*38cb0*/  STL.64 [R1+0x2a0], R8 ;  /* 0x0002a00801007387 */ /* 0x000fe80000100a00 */
[----:B------:R3:W-:Y:S02]  /*38cc0*/  STL.64 [R1+0x2a8], R10 ;  /* 0x0002a80a01007387 */ /* 0x0007e40000100a00 */
[----:B---3--:R-:W-:Y:S02]  /*38cd0*/  HMMA.16816.F32 R8, R12, R4, R16 ;  /* 0x000000040c08723c */ /* 0x008fe40000001810 */
[----:B------:R-:W-:Y:S04]  /*38ce0*/  STL.64 [R1+0x13f8], R6 ;  /* 0x0013f80601007387 */ /* 0x000fe80000100a00 */
[----:B------:R0:W-:Y:S01]  /*38cf0*/  STL.64 [R1+0x13f0], R4 ;  /* 0x0013f00401007387 */ /* 0x0001e20000100a00 */
[----:B--2---:R-:W-:-:S12]  /*38d00*/  IMAD R0, R27, 0x100, R26 ;  /* 0x000001001b007824 */ /* 0x004fd800078e021a */
[----:B------:R1:W-:Y:S04]  /*38d10*/  STL.64 [R1+0x320], R8 ;  /* 0x0003200801007387 */ /* 0x0003e80000100a00 */
[----:B------:R2:W-:Y:S04]  /*38d20*/  STL.64 [R1+0x328], R10 ;  /* 0x0003280a01007387 */ /* 0x0005e80000100a00 */
[----:B------:R-:W3:Y:S04]  /*38d30*/  LDL.LU R24, [R1] ;  /* 0x0000000001187983 */ /* 0x000ee80000300800 */
[----:B------:R-:W3:Y:S04]  /*38d40*/  LDL.LU R25, [R1+0x4] ;  /* 0x0000040001197983 */ /* 0x000ee80000300800 */
[----:B------:R-:W5:Y:S04]  /*38d50*/  LDL.LU R26, [R1+0x8] ;  /* 0x00000800011a7983 */ /* 0x000f680000300800 */
[----:B------:R-:W5:Y:S04]  /*38d60*/  LDL.LU R27, [R1+0xc] ;  /* 0x00000c00011b7983 */ /* 0x000f680000300800 */
[----:B0-----:R-:W3:Y:S01]  /*38d70*/  LDL.LU R4, [R1+0x20] ;  /* 0x0000200001047983 */ /* 0x001ee20000300800 */
[----:B----4-:R-:W-:-:S03]  /*38d80*/  IMAD.MOV.U32 R5, RZ, RZ, R29 ;  /* 0x000000ffff057224 */ /* 0x010fc600078e001d */
[----:B------:R-:W4:Y:S04]  /*38d90*/  LDL.LU R29, [R1+0x1458] ;  /* 0x00145800011d7983 */ /* 0x000f280000300800 */
[----:B------:R-:W3:Y:S04]  /*38da0*/  LDL.LU R6, [R1+0x28] ;  /* 0x0000280001067983 */ /* 0x000ee80000300800 */
[----:B------:R-:W3:Y:S04]  /*38db0*/  LDL.LU R7, [R1+0x2c] ;  /* 0x00002c0001077983 */ /* 0x000ee80000300800 */
[----:B-1----:R-:W3:Y:S04]  /*38dc0*/  LDL.LU R8, [R1+0x40] ;  /* 0x0000400001087983 */ /* 0x002ee80000300800 */
[----:B------:R-:W3:Y:S04]  /*38dd0*/  LDL.LU R9, [R1+0x44] ;  /* 0x0000440001097983 */ /* 0x000ee80000300800 */
[----:B--2---:R-:W2:Y:S04]  /*38de0*/  LDL.LU R10, [R1+0x48] ;  /* 0x00004800010a7983 */ /* 0x004ea80000300800 */
[----:B------:R-:W2:Y:S04]  /*38df0*/  LDL.LU R2, [R1+0x1354] ;  /* 0x0013540001027983 */ /* 0x000ea80000300800 */
[----:B------:R-:W2:Y:S04]  /*38e00*/  LDL.LU R22, [R1+0x1350] ;  /* 0x0013500001167983 */ /* 0x000ea80000300800 */
[----:B------:R-:W3:Y:S04]  /*38e10*/  LDL.LU R3, [R1+0x1360] ;  /* 0x0013600001037983 */ /* 0x000ee80000300800 */
[----:B------:R-:W3:Y:S04]  /*38e20*/  LDL.LU R23, [R1+0x135c] ;  /* 0x00135c0001177983 */ /* 0x000ee80000300800 */
[----:B------:R-:W5:Y:S01]  /*38e30*/  LDL.LU R28, [R1+0x1364] ;  /* 0x00136400011c7983 */ /* 0x000f620000300800 */
[----:B----4-:R-:W-:-:S03]  /*38e40*/  IMAD.MOV.U32 R11, RZ, RZ, R29 ;  /* 0x000000ffff0b7224 */ /* 0x010fc600078e001d */
[----:B------:R-:W4:Y:S04]  /*38e50*/  LDL.LU R29, [R1+0x1358] ;  /* 0x00135800011d7983 */ /* 0x000f280000300800 */
[----:B------:R-:W4:Y:S04]  /*38e60*/  LDL.LU R16, [R1+0x60] ;  /* 0x0000600001107983 */ /* 0x000f280000300800 */
[----:B------:R-:W4:Y:S04]  /*38e70*/  LDL.LU R17, [R1+0x64] ;  /* 0x0000640001117983 */ /* 0x000f280000300800 */
[----:B------:R-:W4:Y:S04]  /*38e80*/  LDL.LU R18, [R1+0x68] ;  /* 0x0000680001127983 */ /* 0x000f280000300800 */
[----:B------:R-:W4:Y:S01]  /*38e90*/  LDL.LU R19, [R1+0x6c] ;  /* 0x00006c0001137983 */ /* 0x000f220000300800 */
[----:B--2---:R-:W-:-:S02]  /*38ea0*/  IMAD R22, R22, 0x100, R2 ;  /* 0x0000010016167824 */ /* 0x004fc400078e0202 */
[----:B---3--:R-:W-:Y:S01]  /*38eb0*/  IMAD R23, R23, 0x100, R3 ;  /* 0x0000010017177824 */ /* 0x008fe200078e0203 */
[----:B----4-:R-:W-:Y:S04]  /*38ec0*/  STL.64 [R1+0x1448], R18 ;  /* 0x0014481201007387 */ /* 0x010fe80000100a00 */
        /* <DEDUP_REMOVED lines=15> */
[----:B------:R-:W4:Y:S04]  /*38fc0*/  LDL.LU R6, [R1+0x38] ;  /* 0x0000380001067983 */ /* 0x000f280000300800 */
[----:B------:R-:W4:Y:S04]  /*38fd0*/  LDL.LU R7, [R1+0x3c] ;  /* 0x00003c0001077983 */ /* 0x000f280000300800 */
[----:B-----5:R-:W-:Y:S04]  /*38fe0*/  STL.64 [R1+0x13e8], R26 ;  /* 0x0013e81a01007387 */ /* 0x020fe80000100a00 */
[----:B------:R0:W-:Y:S04]  /*38ff0*/  STL.64 [R1+0x13e0], R24 ;  /* 0x0013e01801007387 */ /* 0x0001e80000100a00 */
[----:B0-----:R-:W5:Y:S04]  /*39000*/  LDL.LU R24, [R1+0x10] ;  /* 0x0000100001187983 */ /* 0x001f680000300800 */
[----:B------:R-:W5:Y:S04]  /*39010*/  LDL.LU R25, [R1+0x14] ;  /* 0x0000140001197983 */ /* 0x000f680000300800 */
[----:B------:R-:W5:Y:S04]  /*39020*/  LDL.LU R26, [R1+0x18] ;  /* 0x00001800011a7983 */ /* 0x000f680000300800 */
[----:B------:R-:W5:Y:S04]  /*39030*/  LDL.LU R27, [R1+0x1c] ;  /* 0x00001c00011b7983 */ /* 0x000f680000300800 */
[----:B------:R-:W2:Y:S04]  /*39040*/  LDL.LU R2, [R1+0x1454] ;  /* 0x0014540001027983 */ /* 0x000ea80000300800 */
[----:B------:R-:W2:Y:S01]  /*39050*/  LDL.LU R3, [R1+0x1450] ;  /* 0x0014500001037983 */ /* 0x000ea20000300800 */
[----:B------:R-:W-:Y:S01]  /*39060*/  IMAD R28, R29, 0x100, R28 ;  /* 0x000001001d1c7824 */ /* 0x000fe200078e021c */
[----:B--2---:R-:W-:Y:S02]  /*39070*/  HMMA.16816.F32 R12, R12, R2, R16 ;  /* 0x000000020c0c723c */ /* 0x004fe40000001810 */
[----:B------:R-:W2:Y:S04]  /*39080*/  LDL.LU.64 R18, [R1+0x1448] ;  /* 0x0014480001127983 */ /* 0x000ea80000300a00 */
[----:B------:R-:W2:Y:S04]  /*39090*/  LDL.LU.64 R16, [R1+0x1440] ;  /* 0x0014400001107983 */ /* 0x000ea80000300a00 */
[----:B------:R-:W3:Y:S09]  /*390a0*/  LDL.LU R29, [R1+0xc5c] ;  /* 0x000c5c00011d7983 */ /* 0x000ef20000300800 */
[----:B------:R0:W-:Y:S04]  /*390b0*/  STL.64 [R1+0x390], R12 ;  /* 0x0003900c01007387 */ /* 0x0001e80000100a00 */
[----:B------:R1:W-:Y:S01]  /*390c0*/  STL.64 [R1+0x398], R14 ;  /* 0x0003980e01007387 */ /* 0x0003e20000100a00 */
[----:B0-----:R-:W-:-:S02]  /*390d0*/  F2FP.F16.E4M3.UNPACK_B R12, R0 ;  /* 0x00000000ff0c723e */ /* 0x001fc400020006ff */
        /* <DEDUP_REMOVED lines=17> */
[----:B------:R-:W-:Y:S04]  /*391f0*/  STL.64 [R1+0x50], R8 ;  /* 0x0000500801007387 */ /* 0x000fe80000100a00 */
[----:B------:R0:W-:Y:S04]  /*39200*/  STL.64 [R1+0x58], R10 ;  /* 0x0000580a01007387 */ /* 0x0001e80000100a00 */
[----:B0-----:R-:W2:Y:S04]  /*39210*/  LDL.LU.64 R10, [R1+0x1428] ;  /* 0x00142800010a7983 */ /* 0x001ea80000300a00 */
[----:B------:R-:W2:Y:S04]  /*39220*/  LDL.LU.64 R8, [R1+0x1420] ;  /* 0x0014200001087983 */ /* 0x000ea80000300a00 */
        /* <DEDUP_REMOVED lines=9> */
[----:B------:R-:W2:Y:S01]  /*392c0*/  LDL.LU R17, [R1+0xf18] ;  /* 0x000f180001117983 */ /* 0x000ea20000300800 */
[----:B----4-:R-:W-:-:S15]  /*392d0*/  HMMA.16816.F32 R4, R12, R10, R4 ;  /* 0x0000000a0c04723c */ /* 0x010fde0000001804 */
[----:B------:R-:W-:-:S04]  /*392e0*/  NOP ;  /* 0x0000000000007918 */ /* 0x000fc80000000000 */
[----:B------:R-:W-:Y:S04]  /*392f0*/  STL.64 [R1+0x30], R4 ;  /* 0x0000300401007387 */ /* 0x000fe80000100a00 */
        /* <DEDUP_REMOVED lines=18> */
[----:B------:R-:W2:Y:S01]  /*39420*/  LDL.LU.64 R24, [R1+0x13d0] ;  /* 0x0013d00001187983 */ /* 0x000ea20000300a00 */
[----:B------:R-:W-:-:S12]  /*39430*/  USHF.L.U32 UR13, UR12, 0x7, URZ ;  /* 0x000000070c0d7899 */ /* 0x000fd800080006ff */
[----:B------:R-:W-:Y:S04]  /*39440*/  STL.64 [R1+0x340], R4 ;  /* 0x0003400401007387 */ /* 0x000fe80000100a00 */
[----:B------:R2:W-:Y:S01]  /*39450*/  STL.64 [R1+0x348], R6 ;  /* 0x0003480601007387 */ /* 0x0005e20000100a00 */
[----:B----4-:R-:W-:Y:S01]  /*39460*/  IADD3 R11, P4, PT, R11, UR13, RZ ;  /* 0x0000000d0b0b7c10 */ /* 0x010fe2000ff9e0ff */
[----:B------:R-:W-:Y:S02]  /*39470*/  USHF.R.S32.HI UR14, URZ, 0x1f, UR13 ;  /* 0x0000001fff0e7899 */ /* 0x000fe4000801140d */
[----:B------:R-:W-:Y:S02]  /*39480*/  IADD3 R16, P3, PT, R16, UR13, RZ ;  /* 0x0000000d10107c10 */ /* 0x000fe4000ff7e0ff */
[----:B------:R-:W-:-:S02]  /*39490*/  IADD3 R17, P2, PT, R17, UR13, RZ ;  /* 0x0000000d11117c10 */ /* 0x000fc4000ff5e0ff */
[----:B---3--:R-:W-:Y:S02]  /*394a0*/  IADD3 R18, P1, PT, R18, UR13, RZ ;  /* 0x0000000d12127c10 */ /* 0x008fe4000ff3e0ff */
[----:B------:R-:W-:Y:S02]  /*394b0*/  IADD3 R19, P0, PT, R19, UR13, RZ ;  /* 0x0000000d13137c10 */ /* 0x000fe4000ff1e0ff */
[----:B------:R-:W-:Y:S02]  /*394c0*/  IADD3 R20, P6, PT, R20, UR13, RZ ;  /* 0x0000000d14147c10 */ /* 0x000fe4000ffde0ff */
[----:B------:R-:W-:Y:S02]  /*394d0*/  IADD3 R21, P5, PT, R21, UR13, RZ ;  /* 0x0000000d15157c10 */ /* 0x000fe4000ffbe0ff */
[----:B------:R-:W-:Y:S02]  /*394e0*/  IADD3.X R28, PT, PT, R28, UR14, RZ, P4, !PT ;  /* 0x0000000e1c1c7c10 */ /* 0x000fe4000a7fe4ff */
[----:B------:R-:W-:Y:S01]  /*394f0*/  IADD3 R23, P4, PT, R23, UR13, RZ ;  /* 0x0000000d17177c10 */ /* 0x000fe2000ff9e0ff */
[----:B--2---:R-:W-:-:S15]  /*39500*/  HMMA.16816.F32 R4, R12, R2, R24 ;  /* 0x000000020c04723c */ /* 0x004fde0000001818 */
[----:B------:R-:W-:-:S04]  /*39510*/  NOP ;  /* 0x0000000000007918 */ /* 0x000fc80000000000 */
[----:B------:R-:W-:Y:S04]  /*39520*/  STL.64 [R1+0x3b0], R4 ;  /* 0x0003b00401007387 */ /* 0x000fe80000100a00 */
[----:B------:R-:W-:Y:S04]  /*39530*/  STL.64 [R1+0x3b8], R6 ;  /* 0x0003b80601007387 */ /* 0x000fe80000100a00 */
        /* <DEDUP_REMOVED lines=9> */
[----:B------:R-:W2:Y:S01]  /*395d0*/  LDL.LU R12, [R1+0xef0] ;  /* 0x000ef000010c7983 */ /* 0x000ea20000300800 */
[----:B------:R-:W-:-:S02]  /*395e0*/  IADD3.X R22, PT, PT, R22, UR14, RZ, P3, !PT ;  /* 0x0000000e16167c10 */ /* 0x000fc40009ffe4ff */
[----:B------:R-:W-:-:S03]  /*395f0*/  IADD3 R0, P3, PT, R0, UR13, RZ ;  /* 0x0000000d00007c10 */ /* 0x000fc6000ff7e0ff */
[----:B------:R-:W-:Y:S04]  /*39600*/  STL [R1+0xa5c], R22 ;  /* 0x000a5c1601007387 */ /* 0x000fe80000100800 */
[----:B--2---:R0:W-:Y:S04]  /*39610*/  STL [R1+0x13c4], R12 ;  /* 0x0013c40c01007387 */ /* 0x0041e80000100800 */
[----:B------:R-:W-:Y:S04]  /*39620*/  STL [R1+0xf00], R0 ;  /* 0x000f000001007387 */ /* 0x000fe80000100800 */
[----:B0-----:R-:W2:Y:S01]  /*39630*/  LDL.LU R12, [R1+0xc58] ;  /* 0x000c5800010c7983 */ /* 0x001ea20000300800 */
[----:B------:R-:W-:-:S05]  /*39640*/  IADD3.X R29, PT, PT, R29, UR14, RZ, P2, !PT ;  /* 0x0000000e1d1d7c10 */ /* 0x000fca00097fe4ff */
[----:B------:R-:W-:Y:S04]  /*39650*/  STL [R1+0xc5c], R29 ;  /* 0x000c5c1d01007387 */ /* 0x000fe80000100800 */
        /* <DEDUP_REMOVED lines=30> */
[----:B--2---:R-:W-:-:S05]  /*39840*/  IADD3 R12, P2, PT, R12, UR13, RZ ;  /* 0x0000000d0c0c7c10 */ /* 0x004fca000ff5e0ff */
[----:B------:R0:W-:Y:S04]  /*39850*/  STL [R1+0xef8], R12 ;  /* 0x000ef80c01007387 */ /* 0x0001e80000100800 */
[----:B0-----:R-:W2:Y:S02]  /*39860*/  LDL.LU R12, [R1+0x13c8] ;  /* 0x0013c800010c7983 */ /* 0x001ea40000300800 */
[----:B--2---:R-:W-:-:S05]  /*39870*/  IADD3.X R12, PT, PT, R12, UR14, RZ, P1, !PT ;  /* 0x0000000e0c0c7c10 */ /* 0x004fca0008ffe4ff */
[----:B------:R0:W-:Y:S04]  /*39880*/  STL [R1+0xc58], R12 ;  /* 0x000c580c01007387 */ /* 0x0001e80000100800 */
[----:B0-----:R-:W2:Y:S01]  /*39890*/  LDL.LU R12, [R1+0x13c4] ;  /* 0x0013c400010c7983 */ /* 0x001ea20000300800 */
[----:B---3--:R-:W-:Y:S02]  /*398a0*/  IADD3.X R13, PT, PT, R13, UR14, RZ, P0, !PT ;  /* 0x0000000e0d0d7c10 */ /* 0x008fe400087fe4ff */
[----:B----4-:R-:W-:Y:S02]  /*398b0*/  IADD3 R14, P0, PT, R14, UR13, RZ ;  /* 0x0000000d0e0e7c10 */ /* 0x010fe4000ff1e0ff */
[----:B-----5:R-:W-:Y:S02]  /*398c0*/  IADD3.X R15, PT, PT, R15, UR14, RZ, P6, !PT ;  /* 0x0000000e0f0f7c10 */ /* 0x020fe4000b7fe4ff */
[----:B------:R-:W-:-:S02]  /*398d0*/  IADD3 R2, P6, PT, R2, UR13, RZ ;  /* 0x0000000d02027c10 */ /* 0x000fc4000ffde0ff */
[----:B------:R-:W-:Y:S02]  /*398e0*/  IADD3.X R3, PT, PT, R3, UR14, RZ, P5, !PT ;  /* 0x0000000e03037c10 */ /* 0x000fe4000affe4ff */
[----:B------:R-:W-:Y:S02]  /*398f0*/  IADD3 R24, P5, PT, R24, UR13, RZ ;  /* 0x0000000d18187c10 */ /* 0x000fe4000ffbe0ff */
[----:B------:R-:W-:Y:S02]  /*39900*/  IADD3.X R25, PT, PT, R25, UR14, RZ, P4, !PT ;  /* 0x0000000e19197c10 */ /* 0x000fe4000a7fe4ff */
[----:B------:R-:W-:Y:S02]  /*39910*/  IADD3 R26, P4, PT, R26, UR13, RZ ;  /* 0x0000000d1a1a7c10 */ /* 0x000fe4000ff9e0ff */
[----:B------:R-:W-:Y:S02]  /*39920*/  IADD3.X R27, PT, PT, R27, UR14, RZ, P3, !PT ;  /* 0x0000000e1b1b7c10 */ /* 0x000fe40009ffe4ff */
        /* <DEDUP_REMOVED lines=14> */
[----:B--2---:R-:W-:-:S05]  /*39a10*/  IADD3 R12, P1, PT, R12, UR13, RZ ;  /* 0x0000000d0c0c7c10 */ /* 0x004fca000ff3e0ff */
[----:B------:R0:W-:Y:S04]  /*39a20*/  STL [R1+0xef0], R12 ;  /* 0x000ef00c01007387 */ /* 0x0001e80000100800 */
        /* <DEDUP_REMOVED lines=8> */
[----:B------:R-:W-:-:S03]  /*39ab0*/  IADD3.X R7, PT, PT, R7, UR14, RZ, P1, !PT ;  /* 0x0000000e07077c10 */ /* 0x000fc60008ffe4ff */
[----:B------:R-:W-:Y:S01]  /*39ac0*/  STL [R1+0xefc], R27 ;  /* 0x000efc1b01007387 */ /* 0x000fe20000100800 */
[----:B------:R-:W-:-:S03]  /*39ad0*/  IADD3 R8, P1, PT, R8, UR13, RZ ;  /* 0x0000000d08087c10 */ /* 0x000fc6000ff3e0ff */
        /* <DEDUP_REMOVED lines=16> */
[----:B0-----:R-:W2:Y:S01]  /*39be0*/  LDL.LU R12, [R1+0xea4] ;  /* 0x000ea400010c7983 */ /* 0x001ea20000300800 */
[----:B------:R-:W-:-:S02]  /*39bf0*/  IADD3 R22, P2, PT, R22, UR13, RZ ;  /* 0x0000000d16167c10 */ /* 0x000fc4000ff5e0ff */
[----:B------:R-:W-:-:S03]  /*39c00*/  IADD3.X R0, PT, PT, R0, UR14, RZ, P1, !PT ;  /* 0x0000000e00007c10 */ /* 0x000fc60008ffe4ff */
[----:B------:R-:W-:Y:S04]  /*39c10*/  STL [R1+0xe88], R22 ;  /* 0x000e881601007387 */ /* 0x000fe80000100800 */
[----:B--2---:R0:W-:Y:S04]  /*39c20*/  STL [R1+0x13bc], R12 ;  /* 0x0013bc0c01007387 */ /* 0x0041e80000100800 */
[----:B------:R-:W-:Y:S04]  /*39c30*/  STL [R1+0xeb4], R0 ;  /* 0x000eb40001007387 */ /* 0x000fe80000100800 */
[----:B0-----:R-:W2:Y:S01]  /*39c40*/  LDL.LU R12, [R1+0xe78] ;  /* 0x000e7800010c7983 */ /* 0x001ea20000300800 */
[----:B------:R-:W-:-:S05]  /*39c50*/  IADD3 R29, P1, PT, R29, UR13, RZ ;  /* 0x0000000d1d1d7c10 */ /* 0x000fca000ff3e0ff */
        /* <DEDUP_REMOVED lines=31> */
[----:B--2---:R-:W-:-:S05]  /*39e50*/  IADD3.X R12, PT, PT, R12, UR14, RZ, P0, !PT ;  /* 0x0000000e0c0c7c10 */ /* 0x004fca00087fe4ff */
[----:B------:R0:W-:Y:S04]  /*39e60*/  STL [R1+0xeac], R12 ;  /* 0x000eac0c01007387 */ /* 0x0001e80000100800 */
[----:B0-----:R-:W2:Y:S02]  /*39e70*/  LDL.LU R12, [R1+0x13c0] ;  /* 0x0013c000010c7983 */ /* 0x001ea40000300800 */
[----:B--2---:R-:W-:-:S05]  /*39e80*/  IADD3 R12, P0, PT, R12, UR13, RZ ;  /* 0x0000000d0c0c7c10 */ /* 0x004fca000ff1e0ff */
[----:B------:R0:W-:Y:S04]  /*39e90*/  STL [R1+0xe78], R12 ;  /* 0x000e780c01007387 */ /* 0x0001e80000100800 */
[----:B0-----:R-:W2:Y:S01]  /*39ea0*/  LDL.LU R12, [R1+0x13bc] ;  /* 0x0013bc00010c7983 */ /* 0x001ea20000300800 */
[----:B----4-:R-:W-:Y:S02]  /*39eb0*/  IADD3.X R14, PT, PT, R14, UR14, RZ, P5, !PT ;  /* 0x0000000e0e0e7c10 */ /* 0x010fe4000affe4ff */
[----:B-----5:R-:W-:Y:S02]  /*39ec0*/  IADD3 R15, P5, PT, R15, UR13, RZ ;  /* 0x0000000d0f0f7c10 */ /* 0x020fe4000ffbe0ff */
[----:B---3--:R-:W-:Y:S02]  /*39ed0*/  IADD3.X R2, PT, PT, R2, UR14, RZ, P4, !PT ;  /* 0x0000000e02027c10 */ /* 0x008fe4000a7fe4ff */
        /* <DEDUP_REMOVED lines=19> */
[----:B--2---:R-:W-:Y:S02]  /*3a010*/  IADD3.X R12, PT, PT, R12, UR14, RZ, P6, !PT ;  /* 0x0000000e0c0c7c10 */ /* 0x004fe4000b7fe4ff */
[----:B------:R-:W-:-:S03]  /*3a020*/  IADD3 R13, P6, PT, R13, UR13, RZ ;  /* 0x0000000d0d0d7c10 */ /* 0x000fc6000ffde0ff */
        /* <DEDUP_REMOVED lines=568> */
[----:B------:R-:W-:Y:S01]  /*3c3b0*/  IADD3.X R6, PT, PT, R6, UR14, RZ, P5, !PT ;  /* 0x0000000e06067c10 */ /* 0x000fe2000affe4ff */
[----:B------:R-:W-:Y:S01]  /*3c3c0*/  USHF.L.U32 UR7, UR11, 0x7, URZ ;  /* 0x000000070b077899 */ /* 0x000fe200080006ff */
[----:B------:R-:W-:Y:S02]  /*3c3d0*/  IADD3 R7, P5, PT, R7, UR13, RZ ;  /* 0x0000000d07077c10 */ /* 0x000fe4000ffbe0ff */
[----:B------:R-:W-:Y:S02]  /*3c3e0*/  IADD3.X R10, PT, PT, R10, UR14, RZ, P3, !PT ;  /* 0x0000000e0a0a7c10 */ /* 0x000fe40009ffe4ff */
[----:B------:R-:W-:Y:S02]  /*3c3f0*/  IADD3 R11, P3, PT, R11, UR13, RZ ;  /* 0x0000000d0b0b7c10 */ /* 0x000fe4000ff7e0ff */
[----:B------:R-:W-:Y:S02]  /*3c400*/  IADD3.X R16, PT, PT, R16, UR14, RZ, P2, !PT ;  /* 0x0000000e10107c10 */ /* 0x000fe400097fe4ff */
[----:B------:R-:W-:-:S02]  /*3c410*/  IADD3.X R18, PT, PT, R18, UR14, RZ, P1, !PT ;  /* 0x0000000e12127c10 */ /* 0x000fc40008ffe4ff */
[----:B------:R-:W-:Y:S02]  /*3c420*/  IADD3 R17, P2, PT, R17, UR7, RZ ;  /* 0x0000000711117c10 */ /* 0x000fe4000ff5e0ff */
[----:B------:R-:W-:Y:S02]  /*3c430*/  IADD3.X R19, PT, PT, R19, UR14, RZ, P0, !PT ;  /* 0x0000000e13137c10 */ /* 0x000fe400087fe4ff */
[----:B------:R-:W-:Y:S02]  /*3c440*/  IADD3.X R20, PT, PT, R20, UR14, RZ, P6, !PT ;  /* 0x0000000e14147c10 */ /* 0x000fe4000b7fe4ff */
[----:B------:R-:W-:Y:S02]  /*3c450*/  IADD3.X R21, PT, PT, R21, UR14, RZ, P5, !PT ;  /* 0x0000000e15157c10 */ /* 0x000fe4000affe4ff */
[----:B------:R-:W-:Y:S02]  /*3c460*/  IADD3.X R23, PT, PT, R23, UR14, RZ, P3, !PT ;  /* 0x0000000e17177c10 */ /* 0x000fe40009ffe4ff */
[----:B--2---:R-:W-:-:S02]  /*3c470*/  IADD3.X R12, PT, PT, R12, UR14, RZ, P4, !PT ;  /* 0x0000000e0c0c7c10 */ /* 0x004fc4000a7fe4ff */
        /* <DEDUP_REMOVED lines=24> */
[----:B------:R-:W-:Y:S04]  /*3c600*/  STL [R1+0xff4], R18 ;  /* 0x000ff41201007387 */ /* 0x000fe80000100800 */
[----:B------:R-:W-:Y:S04]  /*3c610*/  STL [R1+0xffc], R19 ;  /* 0x000ffc1301007387 */ /* 0x000fe80000100800 */
[----:B------:R-:W-:Y:S04]  /*3c620*/  STL [R1+0x1004], R20 ;  /* 0x0010041401007387 */ /* 0x000fe80000100800 */
[----:B------:R-:W-:Y:S04]  /*3c630*/  STL [R1+0x100c], R21 ;  /* 0x00100c1501007387 */ /* 0x000fe80000100800 */
[----:B------:R-:W-:Y:S04]  /*3c640*/  STL [R1+0x1014], R28 ;  /* 0x0010141c01007387 */ /* 0x000fe80000100800 */
[----:B------:R-:W-:Y:S04]  /*3c650*/  STL [R1+0x101c], R23 ;  /* 0x00101c1701007387 */ /* 0x000fe80000100800 */
[----:B0-----:R-:W2:Y:S01]  /*3c660*/  LDL.LU R12, [R1+0xb98] ;  /* 0x000b9800010c7983 */ /* 0x001ea20000300800 */
[----:B------:R-:W-:-:S04]  /*3c670*/  UIADD3 UR5, UPT, UPT, UR10, 0x7f, URZ ;  /* 0x0000007f0a057890 */ /* 0x000fc8000fffe0ff */
[----:B------:R-:W-:-:S04]  /*3c680*/  USHF.R.S32.HI UR6, URZ, 0x1f, UR5 ;  /* 0x0000001fff067899 */ /* 0x000fc80008011405 */
[----:B------:R-:W-:Y:S02]  /*3c690*/  ULEA.HI UR6, UR6, UR5, URZ, 0x7 ;  /* 0x0000000506067291 */ /* 0x000fe4000f8f38ff */
[----:B------:R-:W-:Y:S02]  /*3c6a0*/  USHF.R.S32.HI UR5, URZ, 0x1f, UR7 ;  /* 0x0000001fff057899 */ /* 0x000fe40008011407 */
[----:B------:R-:W-:-:S04]  /*3c6b0*/  IADD3 R0, P1, PT, R0, UR7, RZ ;  /* 0x0000000700007c10 */ /* 0x000fc8000ff3e0ff */
[----:B------:R-:W-:-:S05]  /*3c6c0*/  IADD3.X R22, PT, PT, R22, UR5, RZ, P2, !PT ;  /* 0x0000000516167c10 */ /* 0x000fca00097fe4ff */
        /* <DEDUP_REMOVED lines=39> */
[----:B--2---:R-:W-:-:S05]  /*3c940*/  IADD3 R12, P5, PT, R12, UR7, RZ ;  /* 0x000000070c0c7c10 */ /* 0x004fca000ffbe0ff */
[----:B------:R0:W-:Y:S04]  /*3c950*/  STL [R1+0xb9c], R12 ;  /* 0x000b9c0c01007387 */ /* 0x0001e80000100800 */
[----:B0-----:R-:W2:Y:S01]  /*3c960*/  LDL.LU R12, [R1+0x1384] ;  /* 0x00138400010c7983 */ /* 0x001ea20000300800 */
[----:B---3--:R-:W-:Y:S02]  /*3c970*/  IADD3 R13, P0, PT, R13, UR7, RZ ;  /* 0x000000070d0d7c10 */ /* 0x008fe4000ff1e0ff */
[----:B----4-:R-:W-:Y:S02]  /*3c980*/  IADD3.X R14, PT, PT, R14, UR5, RZ, P1, !PT ;  /* 0x000000050e0e7c10 */ /* 0x010fe40008ffe4ff */
[----:B-----5:R-:W-:Y:S02]  /*3c990*/  IADD3 R15, P1, PT, R15, UR7, RZ ;  /* 0x000000070f0f7c10 */ /* 0x020fe4000ff3e0ff */
[----:B------:R-:W-:-:S02]  /*3c9a0*/  IADD3.X R2, PT, PT, R2, UR5, RZ, P2, !PT ;  /* 0x0000000502027c10 */ /* 0x000fc400097fe4ff */
[----:B------:R-:W-:Y:S02]  /*3c9b0*/  IADD3 R3, P2, PT, R3, UR7, RZ ;  /* 0x0000000703037c10 */ /* 0x000fe4000ff5e0ff */
[----:B------:R-:W-:Y:S02]  /*3c9c0*/  IADD3.X R24, PT, PT, R24, UR5, RZ, P3, !PT ;  /* 0x0000000518187c10 */ /* 0x000fe40009ffe4ff */
[----:B------:R-:W-:Y:S02]  /*3c9d0*/  IADD3 R25, P3, PT, R25, UR7, RZ ;  /* 0x0000000719197c10 */ /* 0x000fe4000ff7e0ff */
[----:B------:R-:W-:Y:S02]  /*3c9e0*/  IADD3.X R26, PT, PT, R26, UR5, RZ, P5, !PT ;  /* 0x000000051a1a7c10 */ /* 0x000fe4000affe4ff */
[----:B------:R-:W-:Y:S02]  /*3c9f0*/  IADD3 R27, P5, PT, R27, UR7, RZ ;  /* 0x000000071b1b7c10 */ /* 0x000fe4000ffbe0ff */
        /* <DEDUP_REMOVED lines=12> */
[----:B--2---:R-:W-:-:S05]  /*3cac0*/  IADD3 R12, P4, PT, R12, UR7, RZ ;  /* 0x000000070c0c7c10 */ /* 0x004fca000ff9e0ff */
[----:B------:R0:W-:Y:S04]  /*3cad0*/  STL [R1+0xb98], R12 ;  /* 0x000b980c01007387 */ /* 0x0001e80000100800 */
        /* <DEDUP_REMOVED lines=289> */
[----:B------:R-:W-:-:S02]  /*3dcf0*/  IADD3.X R23, PT, PT, R23, UR5, RZ, P0, !PT ;  /* 0x0000000517177c10 */ /* 0x000fc400087fe4ff */
[----:B------:R-:W-:Y:S02]  /*3dd00*/  IADD3.X R22, PT, PT, R22, UR5, RZ, P1, !PT ;  /* 0x0000000516167c10 */ /* 0x000fe40008ffe4ff */
[----:B------:R-:W-:Y:S02]  /*3dd10*/  IADD3.X R29, PT, PT, R29, UR5, RZ, P3, !PT ;  /* 0x000000051d1d7c10 */ /* 0x000fe40009ffe4ff */
[----:B------:R-:W-:Y:S01]  /*3dd20*/  IADD3.X R0, PT, PT, R0, UR5, RZ, P2, !PT ;  /* 0x0000000500007c10 */ /* 0x000fe200097fe4ff */
[----:B------:R-:W-:Y:S02]  /*3dd30*/  UIADD3 UR4, UPT, UPT, UR4, 0x1, URZ ;  /* 0x0000000104047890 */ /* 0x000fe4000fffe0ff */
[----:B------:R-:W-:-:S04]  /*3dd40*/  USHF.R.S32.HI UR6, URZ, 0x7, UR6 ;  /* 0x00000007ff067899 */ /* 0x000fc80008011406 */
[----:B------:R-:W-:Y:S01]  /*3dd50*/  UISETP.NE.U32.AND UP0, UPT, UR4, UR6, UPT ;  /* 0x000000060400728c */ /* 0x000fe2000bf05070 */
[----:B--2---:R-:W-:-:S05]  /*3dd60*/  IADD3 R12, P5, PT, R12, UR7, RZ ;  /* 0x000000070c0c7c10 */ /* 0x004fca000ffbe0ff */
[----:B------:R1:W-:Y:S04]  /*3dd70*/  STL [R1+0xbf4], R12 ;  /* 0x000bf40c01007387 */ /* 0x0003e80000100800 */
[----:B------:R1:W-:Y:S04]  /*3dd80*/  STL [R1+0xc18], R13 ;  /* 0x000c180d01007387 */ /* 0x0003e80000100800 */
[----:B------:R1:W-:Y:S04]  /*3dd90*/  STL [R1+0xbec], R14 ;  /* 0x000bec0e01007387 */ /* 0x0003e80000100800 */
[----:B------:R1:W-:Y:S04]  /*3dda0*/  STL [R1+0xc10], R15 ;  /* 0x000c100f01007387 */ /* 0x0003e80000100800 */
[----:B------:R1:W-:Y:S04]  /*3ddb0*/  STL [R1+0xbe4], R2 ;  /* 0x000be40201007387 */ /* 0x0003e80000100800 */
[----:B------:R1:W-:Y:S04]  /*3ddc0*/  STL [R1+0xc08], R3 ;  /* 0x000c080301007387 */ /* 0x0003e80000100800 */
[----:B------:R1:W-:Y:S01]  /*3ddd0*/  STL [R1+0xbdc], R24 ;  /* 0x000bdc1801007387 */ /* 0x0003e20000100800 */
[----:B------:R-:W-:-:S03]  /*3dde0*/  IADD3.X R5, PT, PT, R5, UR5, RZ, P5, !PT ;  /* 0x0000000505057c10 */ /* 0x000fc6000affe4ff */
[----:B------:R1:W-:Y:S01]  /*3ddf0*/  STL [R1+0xc00], R25 ;  /* 0x000c001901007387 */ /* 0x0003e20000100800 */
[----:B------:R-:W-:-:S03]  /*3de00*/  IADD3 R6, P5, PT, R6, UR7, RZ ;  /* 0x0000000706067c10 */ /* 0x000fc6000ffbe0ff */
[----:B------:R1:W-:Y:S04]  /*3de10*/  STL [R1+0xbd4], R26 ;  /* 0x000bd41a01007387 */ /* 0x0003e80000100800 */
        /* <DEDUP_REMOVED lines=21> */
[----:B------:R-:W-:Y:S05]  /*3df70*/  BRA.U UP0, `(.L_x_1) ;  /* 0xfffffd2100247547 */ /* 0x000fea000b83ffff */
.L_x_0:
[----:B-1----:R-:W2:Y:S01]  /*3df80*/  LDL.LU R4, [R1+0x3d4] ;  /* 0x0003d40001047983 */ /* 0x002ea20000300800 */
[----:B------:R-:W0:Y:S01]  /*3df90*/  S2UR UR5, SR_CgaCtaId ;  /* 0x00000000000579c3 */ /* 0x000e220000008800 */
[----:B------:R-:W-:Y:S01]  /*3dfa0*/  UMOV UR4, 0x400 ;  /* 0x0000040000047882 */ /* 0x000fe20000000000 */
[----:B------:R-:W1:Y:S01]  /*3dfb0*/  LDCU UR7, c[0x0][0x39c] ;  /* 0x00007380ff0777ac */ /* 0x000e620008000800 */
[----:B------:R-:W4:Y:S01]  /*3dfc0*/  LDCU UR6, c[0x0][0x39c] ;  /* 0x00007380ff0677ac */ /* 0x000f220008000800 */
[----:B------:R-:W5:Y:S01]  /*3dfd0*/  LDCU UR16, c[0x0][0x3b8] ;  /* 0x00007700ff1077ac */ /* 0x000f620008000800 */
[----:B------:R-:W3:Y:S01]  /*3dfe0*/  LDCU UR38, c[0x0][0x3b4] ;  /* 0x00007680ff2677ac */ /* 0x000ee20008000800 */
[----:B------:R-:W0:Y:S01]  /*3dff0*/  LDCU UR27, c[0x0][0x3b8] ;  /* 0x00007700ff1b77ac */ /* 0x000e220008000800 */
        /* <DEDUP_REMOVED lines=61> */
[----:B--2---:R2:W-:Y:S04]  /*3e3d0*/  STL [R1+0x1610], R4 ;  /* 0x0016100401007387 */ /* 0x0045e80000100800 */
[----:B--2---:R-:W2:Y:S01]  /*3e3e0*/  LDL.LU R4, [R1+0x3ec] ;  /* 0x0003ec0001047983 */ /* 0x004ea20000300800 */
[----:B------:R-:W-:Y:S06]  /*3e3f0*/  BAR.SYNC.DEFER_BLOCKING 0x0 ;  /* 0x0000000000007b1d */ /* 0x000fec0000010000 */
[----:B--2---:R2:W-:Y:S04]  /*3e400*/  STL [R1+0x1618], R4 ;  /* 0x0016180401007387 */ /* 0x0045e80000100800 */
[----:B--2---:R-:W2:Y:S04]  /*3e410*/  LDL.LU R4, [R1+0x3e4] ;  /* 0x0003e40001047983 */ /* 0x004ea80000300800 */
[----:B--2---:R2:W-:Y:S04]  /*3e420*/  STL [R1+0x1620], R4 ;  /* 0x0016200401007387 */ /* 0x0045e80000100800 */
[----:B--2---:R-:W2:Y:S04]  /*3e430*/  LDL.LU R4, [R1+0x38c] ;  /* 0x00038c0001047983 */ /* 0x004ea80000300800 */
[----:B--2---:R2:W-:Y:S04]  /*3e440*/  STL [R1+0x1628], R4 ;  /* 0x0016280401007387 */ /* 0x0045e80000100800 */
[----:B--2---:R-:W2:Y:S04]  /*3e450*/  LDL.LU R4, [R1+0x384] ;  /* 0x0003840001047983 */ /* 0x004ea80000300800 */
[----:B------:R-:W2:Y:S04]  /*3e460*/  LDL.LU R29, [R1+0x4ac] ;  /* 0x0004ac00011d7983 */ /* 0x000ea80000300800 */
[----:B--2---:R2:W-:Y:S04]  /*3e470*/  STL [R1+0x1608], R29 ;  /* 0x0016081d01007387 */ /* 0x0045e80000100800 */
[----:B--2---:R-:W2:Y:S04]  /*3e480*/  LDL.LU R29, [R1+0x3d8] ;  /* 0x0003d800011d7983 */ /* 0x004ea80000300800 */
        /* <DEDUP_REMOVED lines=22> */
[----:B---3--:R-:W3:Y:S04]  /*3e5f0*/  LDL.LU R16, [R1+0x5f0] ;  /* 0x0005f00001107983 */ /* 0x008ee80000300800 */
        /* <DEDUP_REMOVED lines=11> */
[----:B------:R0:W-:Y:S04]  /*3e6b0*/  STL [R1+0x14d8], R2 ;  /* 0x0014d80201007387 */ /* 0x0001e80000100800 */
[----:B0-----:R-:W3:Y:S04]  /*3e6c0*/  LDL.LU R2, [R1+0x4a8] ;  /* 0x0004a80001027983 */ /* 0x001ee80000300800 */
[----:B------:R0:W-:Y:S04]  /*3e6d0*/  STL [R1+0x14c0], R5 ;  /* 0x0014c00501007387 */ /* 0x0001e80000100800 */
[----:B0-----:R-:W3:Y:S04]  /*3e6e0*/  LDL.LU R5, [R1+0x4a4] ;  /* 0x0004a40001057983 */ /* 0x001ee80000300800 */
[----:B------:R0:W-:Y:S04]  /*3e6f0*/  STL [R1+0x14bc], R6 ;  /* 0x0014bc0601007387 */ /* 0x0001e80000100800 */
[----:B0-----:R-:W3:Y:S01]  /*3e700*/  LDL.LU R6, [R1+0x4a0] ;  /* 0x0004a00001067983 */ /* 0x001ee20000300800 */
[----:B--2---:R-:W-:-:S03]  /*3e710*/  F2FP.SATFINITE.E4M3.F32.PACK_AB_MERGE_C R4, R4, R29, RZ ;  /* 0x0000001d0404723e */ /* 0x004fc600048070ff */
[----:B------:R-:W2:Y:S04]  /*3e720*/  LDL.LU R29, [R1+0x162c] ;  /* 0x00162c00011d7983 */ /* 0x000ea80000300800 */
[----:B------:R0:W-:Y:S04]  /*3e730*/  STL [R1+0x170], R4 ;  /* 0x0001700401007387 */ /* 0x0001e80000100800 */
[----:B0-----:R-:W2:Y:S02]  /*3e740*/  LDL.LU R4, [R1+0x1628] ;  /* 0x0016280001047983 */ /* 0x001ea40000300800 */
[----:B--2---:R-:W-:-:S02]  /*3e750*/  F2FP.SATFINITE.E4M3.F32.PACK_AB_MERGE_C R4, R4, R29, RZ ;  /* 0x0000001d0404723e */ /* 0x004fc400048070ff */
        /* <DEDUP_REMOVED lines=16> */
[----:B------:R-:W2:Y:S01]  /*3e860*/  LDL.LU R29, [R1+0x1608] ;  /* 0x00160800011d7983 */ /* 0x000ea20000300800 */
[----:B---3--:R-:W-:-:S03]  /*3e870*/  F2FP.SATFINITE.E4M3.F32.PACK_AB_MERGE_C R6, R5, R6, RZ ;  /* 0x000000060506723e */ /* 0x008fc600048070ff */
[----:B------:R0:W-:Y:S04]  /*3e880*/  STL [R1+0x168], R4 ;  /* 0x0001680401007387 */ /* 0x0001e80000100800 */
[----:B------:R-:W-:Y:S01]  /*3e890*/  STL [R1+0x310], R6 ;  /* 0x0003100601007387 */ /* 0x000fe20000100800 */
[----:B0-----:R-:W-:Y:S02]  /*3e8a0*/  F2FP.SATFINITE.E4M3.F32.PACK_AB_MERGE_C R4, R27, R28, RZ ;  /* 0x0000001c1b04723e */ /* 0x001fe400048070ff */
[----:B--2---:R-:W-:Y:S02]  /*3e8b0*/  F2FP.SATFINITE.E4M3.F32.PACK_AB_MERGE_C R5, R29, R2, RZ ;  /* 0x000000021d05723e */ /* 0x004fe400048070ff */
[----:B------:R-:W-:-:S03]  /*3e8c0*/  F2FP.SATFINITE.E4M3.F32.PACK_AB_MERGE_C R2, R25, R26, RZ ;  /* 0x0000001a1902723e */ /* 0x000fc600048070ff */
[----:B------:R0:W-:Y:S04]  /*3e8d0*/  STL [R1+0x314], R5 ;  /* 0x0003140501007387 */ /* 0x0001e80000100800 */
[----:B------:R2:W-:Y:S04]  /*3e8e0*/  STL [R1+0x1cc], R4 ;  /* 0x0001cc0401007387 */ /* 0x0005e80000100800 */
[----:B------:R3:W-:Y:S01]  /*3e8f0*/  STL [R1+0x1d8], R2 ;  /* 0x0001d80201007387 */ /* 0x0007e20000100800 */
[----:B0-----:R-:W-:Y:S02]  /*3e900*/  F2FP.SATFINITE.E4M3.F32.PACK_AB_MERGE_C R5, R23, R24, RZ ;  /* 0x000000181705723e */ /* 0x001fe400048070ff */
[----:B--2---:R-:W-:-:S03]  /*3e910*/  F2FP.SATFINITE.E4M3.F32.PACK_AB_MERGE_C R4, R21, R22, RZ ;  /* 0x000000161504723e */ /* 0x004fc600048070ff */
[----:B------:R0:W-:Y:S01]  /*3e920*/  STL [R1+0x1c8], R5 ;  /* 0x0001c80501007387 */ /* 0x0001e20000100800 */
[----:B---3--:R-:W-:-:S03]  /*3e930*/  F2FP.SATFINITE.E4M3.F32.PACK_AB_MERGE_C R2, R19, R20, RZ ;  /* 0x000000141302723e */ /* 0x008fc600048070ff */
        /* <DEDUP_REMOVED lines=12> */
[----:B------:R-:W-:Y:S04]  /*3ea00*/  STL [R1+0x154], R4 ;  /* 0x0001540401007387 */ /* 0x000fe80000100800 */
[----:B------:R-:W2:Y:S01]  /*3ea10*/  LDL.LU R6, [R1+0x354] ;  /* 0x0003540001067983 */ /* 0x000ea20000300800 */
[----:B0-----:R-:W-:-:S03]  /*3ea20*/  F2FP.SATFINITE.E4M3.F32.PACK_AB_MERGE_C R5, R0, R3, RZ ;  /* 0x000000030005723e */ /* 0x001fc600048070ff */
[----:B------:R-:W-:Y:S04]  /*3ea30*/  STL [R1+0x14], R2 ;  /* 0x0000140201007387 */ /* 0x000fe80000100800 */
[----:B------:R-:W3:Y:S04]  /*3ea40*/  LDL.LU R10, [R1+0x35c] ;  /* 0x00035c00010a7983 */ /* 0x000ee80000300800 */
[----:B---3--:R0:W-:Y:S04]  /*3ea50*/  STL [R1+0x1604], R10 ;  /* 0x0016040a01007387 */ /* 0x0081e80000100800 */
[----:B0-----:R-:W2:Y:S04]  /*3ea60*/  LDL.LU R10, [R1+0x350] ;  /* 0x00035000010a7983 */ /* 0x001ea80000300800 */
[----:B------:R-:W3:Y:S04]  /*3ea70*/  LDL.LU R4, [R1+0x5d8] ;  /* 0x0005d80001047983 */ /* 0x000ee80000300800 */
[----:B---3--:R0:W-:Y:S04]  /*3ea80*/  STL [R1+0x15c4], R4 ;  /* 0x0015c40401007387 */ /* 0x0081e80000100800 */
[----:B0-----:R-:W3:Y:S04]  /*3ea90*/  LDL.LU R4, [R1+0x5c8] ;  /* 0x0005c80001047983 */ /* 0x001ee80000300800 */
        /* <DEDUP_REMOVED lines=16> */
[----:B------:R-:W2:Y:S04]  /*3eba0*/  LDL.LU R2, [R1+0x5dc] ;  /* 0x0005dc0001027983 */ /* 0x000ea80000300800 */
[----:B--2---:R0:W-:Y:S04]  /*3ebb0*/  STL [R1+0x15cc], R2 ;  /* 0x0015cc0201007387 */ /* 0x0041e80000100800 */
[----:B0-----:R-:W2:Y:S04]  /*3ebc0*/  LDL.LU R2, [R1+0x5c0] ;  /* 0x0005c00001027983 */ /* 0x001ea80000300800 */
        /* <DEDUP_REMOVED lines=9> */
[----:B0-----:R-:W2:Y:S01]  /*3ec60*/  LDL.LU R2, [R1+0x3c8] ;  /* 0x0003c80001027983 */ /* 0x001ea20000300800 */
[----:B------:R-:W-:-:S03]  /*3ec70*/  F2FP.SATFINITE.E4M3.F32.PACK_AB_MERGE_C R6, R6, R10, RZ ;  /* 0x0000000a0606723e */ /* 0x000fc600048070ff */
[----:B--2---:R0:W-:Y:S04]  /*3ec80*/  STL [R1+0x15fc], R2 ;  /* 0x0015fc0201007387 */ /* 0x0041e80000100800 */
        /* <DEDUP_REMOVED lines=25> */
[----:B------:R0:W-:Y:S04]  /*3ee20*/  STL [R1+0x14c4], R5 ;  /* 0x0014c40501007387 */ /* 0x0001e80000100800 */
[----:B0-----:R-:W2:Y:S04]  /*3ee30*/  LDL.LU R5, [R1+0x5d4] ;  /* 0x0005d40001057983 */ /* 0x001ea80000300800 */
[----:B------:R-:W3:Y:S04]  /*3ee40*/  LDL.LU R10, [R1+0x1604] ;  /* 0x00160400010a7983 */ /* 0x000ee80000300800 */
[----:B------:R0:W-:Y:S04]  /*3ee50*/  STL [R1+0x14c8], R6 ;  /* 0x0014c80601007387 */ /* 0x0001e80000100800 */
[----:B0-----:R-:W2:Y:S01]  /*3ee60*/  LDL.LU R6, [R1+0x5d0] ;  /* 0x0005d00001067983 */ /* 0x001ea20000300800 */
[----:B---3--:R-:W-:-:S03]  /*3ee70*/  F2FP.SATFINITE.E4M3.F32.PACK_AB_MERGE_C R10, R10, R4, RZ ;  /* 0x000000040a0a723e */ /* 0x008fc600048070ff */
[----:B------:R-:W2:Y:S04]  /*3ee80*/  LDL.LU R4, [R1+0x1600] ;  /* 0x0016000001047983 */ /* 0x000ea80000300800 */
        /* <DEDUP_REMOVED lines=29> */
[----:B0-----:R-:W3:Y:S01]  /*3f060*/  LDL.LU R4, [R1+0x15c8] ;  /* 0x0015c80001047983 */ /* 0x001ee20000300800 */
[----:B------:R-:W-:Y:S02]  /*3f070*/  F2FP.SATFINITE.E4M3.F32.PACK_AB_MERGE_C R5, R5, R6, RZ ;  /* 0x000000060505723e */ /* 0x000fe400048070ff */
[----:B---3--:R-:W-:-:S02]  /*3f080*/  F2FP.SATFINITE.E4M3.F32.PACK_AB_MERGE_C R10, R10, R4, RZ ;  /* 0x000000040a0a723e */ /* 0x008fc400048070ff */
[----:B------:R-:W2:Y:S01]  /*3f090*/  LDL.LU R4, [R1+0x15c4] ;  /* 0x0015c40001047983 */ /* 0x000ea20000300800 */
[----:B------:R-:W-:Y:S02]  /*3f0a0*/  F2FP.SATFINITE.E4M3.F32.PACK_AB_MERGE_C R9, R9, R29, RZ ;  /* 0x0000001d0909723e */ /* 0x000fe400048070ff */
[----:B------:R-:W-:Y:S01]  /*3f0b0*/  F2FP.SATFINITE.E4M3.F32.PACK_AB_MERGE_C R25, R25, R28, RZ ;  /* 0x0000001c1919723e */ /* 0x000fe200048070ff */
[----:B------:R-:W-:Y:S01]  /*3f0c0*/  STL [R1+0x17c], R10 ;  /* 0x00017c0a01007387 */ /* 0x000fe20000100800 */
[----:B------:R-:W-:Y:S02]  /*3f0d0*/  F2FP.SATFINITE.E4M3.F32.PACK_AB_MERGE_C R8, R8, R27, RZ ;  /* 0x0000001b0808723e */ /* 0x000fe400048070ff */
[----:B------:R-:W-:Y:S01]  /*3f0e0*/  F2FP.SATFINITE.E4M3.F32.PACK_AB_MERGE_C R24, R24, R26, RZ ;  /* 0x0000001a1818723e */ /* 0x000fe200048070ff */
[----:B------:R0:W-:Y:S01]  /*3f0f0*/  STL [R1+0x308], R5 ;  /* 0x0003080501007387 */ /* 0x0001e20000100800 */
[----:B------:R-:W-:Y:S02]  /*3f100*/  F2FP.SATFINITE.E4M3.F32.PACK_AB_MERGE_C R7, R7, R23, RZ ;  /* 0x000000170707723e */ /* 0x000fe400048070ff */
[----:B------:R-:W-:Y:S01]  /*3f110*/  F2FP.SATFINITE.E4M3.F32.PACK_AB_MERGE_C R23, R21, R22, RZ ;  /* 0x000000161517723e */ /* 0x000fe200048070ff */
[----:B------:R-:W-:Y:S01]  /*3f120*/  STL [R1+0x14d0], R9 ;  /* 0x0014d00901007387 */ /* 0x000fe20000100800 */
[----:B0-----:R-:W-:-:S02]  /*3f130*/  F2FP.SATFINITE.E4M3.F32.PACK_AB_MERGE_C R5, R15, R16, RZ ;  /* 0x000000100f05723e */ /* 0x001fc400048070ff */
[----:B--2---:R-:W-:Y:S02]  /*3f140*/  F2FP.SATFINITE.E4M3.F32.PACK_AB_MERGE_C R2, R2, R4, RZ ;  /* 0x000000040202723e */ /* 0x004fe400048070ff */
[----:B------:R-:W-:-:S03]  /*3f150*/  F2FP.SATFINITE.E4M3.F32.PACK_AB_MERGE_C R4, R19, R20, RZ ;  /* 0x000000141304723e */ /* 0x000fc600048070ff */
[----:B------:R0:W-:Y:S04]  /*3f160*/  STL [R1+0x30c], R2 ;  /* 0x00030c0201007387 */ /* 0x0001e80000100800 */
[----:B------:R-:W-:Y:S04]  /*3f170*/  STL [R1+0x14a0], R25 ;  /* 0x0014a01901007387 */ /* 0x000fe80000100800 */
[----:B------:R-:W-:Y:S01]  /*3f180*/  STL [R1+0x14d4], R8 ;  /* 0x0014d40801007387 */ /* 0x000fe20000100800 */
[----:B0-----:R-:W-:-:S03]  /*3f190*/  F2FP.SATFINITE.E4M3.F32.PACK_AB_MERGE_C R2, R17, R18, RZ ;  /* 0x000000121102723e */ /* 0x001fc600048070ff */
[----:B------:R-:W-:Y:S04]  /*3f1a0*/  STL [R1+0x14a4], R24 ;  /* 0x0014a41801007387 */ /* 0x000fe80000100800 */
[----:B------:R-:W-:Y:S04]  /*3f1b0*/  STL [R1+0x14e0], R7 ;  /* 0x0014e00701007387 */ /* 0x000fe80000100800 */
[----:B------:R-:W-:Y:S04]  /*3f1c0*/  STL [R1+0x14a8], R23 ;  /* 0x0014a81701007387 */ /* 0x000fe80000100800 */
[----:B------:R0:W-:Y:S04]  /*3f1d0*/  STL [R1+0x280], R4 ;  /* 0x0002800401007387 */ /* 0x0001e80000100800 */
[----:B------:R2:W-:Y:S01]  /*3f1e0*/  STL [R1+0x284], R2 ;  /* 0x0002840201007387 */ /* 0x0005e20000100800 */
[----:B0-----:R-:W-:-:S03]  /*3f1f0*/  F2FP.SATFINITE.E4M3.F32.PACK_AB_MERGE_C R4, R13, R14, RZ ;  /* 0x0000000e0d04723e */ /* 0x001fc600048070ff */
[----:B------:R-:W-:Y:S04]  /*3f200*/  STL [R1+0x158], R5 ;  /* 0x0001580501007387 */ /* 0x000fe80000100800 */
[----:B------:R-:W-:Y:S04]  /*3f210*/  STL [R1+0x164], R4 ;  /* 0x0001640401007387 */ /* 0x000fe80000100800 */
[----:B------:R-:W3:Y:S01]  /*3f220*/  LDL.LU R23, [R1+0x42c] ;  /* 0x00042c0001177983 */ /* 0x000ee20000300800 */
[----:B--2---:R-:W-:Y:S02]  /*3f230*/  F2FP.SATFINITE.E4M3.F32.PACK_AB_MERGE_C R2, R11, R12, RZ ;  /* 0x0000000c0b02723e */ /* 0x004fe400048070ff */
[----:B------:R-:W-:-:S03]  /*3f240*/  F2FP.SATFINITE.E4M3.F32.PACK_AB_MERGE_C R0, R0, R3, RZ ;  /* 0x000000030000723e */ /* 0x000fc600048070ff */
[----:B------:R-:W-:Y:S04]  /*3f250*/  STL [R1+0x144], R2 ;  /* 0x0001440201007387 */ /* 0x000fe80000100800 */
[----:B---3--:R0:W-:Y:S04]  /*3f260*/  STL [R1+0x154c], R23 ;  /* 0x00154c1701007387 */ /* 0x0081e80000100800 */
[----:B------:R-:W-:Y:S04]  /*3f270*/  STL [R1+0x160], R0 ;  /* 0x0001600001007387 */ /* 0x000fe80000100800 */
        /* <DEDUP_REMOVED lines=61> */
[----:B0-----:R-:W2:Y:S04]  /*3f650*/  LDL.LU R7, [R1+0x5a0] ;  /* 0x0005a00001077983 */ /* 0x001ea80000300800 */
        /* <DEDUP_REMOVED lines=90> */
[----:B------:R2:W-:Y:S01]  /*3fc00*/  STL [R1+0x130], R23 ;  /* 0x0001301701007387 */ /* 0x0005e20000100800 */
[----:B------:R-:W-:Y:S02]  /*3fc10*/  F2FP.SATFINITE.E4M3.F32.PACK_AB_MERGE_C R6, R5, R6, RZ ;  /* 0x000000060506723e */ /* 0x000fe400048070ff */
[----:B------:R-:W-:Y:S02]  /*3fc20*/  F2FP.SATFINITE.E4M3.F32.PACK_AB_MERGE_C R2, R2, R4, RZ ;  /* 0x000000040202723e */ /* 0x000fe400048070ff */
[----:B------:R-:W-:Y:S02]  /*3fc30*/  F2FP.SATFINITE.E4M3.F32.PACK_AB_MERGE_C R5, R28, R29, RZ ;  /* 0x0000001d1c05723e */ /* 0x000fe400048070ff */
[----:B------:R-:W-:Y:S02]  /*3fc40*/  F2FP.SATFINITE.E4M3.F32.PACK_AB_MERGE_C R4, R26, R27, RZ ;  /* 0x0000001b1a04723e */ /* 0x000fe400048070ff */
[----:B--2---:R-:W-:Y:S02]  /*3fc50*/  F2FP.SATFINITE.E4M3.F32.PACK_AB_MERGE_C R23, R24, R7, RZ ;  /* 0x000000071817723e */ /* 0x004fe400048070ff */
[----:B------:R-:W-:-:S03]  /*3fc60*/  F2FP.SATFINITE.E4M3.F32.PACK_AB_MERGE_C R7, R10, R9, RZ ;  /* 0x000000090a07723e */ /* 0x000fc600048070ff */
[----:B------:R-:W-:Y:S04]  /*3fc70*/  STL [R1+0x12c], R23 ;  /* 0x00012c1701007387 */ /* 0x000fe80000100800 */
[----:B------:R-:W-:Y:S04]  /*3fc80*/  STL [R1+0x128], R8 ;  /* 0x0001280801007387 */ /* 0x000fe80000100800 */
[----:B------:R-:W-:Y:S04]  /*3fc90*/  STL [R1+0x248], R7 ;  /* 0x0002480701007387 */ /* 0x000fe80000100800 */
[----:B------:R-:W-:Y:S04]  /*3fca0*/  STL [R1+0x24c], R6 ;  /* 0x00024c0601007387 */ /* 0x000fe80000100800 */
[----:B------:R0:W-:Y:S04]  /*3fcb0*/  STL [R1+0x7c], R2 ;  /* 0x00007c0201007387 */ /* 0x0001e80000100800 */
[----:B------:R2:W-:Y:S01]  /*3fcc0*/  STL [R1+0xa4], R5 ;  /* 0x0000a40501007387 */ /* 0x0005e20000100800 */
[----:B0-----:R-:W-:-:S02]  /*3fcd0*/  F2FP.SATFINITE.E4M3.F32.PACK_AB_MERGE_C R2, R21, R22, RZ ;  /* 0x000000161502723e */ /* 0x001fc400048070ff */
[----:B------:R-:W-:Y:S01]  /*3fce0*/  F2FP.SATFINITE.E4M3.F32.PACK_AB_MERGE_C R22, R19, R20, RZ ;  /* 0x000000141316723e */ /* 0x000fe200048070ff */
[----:B------:R0:W-:Y:S04]  /*3fcf0*/  STL [R1+0x74], R4 ;  /* 0x0000740401007387 */ /* 0x0001e80000100800 */
[----:B------:R-:W-:Y:S01]  /*3fd00*/  STL [R1+0x14ac], R22 ;  /* 0x0014ac1601007387 */ /* 0x000fe20000100800 */
[----:B--2---:R-:W-:-:S03]  /*3fd10*/  F2FP.SATFINITE.E4M3.F32.PACK_AB_MERGE_C R5, R13, R14, RZ ;  /* 0x0000000e0d05723e */ /* 0x004fc600048070ff */
[----:B------:R2:W-:Y:S01]  /*3fd20*/  STL [R1+0xa0], R2 ;  /* 0x0000a00201007387 */ /* 0x0005e20000100800 */
[----:B0-----:R-:W-:-:S05]  /*3fd30*/  F2FP.SATFINITE.E4M3.F32.PACK_AB_MERGE_C R4, R17, R18, RZ ;  /* 0x000000121104723e */ /* 0x001fca00048070ff */
[----:B------:R0:W-:Y:S01]  /*3fd40*/  STL [R1+0x78], R4 ;  /* 0x0000780401007387 */ /* 0x0001e20000100800 */
[----:B--2---:R-:W-:-:S05]  /*3fd50*/  F2FP.SATFINITE.E4M3.F32.PACK_AB_MERGE_C R2, R15, R16, RZ ;  /* 0x000000100f02723e */ /* 0x004fca00048070ff */
[----:B------:R2:W-:Y:S01]  /*3fd60*/  STL [R1+0x1f8], R2 ;  /* 0x0001f80201007387 */ /* 0x0005e20000100800 */
[----:B0-----:R-:W-:-:S03]  /*3fd70*/  F2FP.SATFINITE.E4M3.F32.PACK_AB_MERGE_C R4, R11, R12, RZ ;  /* 0x0000000c0b04723e */ /* 0x001fc600048070ff */
[----:B------:R-:W-:Y:S01]  /*3fd80*/  STL [R1+0x1f4], R5 ;  /* 0x0001f40501007387 */ /* 0x000fe20000100800 */
[----:B--2---:R-:W-:-:S03]  /*3fd90*/  F2FP.SATFINITE.E4M3.F32.PACK_AB_MERGE_C R2, R0, R3, RZ ;  /* 0x000000030002723e */ /* 0x004fc600048070ff */
[----:B------:R-:W2:Y:S04]  /*3fda0*/  LDL.LU R3, [R1+0x370] ;  /* 0x0003700001037983 */ /* 0x000ea80000300800 */
[----:B------:R-:W-:Y:S04]  /*3fdb0*/  STL [R1+0xd4], R4 ;  /* 0x0000d40401007387 */ /* 0x000fe80000100800 */
[----:B------:R-:W2:Y:S04]  /*3fdc0*/  LDL.LU R0, [R1+0x374] ;  /* 0x0003740001007983 */ /* 0x000ea80000300800 */
[----:B------:R-:W-:Y:S04]  /*3fdd0*/  STL [R1+0x110], R2 ;  /* 0x0001100201007387 */ /* 0x000fe80000100800 */
        /* <DEDUP_REMOVED lines=31> */
[----:B0-----:R-:W3:Y:S04]  /*3ffd0*/  LDL.LU R28, [R1+0x378] ;  /* 0x00037800011c7983 */ /* 0x001ee80000300800 */
[----:B------:R-:W2:Y:S01]  /*3ffe0*/  LDL.LU R27, [R1+0x1a4] ;  /* 0x0001a400011b7983 */ /* 0x000ea20000300800 */
        /* <DEDUP_REMOVED lines=23> */
[----:B---3--:R-:W-:-:S03]  /*40160*/  F2FP.SATFINITE.E4M3.F32.PACK_AB_MERGE_C R29, R29, R28, RZ ;  /* 0x0000001c1d1d723e */ /* 0x008fc600048070ff */
[----:B------:R-:W3:Y:S04]  /*40170*/  LDL.LU R14, [R1+0x448] ;  /* 0x00044800010e7983 */ /* 0x000ee80000300800 */
[----:B------:R-:W3:Y:S04]  /*40180*/  LDL.LU R13, [R1+0x44c] ;  /* 0x00044c00010d7983 */ /* 0x000ee80000300800 */
[----:B------:R-:W2:Y:S04]  /*40190*/  LDL.LU R12, [R1+0x80] ;  /* 0x00008000010c7983 */ /* 0x000ea80000300800 */
[----:B------:R-:W2:Y:S04]  /*401a0*/  LDL.LU R11, [R1+0x84] ;  /* 0x00008400010b7983 */ /* 0x000ea80000300800 */
[----:B------:R-:W2:Y:S04]  /*401b0*/  LDL.LU R3, [R1+0x88] ;  /* 0x0000880001037983 */ /* 0x000ea80000300800 */
[----:B------:R0:W-:Y:S04]  /*401c0*/  STL [R1+0xac], R0 ;  /* 0x0000ac0001007387 */ /* 0x0001e80000100800 */
[----:B0-----:R-:W2:Y:S04]  /*401d0*/  LDL.LU R0, [R1+0x8c] ;  /* 0x00008c0001007983 */ /* 0x001ea80000300800 */
        /* <DEDUP_REMOVED lines=25> */
[----:B------:R0:W-:Y:S04]  /*40370*/  STL [R1], R29 ;  /* 0x0000001d01007387 */ /* 0x0001e80000100800 */
[----:B0-----:R-:W2:Y:S02]  /*40380*/  LDL.LU R29, [R1+0x1510] ;  /* 0x00151000011d7983 */ /* 0x001ea40000300800 */
[----:B--2---:R-:W-:-:S02]  /*40390*/  F2FP.SATFINITE.E4M3.F32.PACK_AB_MERGE_C R29, R29, R28, RZ ;  /* 0x0000001c1d1d723e */ /* 0x004fc400048070ff */
[----:B------:R-:W2:Y:S04]  /*403a0*/  LDL.LU R28, [R1+0x150c] ;  /* 0x00150c00011c7983 */ /* 0x000ea80000300800 */
[----:B------:R0:W-:Y:S04]  /*403b0*/  STL [R1+0x1498], R29 ;  /* 0x0014981d01007387 */ /* 0x0001e80000100800 */
[----:B0-----:R-:W3:Y:S01]  /*403c0*/  LDL.LU R29, [R1+0x1a0] ;  /* 0x0001a000011d7983 */ /* 0x001ee20000300800 */
[----:B------:R-:W-:Y:S02]  /*403d0*/  F2FP.SATFINITE.E4M3.F32.PACK_AB_MERGE_C R26, R26, R8, RZ ;  /* 0x000000081a1a723e */ /* 0x000fe400048070ff */
[----:B------:R-:W0:Y:S01]  /*403e0*/  S2R R8, SR_TID.X ;  /* 0x0000000000087919 */ /* 0x000e220000002100 */
[----:B--2---:R-:W-:-:S02]  /*403f0*/  F2FP.SATFINITE.E4M3.F32.PACK_AB_MERGE_C R28, R28, R27, RZ ;  /* 0x0000001b1c1c723e */ /* 0x004fc400048070ff */
[----:B------:R-:W3:Y:S01]  /*40400*/  LDL.LU R27, [R1+0x1508] ;  /* 0x00150800011b7983 */ /* 0x000ee20000300800 */
[----:B------:R-:W-:-:S03]  /*40410*/  F2FP.SATFINITE.E4M3.F32.PACK_AB_MERGE_C R22, R23, R22, RZ ;  /* 0x000000161716723e */ /* 0x000fc600048070ff */
[----:B------:R-:W-:Y:S01]  /*40420*/  STL [R1+0x149c], R28 ;  /* 0x00149c1c01007387 */ /* 0x000fe20000100800 */
[----:B------:R-:W-:Y:S02]  /*40430*/  F2FP.SATFINITE.E4M3.F32.PACK_AB_MERGE_C R6, R6, R10, RZ ;  /* 0x0000000a0606723e */ /* 0x000fe400048070ff */
[----:B------:R-:W-:Y:S02]  /*40440*/  F2FP.SATFINITE.E4M3.F32.PACK_AB_MERGE_C R5, R4, R5, RZ ;  /* 0x000000050405723e */ /* 0x000fe400048070ff */
[----:B------:R-:W-:Y:S02]  /*40450*/  F2FP.SATFINITE.E4M3.F32.PACK_AB_MERGE_C R4, R21, R2, RZ ;  /* 0x000000021504723e */ /* 0x000fe400048070ff */
[----:B------:R-:W-:Y:S02]  /*40460*/  F2FP.SATFINITE.E4M3.F32.PACK_AB_MERGE_C R2, R19, R20, RZ ;  /* 0x000000141302723e */ /* 0x000fe400048070ff */
[----:B------:R-:W-:Y:S02]  /*40470*/  F2FP.SATFINITE.E4M3.F32.PACK_AB_MERGE_C R19, R11, R12, RZ ;  /* 0x0000000c0b13723e */ /* 0x000fe400048070ff */
[----:B---3--:R-:W-:-:S05]  /*40480*/  F2FP.SATFINITE.E4M3.F32.PACK_AB_MERGE_C R27, R27, R29, RZ ;  /* 0x0000001d1b1b723e */ /* 0x008fca00048070ff */
[----:B------:R-:W-:Y:S04]  /*40490*/  STL [R1+0x14b0], R27 ;  /* 0x0014b01b01007387 */ /* 0x000fe80000100800 */
[----:B------:R-:W-:Y:S04]  /*404a0*/  STL [R1+0x14b4], R26 ;  /* 0x0014b41a01007387 */ /* 0x000fe80000100800 */
[----:B0-----:R0:W-:Y:S04]  /*404b0*/  STL [R1+0x14e8], R8 ;  /* 0x0014e80801007387 */ /* 0x0011e80000100800 */
[----:B------:R-:W-:Y:S01]  /*404c0*/  STL [R1+0x1b0], R22 ;  /* 0x0001b01601007387 */ /* 0x000fe20000100800 */
[----:B0-----:R-:W-:-:S02]  /*404d0*/  F2FP.SATFINITE.E4M3.F32.PACK_AB_MERGE_C R8, R24, R7, RZ ;  /* 0x000000071808723e */ /* 0x001fc400048070ff */
[----:B------:R-:W-:-:S03]  /*404e0*/  F2FP.SATFINITE.E4M3.F32.PACK_AB_MERGE_C R7, R9, R25, RZ ;  /* 0x000000190907723e */ /* 0x000fc600048070ff */
[----:B------:R-:W-:Y:S04]  /*404f0*/  STL [R1+0x1b4], R8 ;  /* 0x0001b40801007387 */ /* 0x000fe80000100800 */
[----:B------:R-:W-:Y:S04]  /*40500*/  STL [R1+0x70], R7 ;  /* 0x0000700701007387 */ /* 0x000fe80000100800 */
[----:B------:R-:W-:Y:S04]  /*40510*/  STL [R1+0x1c], R6 ;  /* 0x00001c0601007387 */ /* 0x000fe80000100800 */
[----:B------:R0:W-:Y:S04]  /*40520*/  STL [R1+0x18], R5 ;  /* 0x0000180501007387 */ /* 0x0001e80000100800 */
[----:B------:R2:W-:Y:S04]  /*40530*/  STL [R1+0x10], R4 ;  /* 0x0000100401007387 */ /* 0x0005e80000100800 */
[----:B------:R3:W-:Y:S01]  /*40540*/  STL [R1+0xc], R2 ;  /* 0x00000c0201007387 */ /* 0x0007e20000100800 */
[----:B0-----:R-:W-:-:S02]  /*40550*/  F2FP.SATFINITE.E4M3.F32.PACK_AB_MERGE_C R5, R17, R18, RZ ;  /* 0x000000121105723e */ /* 0x001fc400048070ff */
[----:B--2---:R-:W-:-:S03]  /*40560*/  F2FP.SATFINITE.E4M3.F32.PACK_AB_MERGE_C R4, R15, R16, RZ ;  /* 0x000000100f04723e */ /* 0x004fc600048070ff */
[----:B------:R-:W-:Y:S01]  /*40570*/  STL [R1+0x8], R5 ;  /* 0x0000080501007387 */ /* 0x000fe20000100800 */
[----:B---3--:R-:W-:-:S03]  /*40580*/  F2FP.SATFINITE.E4M3.F32.PACK_AB_MERGE_C R2, R13, R14, RZ ;  /* 0x0000000e0d02723e */ /* 0x008fc600048070ff */
[----:B------:R-:W-:Y:S04]  /*40590*/  STL [R1+0x200], R4 ;  /* 0x0002000401007387 */ /* 0x000fe80000100800 */
[----:B------:R-:W-:Y:S04]  /*405a0*/  STL [R1+0x14b8], R19 ;  /* 0x0014b81301007387 */ /* 0x000fe80000100800 */
[----:B------:R-:W-:Y:S04]  /*405b0*/  STL [R1+0x204], R2 ;  /* 0x0002040201007387 */ /* 0x000fe80000100800 */
[----:B------:R-:W2:Y:S04]  /*405c0*/  LDL.LU R17, [R1+0xb4] ;  /* 0x0000b40001117983 */ /* 0x000ea80000300800 */
[----:B------:R-:W3:Y:S04]  /*405d0*/  LDL.LU R20, [R1+0xbc] ;  /* 0x0000bc0001147983 */ /* 0x000ee80000300800 */
[----:B---3--:R0:W-:Y:S04]  /*405e0*/  STL [R1+0x1504], R20 ;  /* 0x0015041401007387 */ /* 0x0081e80000100800 */
[----:B0-----:R-:W2:Y:S04]  /*405f0*/  LDL.LU R20, [R1+0xb0] ;  /* 0x0000b00001147983 */ /* 0x001ea80000300800 */
[----:B------:R-:W3:Y:S04]  /*40600*/  LDL.LU R16, [R1+0x104] ;  /* 0x0001040001107983 */ /* 0x000ee80000300800 */
[----:B---3--:R0:W-:Y:S04]  /*40610*/  STL [R1+0x1500], R16 ;  /* 0x0015001001007387 */ /* 0x0081e80000100800 */
[----:B0-----:R-:W3:Y:S04]  /*40620*/  LDL.LU R16, [R1+0xb8] ;  /* 0x0000b80001107983 */ /* 0x001ee80000300800 */
[----:B------:R-:W2:Y:S04]  /*40630*/  LDL.LU R18, [R1+0x10c] ;  /* 0x00010c0001127983 */ /* 0x000ea80000300800 */
[----:B--2---:R0:W-:Y:S04]  /*40640*/  STL [R1+0x14fc], R18 ;  /* 0x0014fc1201007387 */ /* 0x0041e80000100800 */
[----:B0-----:R-:W2:Y:S04]  /*40650*/  LDL.LU R18, [R1+0x100] ;  /* 0x0001000001127983 */ /* 0x001ea80000300800 */
[----:B------:R-:W2:Y:S04]  /*40660*/  LDL.LU R19, [R1+0xf8] ;  /* 0x0000f80001137983 */ /* 0x000ea80000300800 */
[----:B--2---:R0:W-:Y:S04]  /*40670*/  STL [R1+0x14f4], R19 ;  /* 0x0014f41301007387 */ /* 0x0041e80000100800 */
[----:B0-----:R-:W2:Y:S04]  /*40680*/  LDL.LU R19, [R1+0xf0] ;  /* 0x0000f00001137983 */ /* 0x001ea80000300800 */
        /* <DEDUP_REMOVED lines=10> */
[----:B------:R-:W2:Y:S01]  /*40730*/  LDL.LU R27, [R1+0x2ac] ;  /* 0x0002ac00011b7983 */ /* 0x000ea20000300800 */
[----:B------:R-:W-:-:S02]  /*40740*/  F2FP.SATFINITE.E4M3.F32.PACK_AB_MERGE_C R21, R0, R3, RZ ;  /* 0x000000030015723e */ /* 0x000fc400048070ff */
[----:B------:R-:W-:Y:S01]  /*40750*/  F2FP.SATFINITE.E4M3.F32.PACK_AB_MERGE_C R17, R17, R20, RZ ;  /* 0x000000141111723e */ /* 0x000fe200048070ff */
        /* <DEDUP_REMOVED lines=20> */
[----:B------:R-:W3:Y:S02]  /*408a0*/  LDL.LU R20, [R1+0x1504] ;  /* 0x0015040001147983 */ /* 0x000ee40000300800 */
[----:B---3--:R-:W-:-:S02]  /*408b0*/  F2FP.SATFINITE.E4M3.F32.PACK_AB_MERGE_C R20, R20, R16, RZ ;  /* 0x000000101414723e */ /* 0x008fc400048070ff */
[----:B------:R-:W3:Y:S02]  /*408c0*/  LDL.LU R16, [R1+0x1500] ;  /* 0x0015000001107983 */ /* 0x000ee40000300800 */
[----:B---3--:R-:W-:Y:S02]  /*408d0*/  F2FP.SATFINITE.E4M3.F32.PACK_AB_MERGE_C R16, R16, R18, RZ ;  /* 0x000000121010723e */ /* 0x008fe400048070ff */
[----:B------:R-:W3:Y:S02]  /*408e0*/  LDL.LU R18, [R1+0x14fc] ;  /* 0x0014fc0001127983 */ /* 0x000ee40000300800 */
[----:B---3--:R-:W-:Y:S02]  /*408f0*/  F2FP.SATFINITE.E4M3.F32.PACK_AB_MERGE_C R18, R18, R19, RZ ;  /* 0x000000131212723e */ /* 0x008fe400048070ff */
[----:B------:R-:W2:Y:S02]  /*40900*/  LDL.LU R19, [R1+0x14f8] ;  /* 0x0014f80001137983 */ /* 0x000ea40000300800 */
[----:B--2---:R-:W-:-:S02]  /*40910*/  F2FP.SATFINITE.E4M3.F32.PACK_AB_MERGE_C R21, R21, R19, RZ ;  /* 0x000000131515723e */ /* 0x004fc400048070ff */
[----:B------:R-:W2:Y:S01]  /*40920*/  LDL.LU R19, [R1+0x14f4] ;  /* 0x0014f40001137983 */ /* 0x000ea20000300800 */
[----:B------:R-:W-:-:S03]  /*40930*/  F2FP.SATFINITE.E4M3.F32.PACK_AB_MERGE_C R7, R11, R7, RZ ;  /* 0x000000070b07723e */ /* 0x000fc600048070ff */
[----:B------:R2:W-:Y:S01]  /*40940*/  STL [R1+0x198], R21 ;  /* 0x0001981501007387 */ /* 0x0005e20000100800 */
[----:B------:R-:W-:Y:S02]  /*40950*/  F2FP.SATFINITE.E4M3.F32.PACK_AB_MERGE_C R2, R2, R4, RZ ;  /* 0x000000040202723e */ /* 0x000fe400048070ff */
[----:B------:R-:W-:Y:S02]  /*40960*/  F2FP.SATFINITE.E4M3.F32.PACK_AB_MERGE_C R8, R8, R27, RZ ;  /* 0x0000001b0808723e */ /* 0x000fe400048070ff */
[----:B--2---:R-:W-:Y:S02]  /*40970*/  F2FP.SATFINITE.E4M3.F32.PACK_AB_MERGE_C R21, R26, R19, RZ ;  /* 0x000000131a15723e */ /* 0x004fe400048070ff */
[----:B------:R-:W2:Y:S04]  /*40980*/  LDL.LU R19, [R1+0x40] ;  /* 0x0000400001137983 */ /* 0x000ea80000300800 */
[----:B------:R0:W-:Y:S04]  /*40990*/  STL [R1+0x19c], R21 ;  /* 0x00019c1501007387 */ /* 0x0001e80000100800 */
[----:B------:R-:W2:Y:S04]  /*409a0*/  LDL.LU R11, [R1+0x44] ;  /* 0x00004400010b7983 */ /* 0x000ea80000300800 */
[----:B------:R3:W-:Y:S04]  /*409b0*/  STL [R1+0x2d4], R7 ;  /* 0x0002d40701007387 */ /* 0x0007e80000100800 */
[----:B0-----:R-:W2:Y:S04]  /*409c0*/  LDL.LU R21, [R1+0x48] ;  /* 0x0000480001157983 */ /* 0x001ea80000300800 */
[----:B---3--:R-:W3:Y:S04]  /*409d0*/  LDL.LU R7, [R1+0x30] ;  /* 0x0000300001077983 */ /* 0x008ee80000300800 */
[----:B------:R0:W-:Y:S04]  /*409e0*/  STL [R1+0x2f0], R2 ;  /* 0x0002f00201007387 */ /* 0x0001e80000100800 */
[----:B------:R-:W3:Y:S04]  /*409f0*/  LDL.LU R4, [R1+0x34] ;  /* 0x0000340001047983 */ /* 0x000ee80000300800 */
[----:B0-----:R-:W2:Y:S04]  /*40a00*/  LDL.LU R2, [R1+0x38] ;  /* 0x0000380001027983 */ /* 0x001ea80000300800 */
[----:B------:R-:W2:Y:S04]  /*40a10*/  LDL.LU R26, [R1+0x3c] ;  /* 0x00003c00011a7983 */ /* 0x000ea80000300800 */
[----:B------:R-:W2:Y:S04]  /*40a20*/  LDL.LU R27, [R1+0x14f0] ;  /* 0x0014f000011b7983 */ /* 0x000ea80000300800 */
[----:B------:R0:W-:Y:S04]  /*40a30*/  STL [R1+0x2d0], R8 ;  /* 0x0002d00801007387 */ /* 0x0001e80000100800 */
[----:B0-----:R-:W2:Y:S01]  /*40a40*/  LDL.LU R8, [R1+0x14ec] ;  /* 0x0014ec0001087983 */ /* 0x001ea20000300800 */
[----:B------:R-:W-:-:S02]  /*40a50*/  F2FP.SATFINITE.E4M3.F32.PACK_AB_MERGE_C R28, R9, R28, RZ ;  /* 0x0000001c091c723e */ /* 0x000fc400048070ff */
[----:B------:R-:W-:Y:S02]  /*40a60*/  F2FP.SATFINITE.E4M3.F32.PACK_AB_MERGE_C R5, R5, R6, RZ ;  /* 0x000000060505723e */ /* 0x000fe400048070ff */
[----:B--2---:R-:W-:Y:S02]  /*40a70*/  F2FP.SATFINITE.E4M3.F32.PACK_AB_MERGE_C R27, R27, R8, RZ ;  /* 0x000000081b1b723e */ /* 0x004fe400048070ff */
[----:B------:R-:W2:Y:S04]  /*40a80*/  LDL.LU R8, [R1+0x14e8] ;  /* 0x0014e80001087983 */ /* 0x000ea80000300800 */
[----:B------:R-:W3:Y:S04]  /*40a90*/  LDL.LU R9, [R1+0x170] ;  /* 0x0001700001097983 */ /* 0x000ee80000300800 */
[----:B------:R0:W-:Y:S04]  /*40aa0*/  STL [R1+0x2ec], R27 ;  /* 0x0002ec1b01007387 */ /* 0x0001e80000100800 */
[----:B------:R-:W-:Y:S01]  /*40ab0*/  STL [R1+0x2c8], R28 ;  /* 0x0002c81c01007387 */ /* 0x000fe20000100800 */
[----:B0-----:R-:W-:-:S02]  /*40ac0*/  F2FP.SATFINITE.E4M3.F32.PACK_AB_MERGE_C R27, R22, R29, RZ ;  /* 0x0000001d161b723e */ /* 0x001fc400048070ff */
[----:B------:R-:W-:-:S03]  /*40ad0*/  F2FP.SATFINITE.E4M3.F32.PACK_AB_MERGE_C R22, R10, R23, RZ ;  /* 0x000000170a16723e */ /* 0x000fc600048070ff */
[----:B------:R-:W-:Y:S04]  /*40ae0*/  STL [R1+0x2e0], R27 ;  /* 0x0002e01b01007387 */ /* 0x000fe80000100800 */
[----:B------:R-:W4:Y:S01]  /*40af0*/  LDL.LU R10, [R1+0x20] ;  /* 0x00002000010a7983 */ /* 0x000f220000300800 */
[----:B------:R-:W-:-:S03]  /*40b00*/  F2FP.SATFINITE.E4M3.F32.PACK_AB_MERGE_C R13, R12, R13, RZ ;  /* 0x0000000d0c0d723e */ /* 0x000fc600048070ff */
[----:B------:R-:W-:Y:S01]  /*40b10*/  STL [R1+0x320], R22 ;  /* 0x0003201601007387 */ /* 0x000fe20000100800 */
[----:B------:R-:W-:-:S03]  /*40b20*/  F2FP.SATFINITE.E4M3.F32.PACK_AB_MERGE_C R12, R0, R3, RZ ;  /* 0x00000003000c723e */ /* 0x000fc600048070ff */
[----:B------:R-:W4:Y:S04]  /*40b30*/  LDL.LU R6, [R1+0x24] ;  /* 0x0000240001067983 */ /* 0x000f280000300800 */
[----:B------:R0:W-:Y:S01]  /*40b40*/  STL [R1+0x324], R5 ;  /* 0x0003240501007387 */ /* 0x0001e20000100800 */
[----:B------:R-:W-:Y:S02]  /*40b50*/  F2FP.SATFINITE.E4M3.F32.PACK_AB_MERGE_C R15, R15, R24, RZ ;  /* 0x000000180f0f723e */ /* 0x000fe400048070ff */
[----:B------:R-:W-:Y:S01]  /*40b60*/  F2FP.SATFINITE.E4M3.F32.PACK_AB_MERGE_C R14, R14, R25, RZ ;  /* 0x000000190e0e723e */ /* 0x000fe200048070ff */
[----:B0-----:R-:W4:Y:S04]  /*40b70*/  LDL.LU R5, [R1+0x28] ;  /* 0x0000280001057983 */ /* 0x001f280000300800 */
[----:B------:R-:W4:Y:S04]  /*40b80*/  LDL.LU R27, [R1+0x2c] ;  /* 0x00002c00011b7983 */ /* 0x000f280000300800 */
[----:B------:R-:W4:Y:S01]  /*40b90*/  LDL.LU R28, [R1+0x178] ;  /* 0x00017800011c7983 */ /* 0x000f220000300800 */
[----:B------:R-:W-:-:S03]  /*40ba0*/  F2FP.SATFINITE.E4M3.F32.PACK_AB_MERGE_C R11, R11, R19, RZ ;  /* 0x000000130b0b723e */ /* 0x000fc600048070ff */
[----:B------:R-:W4:Y:S04]  /*40bb0*/  LDL.LU R29, [R1+0x174] ;  /* 0x00017400011d7983 */ /* 0x000f280000300800 */
[----:B------:R-:W4:Y:S04]  /*40bc0*/  LDL.LU R22, [R1+0x168] ;  /* 0x0001680001167983 */ /* 0x000f280000300800 */
[----:B------:R-:W4:Y:S04]  /*40bd0*/  LDL.LU R23, [R1+0x15c] ;  /* 0x00015c0001177983 */ /* 0x000f280000300800 */
[----:B------:R-:W4:Y:S04]  /*40be0*/  LDL.LU R24, [R1+0x154] ;  /* 0x0001540001187983 */ /* 0x000f280000300800 */
[----:B------:R-:W4:Y:S01]  /*40bf0*/  LDL.LU R25, [R1+0x14] ;  /* 0x0000140001197983 */ /* 0x000f220000300800 */
[----:B--2---:R-:W-:-:S05]  /*40c00*/  IMAD.SHL.U32 R0, R8, 0x200, RZ ;  /* 0x0000020008007824 */ /* 0x004fca00078e00ff */
[----:B------:R-:W-:Y:S02]  /*40c10*/  LOP3.LUT R19, R0, 0x1000, RZ, 0xc0, !PT ;  /* 0x0000100000137812 */ /* 0x000fe400078ec0ff */
[----:B------:R-:W2:Y:S01]  /*40c20*/  LDL.LU R0, [R1+0x4c] ;  /* 0x00004c0001007983 */ /* 0x000ea20000300800 */
[----:B---3--:R-:W-:Y:S01]  /*40c30*/  F2FP.SATFINITE.E4M3.F32.PACK_AB_MERGE_C R4, R4, R7, RZ ;  /* 0x000000070404723e */ /* 0x008fe200048070ff */
[----:B------:R-:W-:Y:S01]  /*40c40*/  IMAD.SHL.U32 R3, R8, 0x8, RZ ;  /* 0x0000000808037824 */ /* 0x000fe200078e00ff */
[----:B------:R-:W-:Y:S01]  /*40c50*/  ULEA UR4, UR5, UR4, 0x18 ;  /* 0x0000000405047291 */ /* 0x000fe2000f8ec0ff */
[----:B--2---:R-:W-:Y:S02]  /*40c60*/  F2FP.SATFINITE.E4M3.F32.PACK_AB_MERGE_C R0, R0, R21, RZ ;  /* 0x000000150000723e */ /* 0x004fe400048070ff */
[----:B------:R-:W2:Y:S04]  /*40c70*/  LDL.LU R21, [R1+0x14e4] ;  /* 0x0014e40001157983 */ /* 0x000ea80000300800 */
[----:B------:R-:W3:Y:S04]  /*40c80*/  LDL.LU R7, [R1+0x14e0] ;  /* 0x0014e00001077983 */ /* 0x000ee80000300800 */
[----:B------:R0:W-:Y:S04]  /*40c90*/  STL [R1+0x194], R4 ;  /* 0x0001940401007387 */ /* 0x0001e80000100800 */
[----:B0-----:R-:W2:Y:S01]  /*40ca0*/  LDL.LU R4, [R1+0x14dc] ;  /* 0x0014dc0001047983 */ /* 0x001ea20000300800 */
[----:B------:R-:W-:-:S02]  /*40cb0*/  F2FP.SATFINITE.E4M3.F32.PACK_AB_MERGE_C R26, R26, R2, RZ ;  /* 0x000000021a1a723e */ /* 0x000fc400048070ff */
[----:B------:R-:W-:Y:S01]  /*40cc0*/  LOP3.LUT R3, R3, 0x80, RZ, 0xc0, !PT ;  /* 0x0000008003037812 */ /* 0x000fe200078ec0ff */
[----:B------:R-:W3:Y:S03]  /*40cd0*/  LDL.LU R2, [R1+0x14d8] ;  /* 0x0014d80001027983 */ /* 0x000ee60000300800 */
[----:B------:R-:W-:Y:S01]  /*40ce0*/  IADD3 R3, PT, PT, R3, UR4, R19 ;  /* 0x0000000403037c10 */ /* 0x000fe2000fffe013 */
[----:B------:R0:W-:Y:S01]  /*40cf0*/  STL [R1+0x190], R26 ;  /* 0x0001901a01007387 */ /* 0x0001e20000100800 */
[C---:B------:R-:W-:Y:S02]  /*40d00*/  IMAD.SHL.U32 R19, R8.reuse, 0x10, RZ ;  /* 0x0000001008137824 */ /* 0x040fe400078e00ff */
[----:B0-----:R-:W-:Y:S01]  /*40d10*/  IMAD.SHL.U32 R26, R8, 0x100, RZ ;  /* 0x00000100081a7824 */ /* 0x001fe200078e00ff */
[----:B--2---:R-:W-:Y:S02]  /*40d20*/  LOP3.LUT R8, R4, 0xffff, RZ, 0xc0, !PT ;  /* 0x0000ffff04087812 */ /* 0x004fe400078ec0ff */
[----:B------:R-:W2:Y:S01]  /*40d30*/  LDL.LU R4, [R1+0x16c] ;  /* 0x00016c0001047983 */ /* 0x000ea20000300800 */
[----:B------:R-:W-:-:S02]  /*40d40*/  LOP3.LUT R9, R9, 0xffff, RZ, 0xc0, !PT ;  /* 0x0000ffff09097812 */ /* 0x000fc400078ec0ff */
[----:B----4-:R-:W-:-:S03]  /*40d50*/  F2FP.SATFINITE.E4M3.F32.PACK_AB_MERGE_C R6, R6, R10, RZ ;  /* 0x0000000a0606723e */ /* 0x010fc600048070ff */
[----:B------:R-:W-:Y:S01]  /*40d60*/  STL [R1+0x34], R9 ;  /* 0x0000340901007387 */ /* 0x000fe20000100800 */
[----:B---3--:R-:W-:-:S03]  /*40d70*/  PRMT R2, R8, 0x3340, R2 ;  /* 0x0000334008027816 */ /* 0x008fc60000000002 */
[----:B------:R0:W-:Y:S01]  /*40d80*/  STL [R1+0x40], R8 ;  /* 0x0000400801007387 */ /* 0x0001e20000100800 */
[----:B------:R-:W-:Y:S02]  /*40d90*/  F2FP.SATFINITE.E4M3.F32.PACK_AB_MERGE_C R27, R27, R5, RZ ;  /* 0x000000051b1b723e */ /* 0x000fe400048070ff */
[----:B--2---:R-:W-:-:S05]  /*40da0*/  LOP3.LUT R4, R4, 0xffff, RZ, 0xc0, !PT ;  /* 0x0000ffff04047812 */ /* 0x004fca00078ec0ff */
[----:B------:R2:W-:Y:S04]  /*40db0*/  STL [R1+0x30], R4 ;  /* 0x0000300401007387 */ /* 0x0005e80000100800 */
[----:B0-----:R-:W3:Y:S01]  /*40dc0*/  LDL.LU R8, [R1+0x14d4] ;  /* 0x0014d40001087983 */ /* 0x001ee20000300800 */
[----:B--2---:R-:W-:-:S03]  /*40dd0*/  PRMT R4, R9, 0x3340, R4 ;  /* 0x0000334009047816 */ /* 0x004fc60000000004 */
[----:B------:R-:W2:Y:S04]  /*40de0*/  LDL.LU R9, [R1+0x14d0] ;  /* 0x0014d00001097983 */ /* 0x000ea80000300800 */
[----:B------:R-:W4:Y:S04]  /*40df0*/  LDL.LU R10, [R1+0x14cc] ;  /* 0x0014cc00010a7983 */ /* 0x000f280000300800 */
[----:B------:R0:W-:Y:S04]  /*40e00*/  STL [R1+0x2c4], R6 ;  /* 0x0002c40601007387 */ /* 0x0001e80000100800 */
[----:B0-----:R-:W2:Y:S04]  /*40e10*/  LDL.LU R6, [R1+0x14c8] ;  /* 0x0014c80001067983 */ /* 0x001ea80000300800 */
[----:B------:R-:W3:Y:S01]  /*40e20*/  LDL.LU R5, [R1+0x14c4] ;  /* 0x0014c40001057983 */ /* 0x000ee20000300800 */
[----:B------:R-:W-:-:S02]  /*40e30*/  LOP3.LUT R26, R26, 0xe000, RZ, 0xc0, !PT ;  /* 0x0000e0001a1a7812 */ /* 0x000fc400078ec0ff */
[----:B------:R-:W-:Y:S02]  /*40e40*/  LOP3.LUT R19, R19, 0x70, RZ, 0xc0, !PT ;  /* 0x0000007013137812 */ /* 0x000fe400078ec0ff */
[----:B------:R-:W-:Y:S02]  /*40e50*/  PRMT R2, R4, 0x5410, R2 ;  /* 0x0000541004027816 */ /* 0x000fe40000000002 */
[----:B------:R-:W-:Y:S02]  /*40e60*/  IADD3 R3, PT, PT, R19, R3, R26 ;  /* 0x0000000313037210 */ /* 0x000fe40007ffe01a */
[----:B------:R-:W-:-:S03]  /*40e70*/  LOP3.LUT R26, R28, 0xffff, RZ, 0xc0, !PT ;  /* 0x0000ffff1c1a7812 */ /* 0x000fc600078ec0ff */
[----:B------:R-:W-:Y:S01]  /*40e80*/  STL [R1+0x1480], R3 ;  /* 0x0014800301007387 */ /* 0x000fe20000100800 */
[----:B------:R-:W-:-:S03]  /*40e90*/  LOP3.LUT R19, R29, 0xffff, RZ, 0xc0, !PT ;  /* 0x0000ffff1d137812 */ /* 0x000fc600078ec0ff */
[----:B------:R-:W-:Y:S04]  /*40ea0*/  STL [R1+0x2d8], R27 ;  /* 0x0002d81b01007387 */ /* 0x000fe80000100800 */
[----:B------:R0:W-:Y:S01]  /*40eb0*/  STL [R1+0x1fc], R2 ;  /* 0x0001fc0201007387 */ /* 0x0001e20000100800 */
[----:B------:R-:W-:-:S03]  /*40ec0*/  LOP3.LUT R24, R24, 0xffff, RZ, 0xc0, !PT ;  /* 0x0000ffff18187812 */ /* 0x000fc600078ec0ff */
[----:B------:R-:W-:Y:S01]  /*40ed0*/  STL [R1+0x2c], R26 ;  /* 0x00002c1a01007387 */ /* 0x000fe20000100800 */
[----:B0-----:R-:W-:-:S03]  /*40ee0*/  LOP3.LUT R2, R22, 0xffff, RZ, 0xc0, !PT ;  /* 0x0000ffff16027812 */ /* 0x001fc600078ec0ff */
[----:B------:R-:W-:Y:S01]  /*40ef0*/  STL [R1+0x28], R19 ;  /* 0x0000281301007387 */ /* 0x000fe20000100800 */
[----:B------:R-:W-:-:S03]  /*40f00*/  LOP3.LUT R22, R23, 0xffff, RZ, 0xc0, !PT ;  /* 0x0000ffff17167812 */ /* 0x000fc600078ec0ff */
[----:B------:R0:W-:Y:S04]  /*40f10*/  STL [R1+0x24], R2 ;  /* 0x0000240201007387 */ /* 0x0001e80000100800 */
[----:B------:R-:W5:Y:S04]  /*40f20*/  LDL.LU R28, [R1+0x11c] ;  /* 0x00011c00011c7983 */ /* 0x000f680000300800 */
[----:B------:R-:W5:Y:S04]  /*40f30*/  LDL.LU R29, [R1+0x118] ;  /* 0x00011800011d7983 */ /* 0x000f680000300800 */
[----:B------:R-:W-:Y:S04]  /*40f40*/  STL [R1+0x20], R22 ;  /* 0x0000201601007387 */ /* 0x000fe80000100800 */
[----:B------:R-:W-:Y:S01]  /*40f50*/  STL [R1+0x4c], R24 ;  /* 0x00004c1801007387 */ /* 0x000fe20000100800 */
[----:B--2---:R-:W-:-:S02]  /*40f60*/  LOP3.LUT R4, R6, 0xffff, RZ, 0xc0, !PT ;  /* 0x0000ffff06047812 */ /* 0x004fc400078ec0ff */
[----:B---3--:R-:W-:Y:S02]  /*40f70*/  LOP3.LUT R23, R5, 0xffff, RZ, 0xc0, !PT ;  /* 0x0000ffff05177812 */ /* 0x008fe400078ec0ff */
[----:B------:R-:W2:Y:S04]  /*40f80*/  LDL.LU R5, [R1+0x14c0] ;  /* 0x0014c00001057983 */ /* 0x000ea80000300800 */
[----:B------:R-:W3:Y:S01]  /*40f90*/  LDL.LU R6, [R1+0x14bc] ;  /* 0x0014bc0001067983 */ /* 0x000ee20000300800 */
[----:B------:R-:W-:Y:S02]  /*40fa0*/  LOP3.LUT R27, R25, 0xffff, RZ, 0xc0, !PT ;  /* 0x0000ffff191b7812 */ /* 0x000fe400078ec0ff */
[----:B----4-:R-:W-:Y:S02]  /*40fb0*/  LOP3.LUT R3, R10, 0xffff, RZ, 0xc0, !PT ;  /* 0x0000ffff0a037812 */ /* 0x010fe400078ec0ff */
[----:B------:R-:W-:Y:S01]  /*40fc0*/  LOP3.LUT R10, R9, 0xffff, RZ, 0xc0, !PT ;  /* 0x0000ffff090a7812 */ /* 0x000fe200078ec0ff */
[----:B------:R-:W-:Y:S01]  /*40fd0*/  STL [R1+0x14], R27 ;  /* 0x0000141b01007387 */ /* 0x000fe20000100800 */
[----:B------:R-:W-:-:S02]  /*40fe0*/  LOP3.LUT R25, R8, 0xffff, RZ, 0xc0, !PT ;  /* 0x0000ffff08197812 */ /* 0x000fc400078ec0ff */
[----:B------:R-:W-:Y:S01]  /*40ff0*/  LOP3.LUT R7, R7, 0xffff, RZ, 0xc0, !PT ;  /* 0x0000ffff07077812 */ /* 0x000fe200078ec0ff */
[----:B------:R4:W-:Y:S04]  /*41000*/  STL [R1+0x3c], R4 ;  /* 0x00003c0401007387 */ /* 0x0009e80000100800 */
[----:B------:R-:W-:Y:S04]  /*41010*/  STL [R1+0x48], R23 ;  /* 0x0000481701007387 */ /* 0x000fe80000100800 */
[----:B------:R1:W-:Y:S01]  /*41020*/  STL [R1+0x8c], R10 ;  /* 0x00008c0a01007387 */ /* 0x0003e20000100800 */
[----:B0-----:R-:W-:-:S03]  /*41030*/  PRMT R2, R2, 0x3340, R1 ;  /* 0x0000334002027816 */ /* 0x001fc60000000001 */
[----:B------:R-:W-:Y:S04]  /*41040*/  STL [R1+0x5c], R25 ;  /* 0x00005c1901007387 */ /* 0x000fe80000100800 */
[----:B------:R-:W-:Y:S01]  /*41050*/  STL [R1+0x58], R7 ;  /* 0x0000580701007387 */ /* 0x000fe20000100800 */
[----:B------:R-:W-:-:S03]  /*41060*/  PRMT R8, R22, 0x3340, R27 ;  /* 0x0000334016087816 */ /* 0x000fc6000000001b */
[----:B------:R0:W-:Y:S01]  /*41070*/  STL [R1+0x1484], R3 ;  /* 0x0014840301007387 */ /* 0x0001e20000100800 */
[----:B----4-:R-:W-:Y:S02]  /*41080*/  PRMT R4, R4, 0x3340, R1 ;  /* 0x0000334004047816 */ /* 0x010fe40000000001 */
[----:B------:R-:W-:Y:S02]  /*41090*/  PRMT R9, R24, 0x3340, R23 ;  /* 0x0000334018097816 */ /* 0x000fe40000000017 */
[----:B-1----:R-:W-:Y:S02]  /*410a0*/  PRMT R10, R10, 0x3340, R25 ;  /* 0x000033400a0a7816 */ /* 0x002fe40000000019 */
[----:B------:R-:W-:Y:S02]  /*410b0*/  PRMT R4, R8, 0x5410, R4 ;  /* 0x0000541008047816 */ /* 0x000fe40000000004 */
[----:B--2---:R-:W-:Y:S02]  /*410c0*/  PRMT R5, R3, 0x3340, R5 ;  /* 0x0000334003057816 */ /* 0x004fe40000000005 */
[----:B0-----:R-:W2:Y:S01]  /*410d0*/  LDL.LU R3, [R1+0x7c] ;  /* 0x00007c0001037983 */ /* 0x001ea20000300800 */
[----:B---3--:R-:W-:-:S02]  /*410e0*/  PRMT R6, R7, 0x3340, R6 ;  /* 0x0000334007067816 */ /* 0x008fc40000000006 */
[----:B------:R-:W-:Y:S02]  /*410f0*/  PRMT R7, R26, 0x3340, R19 ;  /* 0x000033401a077816 */ /* 0x000fe40000000013 */
[----:B------:R-:W3:Y:S02]  /*41100*/  LDL.LU R19, [R1+0x14b8] ;  /* 0x0014b80001137983 */ /* 0x000ee40000300800 */
[----:B------:R-:W-:Y:S02]  /*41110*/  PRMT R2, R7, 0x5410, R2 ;  /* 0x0000541007027816 */ /* 0x000fe40000000002 */
[----:B------:R-:W4:Y:S04]  /*41120*/  LDL.LU R26, [R1+0x14b4] ;  /* 0x0014b400011a7983 */ /* 0x000f280000300800 */
[----:B------:R-:W3:Y:S04]  /*41130*/  LDL.LU R27, [R1+0x14b0] ;  /* 0x0014b000011b7983 */ /* 0x000ee80000300800 */
[----:B------:R-:W3:Y:S04]  /*41140*/  LDL.LU R22, [R1+0x14ac] ;  /* 0x0014ac0001167983 */ /* 0x000ee80000300800 */
[----:B------:R-:W4:Y:S04]  /*41150*/  LDL.LU R23, [R1+0x14a8] ;  /* 0x0014a80001177983 */ /* 0x000f280000300800 */
[----:B------:R-:W4:Y:S04]  /*41160*/  LDL.LU R24, [R1+0x14a4] ;  /* 0x0014a40001187983 */ /* 0x000f280000300800 */
[----:B------:R-:W4:Y:S04]  /*41170*/  LDL.LU R25, [R1+0x14a0] ;  /* 0x0014a00001197983 */ /* 0x000f280000300800 */
[----:B------:R-:W4:Y:S04]  /*41180*/  LDL.LU R7, [R1+0xdc] ;  /* 0x0000dc0001077983 */ /* 0x000f280000300800 */
[----:B------:R0:W-:Y:S01]  /*41190*/  STL [R1+0x1e4], R2 ;  /* 0x0001e40201007387 */ /* 0x0001e20000100800 */
[----:B------:R-:W-:-:S03]  /*411a0*/  PRMT R9, R9, 0x5410, R5 ;  /* 0x0000541009097816 */ /* 0x000fc60000000005 */
[----:B0-----:R-:W4:Y:S04]  /*411b0*/  LDL.LU R2, [R1+0x74] ;  /* 0x0000740001027983 */ /* 0x001f280000300800 */
[----:B------:R-:W4:Y:S04]  /*411c0*/  LDL.LU R8, [R1+0x124] ;  /* 0x0001240001087983 */ /* 0x000f280000300800 */
[----:B------:R0:W-:Y:S04]  /*411d0*/  STL [R1+0x1e8], R4 ;  /* 0x0001e80401007387 */ /* 0x0001e80000100800 */
[----:B0-----:R-:W4:Y:S04]  /*411e0*/  LDL.LU R4, [R1+0x114] ;  /* 0x0001140001047983 */ /* 0x001f280000300800 */
[----:B------:R-:W4:Y:S01]  /*411f0*/  LDL.LU R5, [R1+0x120] ;  /* 0x0001200001057983 */ /* 0x000f220000300800 */
[----:B------:R-:W-:-:S02]  /*41200*/  PRMT R6, R10, 0x5410, R6 ;  /* 0x000054100a067816 */ /* 0x000fc40000000006 */
[----:B-----5:R-:W-:Y:S01]  /*41210*/  LOP3.LUT R28, R28, 0xffff, RZ, 0xc0, !PT ;  /* 0x0000ffff1c1c7812 */ /* 0x020fe200078ec0ff */
[----:B------:R-:W-:Y:S01]  /*41220*/  STL [R1+0x1ec], R9 ;  /* 0x0001ec0901007387 */ /* 0x000fe20000100800 */
[----:B------:R-:W-:-:S03]  /*41230*/  LOP3.LUT R29, R29, 0xffff, RZ, 0xc0, !PT ;  /* 0x0000ffff1d1d7812 */ /* 0x000fc600078ec0ff */
[----:B------:R3:W-:Y:S01]  /*41240*/  STL [R1+0x1f0], R6 ;  /* 0x0001f00601007387 */ /* 0x0007e20000100800 */
[----:B--2---:R-:W-:Y:S02]  /*41250*/  LOP3.LUT R3, R3, 0xffff, RZ, 0xc0, !PT ;  /* 0x0000ffff03037812 */ /* 0x004fe400078ec0ff */
[----:B---3--:R-:W-:Y:S02]  /*41260*/  LOP3.LUT R6, R22, 0xffff, RZ, 0xc0, !PT ;  /* 0x0000ffff16067812 */ /* 0x008fe400078ec0ff */
[----:B----4-:R-:W-:Y:S02]  /*41270*/  LOP3.LUT R23, R23, 0xffff, RZ, 0xc0, !PT ;  /* 0x0000ffff17177812 */ /* 0x010fe400078ec0ff */
[----:B------:R-:W-:Y:S02]  /*41280*/  LOP3.LUT R24, R24, 0xffff, RZ, 0xc0, !PT ;  /* 0x0000ffff18187812 */ /* 0x000fe400078ec0ff */
[----:B------:R-:W-:Y:S02]  /*41290*/  LOP3.LUT R25, R25, 0xffff, RZ, 0xc0, !PT ;  /* 0x0000ffff19197812 */ /* 0x000fe400078ec0ff */
[----:B------:R-:W-:-:S02]  /*412a0*/  LOP3.LUT R8, R8, 0xffff, RZ, 0xc0, !PT ;  /* 0x0000ffff08087812 */ /* 0x000fc400078ec0ff */
[----:B------:R-:W-:-:S03]  /*412b0*/  LOP3.LUT R10, R2, 0xffff, RZ, 0xc0, !PT ;  /* 0x0000ffff020a7812 */ /* 0x000fc600078ec0ff */
[----:B------:R0:W-:Y:S04]  /*412c0*/  STL [R1+0x80], R8 ;  /* 0x0000800801007387 */ /* 0x0001e80000100800 */
[----:B------:R-:W-:Y:S01]  /*412d0*/  STL [R1+0x60], R28 ;  /* 0x0000601c01007387 */ /* 0x000fe20000100800 */
[----:B------:R-:W-:Y:S02]  /*412e0*/  LOP3.LUT R4, R4, 0xffff, RZ, 0xc0, !PT ;  /* 0x0000ffff04047812 */ /* 0x000fe400078ec0ff */
[----:B------:R-:W-:Y:S02]  /*412f0*/  LOP3.LUT R9, R5, 0xffff, RZ, 0xc0, !PT ;  /* 0x0000ffff05097812 */ /* 0x000fe400078ec0ff */
[----:B------:R-:W-:-:S03]  /*41300*/  LOP3.LUT R5, R7, 0xffff, RZ, 0xc0, !PT ;  /* 0x0000ffff07057812 */ /* 0x000fc600078ec0ff */
[----:B------:R-:W-:Y:S04]  /*41310*/  STL [R1+0x88], R9 ;  /* 0x0000880901007387 */ /* 0x000fe80000100800 */
[----:B------:R-:W-:Y:S04]  /*41320*/  STL [R1+0x54], R4 ;  /* 0x0000540401007387 */ /* 0x000fe80000100800 */
[----:B------:R-:W-:Y:S04]  /*41330*/  STL [R1+0x84], R29 ;  /* 0x0000841d01007387 */ /* 0x000fe80000100800 */
[----:B------:R-:W-:Y:S01]  /*41340*/  STL [R1+0x64], R5 ;  /* 0x0000640501007387 */ /* 0x000fe20000100800 */
[----:B------:R-:W-:-:S03]  /*41350*/  PRMT R2, R23, 0x3340, R1 ;  /* 0x0000334017027816 */ /* 0x000fc60000000001 */
[----:B------:R-:W2:Y:S01]  /*41360*/  LDL.LU R22, [R1+0x78] ;  /* 0x0000780001167983 */ /* 0x000ea20000300800 */
[----:B------:R-:W-:-:S03]  /*41370*/  PRMT R7, R25, 0x3340, R24 ;  /* 0x0000334019077816 */ /* 0x000fc60000000018 */
[----:B------:R-:W-:Y:S04]  /*41380*/  STL [R1+0x94], R3 ;  /* 0x0000940301007387 */ /* 0x000fe80000100800 */
[----:B------:R1:W-:Y:S04]  /*41390*/  STL [R1+0x90], R10 ;  /* 0x0000900a01007387 */ /* 0x0003e80000100800 */
[----:B------:R-:W-:Y:S01]  /*413a0*/  STL [R1+0x7c], R6 ;  /* 0x00007c0601007387 */ /* 0x000fe20000100800 */
[----:B0-----:R-:W-:-:S03]  /*413b0*/  PRMT R8, R8, 0x3340, R28 ;  /* 0x0000334008087816 */ /* 0x001fc6000000001c */
[----:B------:R-:W-:Y:S01]  /*413c0*/  STL [R1+0x1488], R23 ;  /* 0x0014881701007387 */ /* 0x000fe20000100800 */
[----:B-1----:R-:W-:-:S03]  /*413d0*/  PRMT R10, R3, 0x3340, R10 ;  /* 0x00003340030a7816 */ /* 0x002fc6000000000a */
[----:B------:R-:W-:Y:S01]  /*413e0*/  STL [R1+0x1490], R25 ;  /* 0x0014901901007387 */ /* 0x000fe20000100800 */
[----:B------:R-:W-:-:S03]  /*413f0*/  PRMT R3, R7, 0x5410, R2 ;  /* 0x0000541007037816 */ /* 0x000fc60000000002 */
[----:B------:R0:W-:Y:S01]  /*41400*/  STL [R1+0x148c], R24 ;  /* 0x00148c1801007387 */ /* 0x0001e20000100800 */
[----:B------:R-:W-:Y:S02]  /*41410*/  PRMT R9, R9, 0x3340, R29 ;  /* 0x0000334009097816 */ /* 0x000fe4000000001d */
[----:B------:R-:W-:Y:S01]  /*41420*/  PRMT R4, R4, 0x3340, R1 ;  /* 0x0000334004047816 */ /* 0x000fe20000000001 */
[----:B0-----:R-:W3:Y:S04]  /*41430*/  LDL.LU R24, [R1+0xa0] ;  /* 0x0000a00001187983 */ /* 0x001ee80000300800 */
[----:B------:R-:W4:Y:S04]  /*41440*/  LDL.LU R28, [R1+0x149c] ;  /* 0x00149c00011c7983 */ /* 0x000f280000300800 */
[----:B------:R-:W5:Y:S04]  /*41450*/  LDL.LU R29, [R1+0x1498] ;  /* 0x00149800011d7983 */ /* 0x000f680000300800 */
[----:B------:R-:W5:Y:S04]  /*41460*/  LDL.LU R7, [R1+0xa4] ;  /* 0x0000a40001077983 */ /* 0x000f680000300800 */
[----:B------:R-:W5:Y:S01]  /*41470*/  LDL.LU R2, [R1] ;  /* 0x0000000001027983 */ /* 0x000f620000300800 */
[----:B------:R-:W-:-:S03]  /*41480*/  PRMT R8, R8, 0x5410, R4 ;  /* 0x0000541008087816 */ /* 0x000fc60000000004 */
[----:B------:R0:W-:Y:S04]  /*41490*/  STL [R1+0x1dc], R3 ;  /* 0x0001dc0301007387 */ /* 0x0001e80000100800 */
[----:B0-----:R-:W5:Y:S04]  /*414a0*/  LDL.LU R3, [R1+0x1cc] ;  /* 0x0001cc0001037983 */ /* 0x001f680000300800 */
[----:B------:R-:W5:Y:S04]  /*414b0*/  LDL.LU R25, [R1+0x1c8] ;  /* 0x0001c80001197983 */ /* 0x000f680000300800 */
[----:B------:R-:W5:Y:S04]  /*414c0*/  LDL.LU R23, [R1+0x1c4] ;  /* 0x0001c40001177983 */ /* 0x000f680000300800 */
[----:B------:R-:W5:Y:S01]  /*414d0*/  LDL.LU R4, [R1+0x4] ;  /* 0x0000040001047983 */ /* 0x000f620000300800 */
[----:B------:R-:W-:-:S02]  /*414e0*/  PRMT R5, R5, 0x3340, R1 ;  /* 0x0000334005057816 */ /* 0x000fc40000000001 */
[----:B------:R-:W-:Y:S01]  /*414f0*/  PRMT R6, R6, 0x3340, R1 ;  /* 0x0000334006067816 */ /* 0x000fe20000000001 */
[----:B------:R0:W-:Y:S01]  /*41500*/  STL [R1+0x1bc], R8 ;  /* 0x0001bc0801007387 */ /* 0x0001e20000100800 */
[----:B------:R-:W-:Y:S02]  /*41510*/  LOP3.LUT R17, R17, 0xffff, RZ, 0xc0, !PT ;  /* 0x0000ffff11117812 */ /* 0x000fe400078ec0ff */
[----:B0-----:R-:W-:Y:S02]  /*41520*/  PRMT R8, R9, 0x5410, R5 ;  /* 0x0000541009087816 */ /* 0x001fe40000000005 */
[----:B------:R-:W-:-:S03]  /*41530*/  PRMT R5, R10, 0x5410, R6 ;  /* 0x000054100a057816 */ /* 0x000fc60000000006 */
[----:B------:R-:W-:Y:S01]  /*41540*/  STL [R1+0x1b8], R8 ;  /* 0x0001b80801007387 */ /* 0x000fe20000100800 */
[----:B------:R-:W-:-:S03]  /*41550*/  LOP3.LUT R10, R19, 0xffff, RZ, 0xc0, !PT ;  /* 0x0000ffff130a7812 */ /* 0x000fc600078ec0ff */
[----:B------:R0:W-:Y:S01]  /*41560*/  STL [R1+0x1e0], R5 ;  /* 0x0001e00501007387 */ /* 0x0001e20000100800 */
[----:B------:R-:W-:Y:S02]  /*41570*/  LOP3.LUT R27, R27, 0xffff, RZ, 0xc0, !PT ;  /* 0x0000ffff1b1b7812 */ /* 0x000fe400078ec0ff */
[----:B------:R-:W-:Y:S02]  /*41580*/  LOP3.LUT R6, R16, 0xffff, RZ, 0xc0, !PT ;  /* 0x0000ffff10067812 */ /* 0x000fe400078ec0ff */
[----:B------:R-:W-:-:S04]  /*41590*/  LOP3.LUT R26, R26, 0xffff, RZ, 0xc0, !PT ;  /* 0x0000ffff1a1a7812 */ /* 0x000fc800078ec0ff */
[----:B0-----:R-:W-:Y:S02]  /*415a0*/  PRMT R5, R26, 0x3340, R1 ;  /* 0x000033401a057816 */ /* 0x001fe40000000001 */
[----:B------:R-:W-:Y:S02]  /*415b0*/  LOP3.LUT R16, R21, 0xffff, RZ, 0xc0, !PT ;  /* 0x0000ffff15107812 */ /* 0x000fe400078ec0ff */
[----:B--2---:R-:W-:Y:S02]  /*415c0*/  LOP3.LUT R22, R22, 0xffff, RZ, 0xc0, !PT ;  /* 0x0000ffff16167812 */ /* 0x004fe400078ec0ff */
[----:B---3--:R-:W-:Y:S02]  /*415d0*/  LOP3.LUT R24, R24, 0xffff, RZ, 0xc0, !PT ;  /* 0x0000ffff18187812 */ /* 0x008fe400078ec0ff */
[----:B----4-:R-:W-:Y:S02]  /*415e0*/  LOP3.LUT R28, R28, 0xffff, RZ, 0xc0, !PT ;  /* 0x0000ffff1c1c7812 */ /* 0x010fe400078ec0ff */
[----:B-----5:R-:W-:-:S02]  /*415f0*/  LOP3.LUT R7, R7, 0xffff, RZ, 0xc0, !PT ;  /* 0x0000ffff07077812 */ /* 0x020fc400078ec0ff */
[----:B------:R-:W-:-:S03]  /*41600*/  LOP3.LUT R9, R2, 0xffff, RZ, 0xc0, !PT ;  /* 0x0000ffff02097812 */ /* 0x000fc600078ec0ff */
[----:B------:R0:W-:Y:S01]  /*41610*/  STL [R1+0x50], R7 ;  /* 0x0000500701007387 */ /* 0x0001e20000100800 */
[----:B------:R-:W-:Y:S02]  /*41620*/  LOP3.LUT R29, R29, 0xffff, RZ, 0xc0, !PT ;  /* 0x0000ffff1d1d7812 */ /* 0x000fe400078ec0ff */
[----:B------:R-:W-:Y:S01]  /*41630*/  PRMT R2, R22, 0x3340, R1 ;  /* 0x0000334016027816 */ /* 0x000fe20000000001 */
[----:B------:R-:W-:Y:S01]  /*41640*/  STL [R1+0x44], R24 ;  /* 0x0000441801007387 */ /* 0x000fe20000100800 */
[----:B0-----:R-:W-:-:S04]  /*41650*/  PRMT R7, R7, 0x3340, R24 ;  /* 0x0000334007077816 */ /* 0x001fc80000000018 */
[----:B------:R-:W-:Y:S02]  /*41660*/  PRMT R2, R7, 0x5410, R2 ;  /* 0x0000541007027816 */ /* 0x000fe40000000002 */
[----:B------:R-:W-:Y:S02]  /*41670*/  LOP3.LUT R8, R4, 0xffff, RZ, 0xc0, !PT ;  /* 0x0000ffff04087812 */ /* 0x000fe400078ec0ff */
[----:B------:R-:W-:-:S03]  /*41680*/  PRMT R4, R27, 0x3340, R1 ;  /* 0x000033401b047816 */ /* 0x000fc60000000001 */
[----:B------:R0:W-:Y:S04]  /*41690*/  STL [R1+0x4], R8 ;  /* 0x0000040801007387 */ /* 0x0001e80000100800 */
[----:B------:R1:W-:Y:S04]  /*416a0*/  STL [R1], R9 ;  /* 0x0000000901007387 */ /* 0x0003e80000100800 */
[----:B------:R2:W-:Y:S01]  /*416b0*/  STL [R1+0xdc], R10 ;  /* 0x0000dc0a01007387 */ /* 0x0005e20000100800 */
[----:B0-----:R-:W-:-:S03]  /*416c0*/  PRMT R8, R8, 0x3340, R29 ;  /* 0x0000334008087816 */ /* 0x001fc6000000001d */
[----:B------:R-:W-:Y:S01]  /*416d0*/  STL [R1+0xbc], R17 ;  /* 0x0000bc1101007387 */ /* 0x000fe20000100800 */
[----:B-1----:R-:W-:-:S03]  /*416e0*/  PRMT R9, R9, 0x3340, R28 ;  /* 0x0000334009097816 */ /* 0x002fc6000000001c */
[----:B------:R0:W-:Y:S01]  /*416f0*/  STL [R1+0xb8], R6 ;  /* 0x0000b80601007387 */ /* 0x0001e20000100800 */
[----:B--2---:R-:W-:-:S03]  /*41700*/  PRMT R10, R10, 0x3340, R17 ;  /* 0x000033400a0a7816 */ /* 0x004fc60000000011 */
[----:B------:R-:W-:Y:S01]  /*41710*/  STL [R1+0x1494], R22 ;  /* 0x0014941601007387 */ /* 0x000fe20000100800 */
[----:B------:R-:W-:Y:S02]  /*41720*/  PRMT R7, R8, 0x5410, R4 ;  /* 0x0000541008077816 */ /* 0x000fe40000000004 */
[----:B------:R-:W-:Y:S02]  /*41730*/  PRMT R4, R9, 0x5410, R5 ;  /* 0x0000541009047816 */ /* 0x000fe40000000005 */
[----:B0-----:R-:W-:Y:S01]  /*41740*/  PRMT R6, R6, 0x3340, R1 ;  /* 0x0000334006067816 */ /* 0x001fe20000000001 */
[----:B------:R0:W-:Y:S01]  /*41750*/  STL [R1+0x1a0], R2 ;  /* 0x0001a00201007387 */ /* 0x0001e20000100800 */
[----:B------:R-:W-:Y:S02]  /*41760*/  LOP3.LUT R3, R3, 0xffff, RZ, 0xc0, !PT ;  /* 0x0000ffff03037812 */ /* 0x000fe400078ec0ff */
[----:B------:R-:W-:Y:S01]  /*41770*/  LOP3.LUT R9, R25, 0xffff, RZ, 0xc0, !PT ;  /* 0x0000ffff19097812 */ /* 0x000fe200078ec0ff */
[----:B------:R1:W-:Y:S01]  /*41780*/  STL [R1+0x1a4], R7 ;  /* 0x0001a40701007387 */ /* 0x0003e20000100800 */
[----:B------:R-:W-:-:S02]  /*41790*/  LOP3.LUT R5, R23, 0xffff, RZ, 0xc0, !PT ;  /* 0x0000ffff17057812 */ /* 0x000fc400078ec0ff */
[----:B0-----:R-:W-:Y:S01]  /*417a0*/  PRMT R2, R10, 0x5410, R6 ;  /* 0x000054100a027816 */ /* 0x001fe20000000006 */
[----:B------:R0:W-:Y:S04]  /*417b0*/  STL [R1+0x1a8], R4 ;  /* 0x0001a80401007387 */ /* 0x0001e80000100800 */
[----:B------:R-:W-:Y:S04]  /*417c0*/  STL [R1+0x1ac], R2 ;  /* 0x0001ac0201007387 */ /* 0x000fe80000100800 */
[----:B------:R-:W2:Y:S04]  /*417d0*/  LDL.LU R22, [R1+0x1d4] ;  /* 0x0001d40001167983 */ /* 0x000ea80000300800 */
[----:B------:R-:W-:Y:S01]  /*417e0*/  STL [R1+0x15c], R3 ;  /* 0x00015c0301007387 */ /* 0x000fe20000100800 */
[----:B-1----:R-:W-:-:S03]  /*417f0*/  LOP3.LUT R7, R15, 0xffff, RZ, 0xc0, !PT ;  /* 0x0000ffff0f077812 */ /* 0x002fc600078ec0ff */
[----:B------:R-:W-:Y:S04]  /*41800*/  STL [R1+0x154], R9 ;  /* 0x0001540901007387 */ /* 0x000fe80000100800 */
[----:B------:R-:W-:Y:S01]  /*41810*/  STL [R1+0x150], R5 ;  /* 0x0001500501007387 */ /* 0x000fe20000100800 */
[----:B------:R-:W-:-:S03]  /*41820*/  LOP3.LUT R10, R20, 0xffff, RZ, 0xc0, !PT ;  /* 0x0000ffff140a7812 */ /* 0x000fc600078ec0ff */
[----:B------:R-:W3:Y:S01]  /*41830*/  LDL.LU R17, [R1+0x18c] ;  /* 0x00018c0001117983 */ /* 0x000ee20000300800 */
[----:B------:R-:W-:-:S03]  /*41840*/  LOP3.LUT R23, R13, 0xffff, RZ, 0xc0, !PT ;  /* 0x0000ffff0d177812 */ /* 0x000fc600078ec0ff */
[----:B------:R-:W4:Y:S01]  /*41850*/  LDL.LU R25, [R1+0x188] ;  /* 0x0001880001197983 */ /* 0x000f220000300800 */
[----:B------:R-:W-:-:S03]  /*41860*/  LOP3.LUT R8, R14, 0xffff, RZ, 0xc0, !PT ;  /* 0x0000ffff0e087812 */ /* 0x000fc600078ec0ff */
[----:B------:R-:W5:Y:S04]  /*41870*/  LDL.LU R19, [R1+0x184] ;  /* 0x0001840001137983 */ /* 0x000f680000300800 */
[----:B------:R-:W5:Y:S04]  /*41880*/  LDL.LU R21, [R1+0x17c] ;  /* 0x00017c0001157983 */ /* 0x000f680000300800 */
[----:B------:R-:W5:Y:S04]  /*41890*/  LDL.LU R20, [R1+0x1c0] ;  /* 0x0001c00001147983 */ /* 0x000f680000300800 */
[----:B------:R-:W5:Y:S01]  /*418a0*/  LDL.LU R15, [R1+0x180] ;  /* 0x00018000010f7983 */ /* 0x000f620000300800 */
[----:B------:R-:W-:-:S03]  /*418b0*/  LOP3.LUT R14, R11, 0xffff, RZ, 0xc0, !PT ;  /* 0x0000ffff0b0e7812 */ /* 0x000fc600078ec0ff */
[----:B------:R1:W-:Y:S04]  /*418c0*/  STL [R1+0x98], R7 ;  /* 0x0000980701007387 */ /* 0x0003e80000100800 */
[----:B------:R-:W5:Y:S04]  /*418d0*/  LDL.LU R13, [R1+0x1d0] ;  /* 0x0001d000010d7983 */ /* 0x000f680000300800 */
[----:B------:R1:W-:Y:S04]  /*418e0*/  STL [R1+0x78], R23 ;  /* 0x0000781701007387 */ /* 0x0003e80000100800 */
[----:B------:R-:W-:Y:S04]  /*418f0*/  STL [R1+0xa0], R8 ;  /* 0x0000a00801007387 */ /* 0x000fe80000100800 */
[----:B------:R-:W5:Y:S01]  /*41900*/  LDL.LU R11, [R1+0x1d8] ;  /* 0x0001d800010b7983 */ /* 0x000f620000300800 */
[----:B0-----:R-:W-:-:S02]  /*41910*/  LOP3.LUT R4, R0, 0xffff, RZ, 0xc0, !PT ;  /* 0x0000ffff00047812 */ /* 0x001fc400078ec0ff */
[----:B-1----:R-:W-:-:S03]  /*41920*/  PRMT R7, R7, 0x3340, R23 ;  /* 0x0000334007077816 */ /* 0x002fc60000000017 */
[----:B------:R0:W-:Y:S01]  /*41930*/  STL [R1+0x9c], R4 ;  /* 0x00009c0401007387 */ /* 0x0001e20000100800 */
[----:B------:R-:W-:-:S03]  /*41940*/  PRMT R9, R3, 0x3340, R9 ;  /* 0x0000334003097816 */ /* 0x000fc60000000009 */
[----:B------:R-:W5:Y:S04]  /*41950*/  LDL.LU R24, [R1+0x158] ;  /* 0x0001580001187983 */ /* 0x000f680000300800 */
[----:B------:R-:W5:Y:S04]  /*41960*/  LDL.LU R23, [R1+0x144] ;  /* 0x0001440001177983 */ /* 0x000f680000300800 */
[----:B------:R-:W5:Y:S01]  /*41970*/  LDL.LU R3, [R1+0x140] ;  /* 0x0001400001037983 */ /* 0x000f620000300800 */
[----:B------:R-:W-:Y:S02]  /*41980*/  LOP3.LUT R18, R18, 0xffff, RZ, 0xc0, !PT ;  /* 0x0000ffff12127812 */ /* 0x000fe400078ec0ff */
[----:B------:R-:W-:-:S02]  /*41990*/  PRMT R6, R16, 0x3340, R10 ;  /* 0x0000334010067816 */ /* 0x000fc4000000000a */
[--C-:B------:R-:W-:Y:S02]  /*419a0*/  PRMT R0, R18, 0x3340, R1.reuse ;  /* 0x0000334012007816 */ /* 0x100fe40000000001 */
[----:B------:R-:W-:Y:S02]  /*419b0*/  LOP3.LUT R12, R12, 0xffff, RZ, 0xc0, !PT ;  /* 0x0000ffff0c0c7812 */ /* 0x000fe400078ec0ff */
[--C-:B------:R-:W-:Y:S02]  /*419c0*/  PRMT R2, R14, 0x3340, R1.reuse ;  /* 0x000033400e027816 */ /* 0x100fe40000000001 */
[----:B------:R-:W-:Y:S02]  /*419d0*/  PRMT R0, R6, 0x5410, R0 ;  /* 0x0000541006007816 */ /* 0x000fe40000000000 */
[----:B0-----:R-:W-:Y:S02]  /*419e0*/  PRMT R4, R4, 0x3340, R1 ;  /* 0x0000334004047816 */ /* 0x001fe40000000001 */
[----:B------:R-:W-:-:S02]  /*419f0*/  PRMT R8, R8, 0x3340, R12 ;  /* 0x0000334008087816 */ /* 0x000fc4000000000c */
[----:B------:R-:W-:Y:S01]  /*41a00*/  PRMT R5, R5, 0x3340, R1 ;  /* 0x0000334005057816 */ /* 0x000fe20000000001 */
[----:B------:R0:W-:Y:S01]  /*41a10*/  STL [R1+0x170], R0 ;  /* 0x0001700001007387 */ /* 0x0001e20000100800 */
[----:B------:R-:W-:Y:S02]  /*41a20*/  PRMT R6, R7, 0x5410, R2 ;  /* 0x0000541007067816 */ /* 0x000fe40000000002 */
[----:B------:R-:W-:-:S03]  /*41a30*/  PRMT R2, R8, 0x5410, R4 ;  /* 0x0000541008027816 */ /* 0x000fc60000000004 */
[----:B------:R-:W-:Y:S01]  /*41a40*/  STL [R1+0x16c], R6 ;  /* 0x00016c0601007387 */ /* 0x000fe20000100800 */
[----:B0-----:R-:W-:-:S03]  /*41a50*/  PRMT R0, R9, 0x5410, R5 ;  /* 0x0000541009007816 */ /* 0x001fc60000000005 */
[----:B------:R0:W-:Y:S04]  /*41a60*/  STL [R1+0x168], R2 ;  /* 0x0001680201007387 */ /* 0x0001e80000100800 */
[----:B------:R1:W-:Y:S01]  /*41a70*/  STL [R1+0x174], R0 ;  /* 0x0001740001007387 */ /* 0x0003e20000100800 */
[----:B--2---:R-:W-:Y:S02]  /*41a80*/  LOP3.LUT R22, R22, 0xffff, RZ, 0xc0, !PT ;  /* 0x0000ffff16167812 */ /* 0x004fe400078ec0ff */
[----:B---3--:R-:W-:Y:S02]  /*41a90*/  LOP3.LUT R8, R17, 0xffff, RZ, 0xc0, !PT ;  /* 0x0000ffff11087812 */ /* 0x008fe400078ec0ff */
[----:B----4-:R-:W-:Y:S02]  /*41aa0*/  LOP3.LUT R25, R25, 0xffff, RZ, 0xc0, !PT ;  /* 0x0000ffff19197812 */ /* 0x010fe400078ec0ff */
[----:B-----5:R-:W-:-:S02]  /*41ab0*/  LOP3.LUT R19, R19, 0xffff, RZ, 0xc0, !PT ;  /* 0x0000ffff13137812 */ /* 0x020fc400078ec0ff */
[----:B------:R-:W-:Y:S02]  /*41ac0*/  LOP3.LUT R7, R20, 0xffff, RZ, 0xc0, !PT ;  /* 0x0000ffff14077812 */ /* 0x000fe400078ec0ff */
[----:B------:R-:W-:Y:S02]  /*41ad0*/  LOP3.LUT R4, R21, 0xffff, RZ, 0xc0, !PT ;  /* 0x0000ffff15047812 */ /* 0x000fe400078ec0ff */
[----:B0-----:R-:W-:Y:S02]  /*41ae0*/  LOP3.LUT R2, R15, 0xffff, RZ, 0xc0, !PT ;  /* 0x0000ffff0f027812 */ /* 0x001fe400078ec0ff */
[----:B-1----:R-:W-:Y:S02]  /*41af0*/  LOP3.LUT R0, R13, 0xffff, RZ, 0xc0, !PT ;  /* 0x0000ffff0d007812 */ /* 0x002fe400078ec0ff */
[----:B------:R-:W-:-:S05]  /*41b00*/  LOP3.LUT R6, R11, 0xffff, RZ, 0xc0, !PT ;  /* 0x0000ffff0b067812 */ /* 0x000fca00078ec0ff */
[----:B------:R-:W-:Y:S04]  /*41b10*/  STL [R1+0xa4], R6 ;  /* 0x0000a40601007387 */ /* 0x000fe80000100800 */
[----:B------:R-:W-:Y:S04]  /*41b20*/  STL [R1+0xb0], R22 ;  /* 0x0000b01601007387 */ /* 0x000fe80000100800 */
[----:B------:R0:W-:Y:S04]  /*41b30*/  STL [R1+0xb4], R0 ;  /* 0x0000b40001007387 */ /* 0x0001e80000100800 */
[----:B------:R-:W2:Y:S04]  /*41b40*/  LDL.LU R20, [R1+0x160] ;  /* 0x0001600001147983 */ /* 0x000ea80000300800 */
[----:B------:R-:W3:Y:S04]  /*41b50*/  LDL.LU R17, [R1+0x13c] ;  /* 0x00013c0001117983 */ /* 0x000ee80000300800 */
[----:B------:R1:W-:Y:S01]  /*41b60*/  STL [R1+0xf8], R7 ;  /* 0x0000f80701007387 */ /* 0x0003e20000100800 */
[----:B------:R-:W-:-:S03]  /*41b70*/  LOP3.LUT R9, R24, 0xffff, RZ, 0xc0, !PT ;  /* 0x0000ffff18097812 */ /* 0x000fc600078ec0ff */
[----:B------:R4:W-:Y:S04]  /*41b80*/  STL [R1+0x100], R8 ;  /* 0x0001000801007387 */ /* 0x0009e80000100800 */
[----:B------:R-:W-:Y:S01]  /*41b90*/  STL [R1+0xf0], R25 ;  /* 0x0000f01901007387 */ /* 0x000fe20000100800 */
[----:B------:R-:W-:-:S03]  /*41ba0*/  LOP3.LUT R24, R23, 0xffff, RZ, 0xc0, !PT ;  /* 0x0000ffff17187812 */ /* 0x000fc600078ec0ff */
[----:B------:R-:W5:Y:S01]  /*41bb0*/  LDL.LU R15, [R1+0x134] ;  /* 0x00013400010f7983 */ /* 0x000f620000300800 */
[----:B------:R-:W-:-:S03]  /*41bc0*/  LOP3.LUT R5, R3, 0xffff, RZ, 0xc0, !PT ;  /* 0x0000ffff03057812 */ /* 0x000fc600078ec0ff */
[----:B------:R-:W-:Y:S04]  /*41bd0*/  STL [R1+0xec], R2 ;  /* 0x0000ec0201007387 */ /* 0x000fe80000100800 */
[----:B------:R-:W-:Y:S04]  /*41be0*/  STL [R1+0xfc], R19 ;  /* 0x0000fc1301007387 */ /* 0x000fe80000100800 */
[----:B------:R-:W-:Y:S04]  /*41bf0*/  STL [R1+0xf4], R4 ;  /* 0x0000f40401007387 */ /* 0x000fe80000100800 */
[----:B------:R-:W5:Y:S01]  /*41c00*/  LDL.LU R13, [R1+0x130] ;  /* 0x00013000010d7983 */ /* 0x000f620000300800 */
[----:B0-----:R-:W-:-:S03]  /*41c10*/  PRMT R0, R0, 0x3340, R1 ;  /* 0x0000334000007816 */ /* 0x001fc60000000001 */
[----:B------:R-:W5:Y:S01]  /*41c20*/  LDL.LU R11, [R1+0x12c] ;  /* 0x00012c00010b7983 */ /* 0x000f620000300800 */
[----:B------:R-:W-:-:S03]  /*41c30*/  PRMT R6, R6, 0x3340, R22 ;  /* 0x0000334006067816 */ /* 0x000fc60000000016 */
[----:B------:R0:W-:Y:S04]  /*41c40*/  STL [R1+0x14c], R9 ;  /* 0x00014c0901007387 */ /* 0x0001e80000100800 */
[----:B------:R-:W5:Y:S04]  /*41c50*/  LDL.LU R21, [R1+0x128] ;  /* 0x0001280001157983 */ /* 0x000f680000300800 */
[----:B------:R0:W-:Y:S01]  /*41c60*/  STL [R1+0x124], R24 ;  /* 0x0001241801007387 */ /* 0x0001e20000100800 */
[----:B-1----:R-:W-:-:S03]  /*41c70*/  PRMT R7, R7, 0x3340, R25 ;  /* 0x0000334007077816 */ /* 0x002fc60000000019 */
[----:B------:R-:W-:Y:S01]  /*41c80*/  STL [R1+0x120], R5 ;  /* 0x0001200501007387 */ /* 0x000fe20000100800 */
[----:B------:R-:W-:-:S03]  /*41c90*/  PRMT R0, R6, 0x5410, R0 ;  /* 0x0000541006007816 */ /* 0x000fc60000000000 */
[----:B------:R-:W5:Y:S01]  /*41ca0*/  LDL.LU R23, [R1+0xd4] ;  /* 0x0000d40001177983 */ /* 0x000f620000300800 */
[----:B----4-:R-:W-:-:S03]  /*41cb0*/  PRMT R8, R8, 0x3340, R19 ;  /* 0x0000334008087816 */ /* 0x010fc60000000013 */
[----:B------:R-:W4:Y:S01]  /*41cc0*/  LDL.LU R3, [R1+0xac] ;  /* 0x0000ac0001037983 */ /* 0x000f220000300800 */
[----:B0-----:R-:W-:-:S03]  /*41cd0*/  PRMT R9, R9, 0x3340, R24 ;  /* 0x0000334009097816 */ /* 0x001fc60000000018 */
[----:B------:R-:W4:Y:S01]  /*41ce0*/  LDL.LU R22, [R1+0x1494] ;  /* 0x0014940001167983 */ /* 0x000f220000300800 */
[----:B------:R-:W-:-:S03]  /*41cf0*/  PRMT R2, R2, 0x3340, R1 ;  /* 0x0000334002027816 */ /* 0x000fc60000000001 */
[----:B------:R-:W4:Y:S04]  /*41d00*/  LDL.LU R25, [R1+0x1490] ;  /* 0x0014900001197983 */ /* 0x000f280000300800 */
[----:B------:R-:W4:Y:S04]  /*41d10*/  LDL.LU R19, [R1+0xa8] ;  /* 0x0000a80001137983 */ /* 0x000f280000300800 */
[----:B------:R-:W4:Y:S04]  /*41d20*/  LDL.LU R24, [R1+0x148c] ;  /* 0x00148c0001187983 */ /* 0x000f280000300800 */
[----:B------:R-:W4:Y:S04]  /*41d30*/  LDL.LU R6, [R1+0x164] ;  /* 0x0001640001067983 */ /* 0x000f280000300800 */
[----:B------:R0:W-:Y:S01]  /*41d40*/  STL [R1+0x140], R0 ;  /* 0x0001400001007387 */ /* 0x0001e20000100800 */
[----:B------:R-:W-:-:S03]  /*41d50*/  PRMT R7, R7, 0x5410, R2 ;  /* 0x0000541007077816 */ /* 0x000fc60000000002 */
[----:B0-----:R-:W4:Y:S04]  /*41d60*/  LDL.LU R0, [R1+0x148] ;  /* 0x0001480001007983 */ /* 0x001f280000300800 */
[----:B------:R-:W4:Y:S01]  /*41d70*/  LDL.LU R2, [R1+0x138] ;  /* 0x0001380001027983 */ /* 0x000f220000300800 */
[--C-:B------:R-:W-:Y:S02]  /*41d80*/  PRMT R4, R4, 0x3340, R1.reuse ;  /* 0x0000334004047816 */ /* 0x100fe40000000001 */
[----:B------:R-:W-:Y:S01]  /*41d90*/  PRMT R5, R5, 0x3340, R1 ;  /* 0x0000334005057816 */ /* 0x000fe20000000001 */
[----:B------:R0:W-:Y:S02]  /*41da0*/  STL [R1+0x144], R7 ;  /* 0x0001440701007387 */ /* 0x0001e40000100800 */
[----:B0-----:R-:W-:-:S02]  /*41db0*/  PRMT R7, R8, 0x5410, R4 ;  /* 0x0000541008077816 */ /* 0x001fc40000000004 */
[----:B------:R-:W-:-:S03]  /*41dc0*/  PRMT R4, R9, 0x5410, R5 ;  /* 0x0000541009047816 */ /* 0x000fc60000000005 */
[----:B------:R3:W-:Y:S04]  /*41dd0*/  STL [R1+0x158], R7 ;  /* 0x0001580701007387 */ /* 0x0007e80000100800 */
[----:B------:R0:W-:Y:S01]  /*41de0*/  STL [R1+0x188], R4 ;  /* 0x0001880401007387 */ /* 0x0001e20000100800 */
[----:B--2---:R-:W-:Y:S02]  /*41df0*/  LOP3.LUT R20, R20, 0xffff, RZ, 0xc0, !PT ;  /* 0x0000ffff14147812 */ /* 0x004fe400078ec0ff */
[----:B---3--:R-:W-:Y:S02]  /*41e00*/  LOP3.LUT R7, R17, 0xffff, RZ, 0xc0, !PT ;  /* 0x0000ffff11077812 */ /* 0x008fe400078ec0ff */
[----:B-----5:R-:W-:Y:S02]  /*41e10*/  LOP3.LUT R15, R15, 0xffff, RZ, 0xc0, !PT ;  /* 0x0000ffff0f0f7812 */ /* 0x020fe400078ec0ff */
[----:B------:R-:W-:-:S02]  /*41e20*/  LOP3.LUT R13, R13, 0xffff, RZ, 0xc0, !PT ;  /* 0x0000ffff0d0d7812 */ /* 0x000fc400078ec0ff */
[----:B0-----:R-:W-:Y:S02]  /*41e30*/  LOP3.LUT R4, R21, 0xffff, RZ, 0xc0, !PT ;  /* 0x0000ffff15047812 */ /* 0x001fe400078ec0ff */
[----:B------:R-:W-:Y:S02]  /*41e40*/  LOP3.LUT R9, R23, 0xffff, RZ, 0xc0, !PT ;  /* 0x0000ffff17097812 */ /* 0x000fe400078ec0ff */
[----:B----4-:R-:W-:-:S05]  /*41e50*/  LOP3.LUT R6, R6, 0xffff, RZ, 0xc0, !PT ;  /* 0x0000ffff06067812 */ /* 0x010fca00078ec0ff */
[----:B------:R-:W-:Y:S04]  /*41e60*/  STL [R1+0xe8], R6 ;  /* 0x0000e80601007387 */ /* 0x000fe80000100800 */
[----:B------:R-:W-:Y:S01]  /*41e70*/  STL [R1+0xe4], R20 ;  /* 0x0000e41401007387 */ /* 0x000fe20000100800 */
[----:B------:R-:W-:Y:S02]  /*41e80*/  LOP3.LUT R0, R0, 0xffff, RZ, 0xc0, !PT ;  /* 0x0000ffff00007812 */ /* 0x000fe400078ec0ff */
[----:B------:R-:W-:-:S03]  /*41e90*/  LOP3.LUT R8, R2, 0xffff, RZ, 0xc0, !PT ;  /* 0x0000ffff02087812 */ /* 0x000fc600078ec0ff */
[----:B------:R0:W-:Y:S01]  /*41ea0*/  STL [R1+0xe0], R0 ;  /* 0x0000e00001007387 */ /* 0x0001e20000100800 */
[----:B------:R-:W-:-:S03]  /*41eb0*/  LOP3.LUT R2, R11, 0xffff, RZ, 0xc0, !PT ;  /* 0x0000ffff0b027812 */ /* 0x000fc600078ec0ff */
[----:B------:R-:W2:Y:S04]  /*41ec0*/  LDL.LU R17, [R1+0x110] ;  /* 0x0001100001117983 */ /* 0x000ea80000300800 */
[----:B------:R-:W-:Y:S01]  /*41ed0*/  STL [R1+0x114], R7 ;  /* 0x0001140701007387 */ /* 0x000fe20000100800 */
[----:B------:R-:W-:-:S03]  /*41ee0*/  LOP3.LUT R11, R3, 0xffff, RZ, 0xc0, !PT ;  /* 0x0000ffff030b7812 */ /* 0x000fc600078ec0ff */
[----:B------:R-:W-:Y:S01]  /*41ef0*/  STL [R1+0x108], R15 ;  /* 0x0001080f01007387 */ /* 0x000fe20000100800 */
[----:B------:R-:W-:-:S03]  /*41f00*/  LOP3.LUT R5, R19, 0xffff, RZ, 0xc0, !PT ;  /* 0x0000ffff13057812 */ /* 0x000fc600078ec0ff */
[----:B------:R-:W-:Y:S01]  /*41f10*/  STL [R1+0x11c], R8 ;  /* 0x00011c0801007387 */ /* 0x000fe20000100800 */
[----:B0-----:R-:W-:-:S03]  /*41f20*/  PRMT R0, R0, 0x3340, R1 ;  /* 0x0000334000007816 */ /* 0x001fc60000000001 */
[----:B------:R0:W-:Y:S01]  /*41f30*/  STL [R1+0x104], R2 ;  /* 0x0001040201007387 */ /* 0x0001e20000100800 */
[----:B------:R-:W-:-:S03]  /*41f40*/  PRMT R6, R6, 0x3340, R20 ;  /* 0x0000334006067816 */ /* 0x000fc60000000014 */
[----:B------:R-:W-:Y:S04]  /*41f50*/  STL [R1+0x118], R13 ;  /* 0x0001180d01007387 */ /* 0x000fe80000100800 */
[----:B------:R-:W-:Y:S04]  /*41f60*/  STL [R1+0x10c], R4 ;  /* 0x00010c0401007387 */ /* 0x000fe80000100800 */
[----:B------:R-:W3:Y:S04]  /*41f70*/  LDL.LU R23, [R1+0x18] ;  /* 0x0000180001177983 */ /* 0x000ee80000300800 */
[----:B------:R-:W4:Y:S04]  /*41f80*/  LDL.LU R3, [R1+0x10] ;  /* 0x0000100001037983 */ /* 0x000f280000300800 */
[----:B------:R1:W-:Y:S01]  /*41f90*/  STL [R1+0x13c], R9 ;  /* 0x00013c0901007387 */ /* 0x0003e20000100800 */
[----:B0-----:R-:W-:-:S03]  /*41fa0*/  PRMT R2, R2, 0x3340, R1 ;  /* 0x0000334002027816 */ /* 0x001fc60000000001 */
[----:B------:R0:W-:Y:S01]  /*41fb0*/  STL [R1+0x138], R11 ;  /* 0x0001380b01007387 */ /* 0x0001e20000100800 */
[----:B------:R-:W-:-:S03]  /*41fc0*/  PRMT R7, R7, 0x3340, R15 ;  /* 0x0000334007077816 */ /* 0x000fc6000000000f */
[----:B------:R-:W-:Y:S01]  /*41fd0*/  STL [R1+0x134], R5 ;  /* 0x0001340501007387 */ /* 0x000fe20000100800 */
[----:B-1----:R-:W-:-:S03]  /*41fe0*/  PRMT R9, R9, 0x3340, R11 ;  /* 0x0000334009097816 */ /* 0x002fc6000000000b */
[----:B------:R-:W5:Y:S01]  /*41ff0*/  LDL.LU R21, [R1+0x34] ;  /* 0x0000340001157983 */ /* 0x000f620000300800 */
[----:B0-----:R-:W-:-:S03]  /*42000*/  PRMT R11, R6, 0x5410, R0 ;  /* 0x00005410060b7816 */ /* 0x001fc60000000000 */
[----:B------:R-:W5:Y:S04]  /*42010*/  LDL.LU R19, [R1+0x30] ;  /* 0x0000300001137983 */ /* 0x000f680000300800 */
[----:B------:R-:W5:Y:S01]  /*42020*/  LDL.LU R6, [R1+0xc] ;  /* 0x00000c0001067983 */ /* 0x000f620000300800 */
[----:B------:R-:W-:-:S03]  /*42030*/  PRMT R8, R8, 0x3340, R13 ;  /* 0x0000334008087816 */ /* 0x000fc6000000000d */
[----:B------:R-:W5:Y:S01]  /*42040*/  LDL.LU R0, [R1+0x8] ;  /* 0x0000080001007983 */ /* 0x000f620000300800 */
[----:B------:R-:W-:-:S03]  /*42050*/  PRMT R4, R4, 0x3340, R1 ;  /* 0x0000334004047816 */ /* 0x000fc60000000001 */
[----:B------:R0:W-:Y:S02]  /*42060*/  STL [R1+0x178], R11 ;  /* 0x0001780b01007387 */ /* 0x0001e40000100800 */
[----:B0-----:R-:W-:Y:S02]  /*42070*/  PRMT R11, R7, 0x5410, R2 ;  /* 0x00005410070b7816 */ /* 0x001fe40000000002 */
[----:B------:R-:W5:Y:S04]  /*42080*/  LDL.LU R7, [R1+0x70] ;  /* 0x0000700001077983 */ /* 0x000f680000300800 */
[----:B------:R-:W5:Y:S04]  /*42090*/  LDL.LU R2, [R1+0x1c] ;  /* 0x00001c0001027983 */ /* 0x000f680000300800 */
[----:B------:R0:W-:Y:S02]  /*420a0*/  STL [R1+0x17c], R11 ;  /* 0x00017c0b01007387 */ /* 0x0001e40000100800 */
[----:B0-----:R-:W-:-:S02]  /*420b0*/  PRMT R11, R8, 0x5410, R4 ;  /* 0x00005410080b7816 */ /* 0x001fc40000000004 */
[----:B------:R-:W5:Y:S04]  /*420c0*/  LDL.LU R8, [R1+0xd8] ;  /* 0x0000d80001087983 */ /* 0x000f680000300800 */
[----:B------:R-:W5:Y:S01]  /*420d0*/  LDL.LU R4, [R1+0xd0] ;  /* 0x0000d00001047983 */ /* 0x000f620000300800 */
[----:B------:R-:W-:-:S04]  /*420e0*/  PRMT R5, R5, 0x3340, R1 ;  /* 0x0000334005057816 */ /* 0x000fc80000000001 */
[----:B------:R-:W-:Y:S01]  /*420f0*/  PRMT R5, R9, 0x5410, R5 ;  /* 0x0000541009057816 */ /* 0x000fe20000000005 */
[----:B------:R0:W-:Y:S04]  /*42100*/  STL [R1+0x180], R11 ;  /* 0x0001800b01007387 */ /* 0x0001e80000100800 */
[----:B0-----:R-:W5:Y:S04]  /*42110*/  LDL.LU R11, [R1+0x28] ;  /* 0x00002800010b7983 */ /* 0x001f680000300800 */
[----:B------:R5:W-:Y:S04]  /*42120*/  STL [R1+0x184], R5 ;  /* 0x0001840501007387 */ /* 0x000be80000100800 */
[----:B------:R-:W5:Y:S04]  /*42130*/  LDL.LU R13, [R1+0x24] ;  /* 0x00002400010d7983 */ /* 0x000f680000300800 */
[----:B------:R-:W5:Y:S01]  /*42140*/  LDL.LU R15, [R1+0x20] ;  /* 0x00002000010f7983 */ /* 0x000f620000300800 */
[----:B--2---:R-:W-:-:S05]  /*42150*/  LOP3.LUT R17, R17, 0xffff, RZ, 0xc0, !PT ;  /* 0x0000ffff11117812 */ /* 0x004fca00078ec0ff */
[----:B------:R-:W-:Y:S04]  /*42160*/  STL [R1+0xd4], R17 ;  /* 0x0000d41101007387 */ /* 0x000fe80000100800 */
[----:B------:R-:W2:Y:S01]  /*42170*/  LDL.LU R20, [R1+0x14] ;  /* 0x0000140001147983 */ /* 0x000ea20000300800 */
[----:B---3--:R-:W-:Y:S02]  /*42180*/  LOP3.LUT R23, R23, 0xffff, RZ, 0xc0, !PT ;  /* 0x0000ffff17177812 */ /* 0x008fe400078ec0ff */
[----:B----4-:R-:W-:Y:S02]  /*42190*/  LOP3.LUT R3, R3, 0xffff, RZ, 0xc0, !PT ;  /* 0x0000ffff03037812 */ /* 0x010fe400078ec0ff */
[----:B-----5:R-:W-:Y:S02]  /*421a0*/  LOP3.LUT R5, R6, 0xffff, RZ, 0xc0, !PT ;  /* 0x0000ffff06057812 */ /* 0x020fe400078ec0ff */
[----:B------:R-:W-:-:S02]  /*421b0*/  LOP3.LUT R6, R0, 0xffff, RZ, 0xc0, !PT ;  /* 0x0000ffff00067812 */ /* 0x000fc400078ec0ff */
[----:B------:R-:W-:Y:S02]  /*421c0*/  SHF.R.U32.HI R0, RZ, 0x8, R21 ;  /* 0x00000008ff007819 */ /* 0x000fe40000011615 */
[----:B------:R-:W-:Y:S02]  /*421d0*/  LOP3.LUT R9, R8, 0xffff, RZ, 0xc0, !PT ;  /* 0x0000ffff08097812 */ /* 0x000fe400078ec0ff */
[----:B------:R-:W-:Y:S02]  /*421e0*/  LOP3.LUT R8, R7, 0xffff, RZ, 0xc0, !PT ;  /* 0x0000ffff07087812 */ /* 0x000fe400078ec0ff */
[----:B------:R-:W-:Y:S01]  /*421f0*/  LOP3.LUT R4, R4, 0xffff, RZ, 0xc0, !PT ;  /* 0x0000ffff04047812 */ /* 0x000fe200078ec0ff */
[----:B------:R0:W-:Y:S01]  /*42200*/  STL [R1+0xac], R9 ;  /* 0x0000ac0901007387 */ /* 0x0001e20000100800 */
[----:B------:R-:W-:-:S03]  /*42210*/  LOP3.LUT R7, R2, 0xffff, RZ, 0xc0, !PT ;  /* 0x0000ffff02077812 */ /* 0x000fc600078ec0ff */
[----:B------:R1:W-:Y:S04]  /*42220*/  STL [R1+0xa8], R4 ;  /* 0x0000a80401007387 */ /* 0x0003e80000100800 */
[----:B------:R3:W-:Y:S01]  /*42230*/  STL [R1+0x128], R8 ;  /* 0x0001280801007387 */ /* 0x0007e20000100800 */
[----:B0-----:R-:W-:-:S03]  /*42240*/  PRMT R9, R17, 0x3340, R9 ;  /* 0x0000334011097816 */ /* 0x001fc60000000009 */
[----:B------:R-:W-:Y:S01]  /*42250*/  STL [R1+0xd8], R23 ;  /* 0x0000d81701007387 */ /* 0x000fe20000100800 */
[----:B-1----:R-:W-:-:S03]  /*42260*/  PRMT R4, R4, 0x3340, R1 ;  /* 0x0000334004047816 */ /* 0x002fc60000000001 */
[----:B------:R0:W-:Y:S04]  /*42270*/  STL [R1+0x130], R7 ;  /* 0x0001300701007387 */ /* 0x0001e80000100800 */
[----:B------:R-:W-:Y:S01]  /*42280*/  STL [R1+0xd0], R5 ;  /* 0x0000d00501007387 */ /* 0x000fe20000100800 */
[----:B------:R-:W-:-:S03]  /*42290*/  SHF.R.U32.HI R2, RZ, 0x8, R19 ;  /* 0x00000008ff027819 */ /* 0x000fc60000011613 */
[----:B------:R1:W-:Y:S01]  /*422a0*/  STL [R1+0x12c], R3 ;  /* 0x00012c0301007387 */ /* 0x0003e20000100800 */
[----:B------:R-:W-:-:S03]  /*422b0*/  PRMT R4, R9, 0x5410, R4 ;  /* 0x0000541009047816 */ /* 0x000fc60000000004 */
[----:B------:R-:W-:Y:S01]  /*422c0*/  STL [R1+0x110], R6 ;  /* 0x0001100601007387 */ /* 0x000fe20000100800 */
[----:B---3--:R-:W-:-:S03]  /*422d0*/  PRMT R8, R8, 0x3340, R23 ;  /* 0x0000334008087816 */ /* 0x008fc60000000017 */
[----:B------:R-:W3:Y:S01]  /*422e0*/  LDL.LU R21, [R1+0x3c] ;  /* 0x00003c0001157983 */ /* 0x000ee20000300800 */
[----:B0-----:R-:W-:-:S03]  /*422f0*/  PRMT R7, R7, 0x3340, R3 ;  /* 0x0000334007077816 */ /* 0x001fc60000000003 */
[----:B------:R-:W4:Y:S04]  /*42300*/  LDL.LU R17, [R1+0x48] ;  /* 0x0000480001117983 */ /* 0x000f280000300800 */
[----:B------:R-:W5:Y:S04]  /*42310*/  LDL.LU R19, [R1+0x4c] ;  /* 0x00004c0001137983 */ /* 0x000f680000300800 */
[----:B------:R-:W3:Y:S04]  /*42320*/  LDL.LU R23, [R1+0x1488] ;  /* 0x0014880001177983 */ /* 0x000ee80000300800 */
[----:B-1----:R-:W3:Y:S04]  /*42330*/  LDL.LU R3, [R1+0x1484] ;  /* 0x0014840001037983 */ /* 0x002ee80000300800 */
[----:B------:R-:W3:Y:S04]  /*42340*/  LDL.LU R9, [R1+0x40] ;  /* 0x0000400001097983 */ /* 0x000ee80000300800 */
[----:B------:R0:W-:Y:S04]  /*42350*/  STL [R1+0x148], R4 ;  /* 0x0001480401007387 */ /* 0x0001e80000100800 */
[----:B0-----:R-:W4:Y:S01]  /*42360*/  LDL.LU R4, [R1+0x2c] ;  /* 0x00002c0001047983 */ /* 0x001f220000300800 */
[----:B------:R-:W-:-:S02]  /*42370*/  PRMT R5, R5, 0x3340, R1 ;  /* 0x0000334005057816 */ /* 0x000fc40000000001 */
[----:B------:R-:W-:Y:S02]  /*42380*/  PRMT R6, R6, 0x3340, R1 ;  /* 0x0000334006067816 */ /* 0x000fe40000000001 */
[----:B------:R-:W-:Y:S02]  /*42390*/  LOP3.LUT R2, R2, 0xffff, RZ, 0xc0, !PT ;  /* 0x0000ffff02027812 */ /* 0x000fe400078ec0ff */
[----:B------:R-:W-:Y:S02]  /*423a0*/  LOP3.LUT R0, R0, 0xffff, RZ, 0xc0, !PT ;  /* 0x0000ffff00007812 */ /* 0x000fe400078ec0ff */
[----:B------:R-:W-:Y:S02]  /*423b0*/  PRMT R8, R8, 0x5410, R5 ;  /* 0x0000541008087816 */ /* 0x000fe40000000005 */
[----:B------:R-:W-:Y:S02]  /*423c0*/  PRMT R6, R7, 0x5410, R6 ;  /* 0x0000541007067816 */ /* 0x000fe40000000006 */
[----:B------:R-:W-:Y:S01]  /*423d0*/  PRMT R5, R0, 0x3340, R2 ;  /* 0x0000334000057816 */ /* 0x000fe20000000002 */
[----:B------:R-:W-:Y:S04]  /*423e0*/  STL [R1+0x164], R8 ;  /* 0x0001640801007387 */ /* 0x000fe80000100800 */
[----:B------:R0:W-:Y:S04]  /*423f0*/  STL [R1+0x160], R6 ;  /* 0x0001600601007387 */ /* 0x0001e80000100800 */
[----:B------:R1:W-:Y:S01]  /*42400*/  STL [R1+0x74], R5 ;  /* 0x0000740501007387 */ /* 0x0003e20000100800 */
[----:B0-----:R-:W-:-:S02]  /*42410*/  SHF.R.U32.HI R6, RZ, 0x8, R15 ;  /* 0x00000008ff067819 */ /* 0x001fc4000001160f */
[----:B-1----:R-:W-:Y:S02]  /*42420*/  SHF.R.U32.HI R5, RZ, 0x8, R13 ;  /* 0x00000008ff057819 */ /* 0x002fe4000001160d */
[----:B------:R-:W-:Y:S01]  /*42430*/  LOP3.LUT R6, R6, 0xffff, RZ, 0xc0, !PT ;  /* 0x0000ffff06067812 */ /* 0x000fe200078ec0ff */
[----:B------:R-:W5:Y:S01]  /*42440*/  LDL.LU R13, [R1+0x8c] ;  /* 0x00008c00010d7983 */ /* 0x000f620000300800 */
[----:B------:R-:W-:-:S03]  /*42450*/  LOP3.LUT R8, R5, 0xffff, RZ, 0xc0, !PT ;  /* 0x0000ffff05087812 */ /* 0x000fc600078ec0ff */
[----:B------:R-:W5:Y:S01]  /*42460*/  LDL.LU R15, [R1+0x5c] ;  /* 0x00005c00010f7983 */ /* 0x000f620000300800 */
[----:B--2---:R-:W-:-:S03]  /*42470*/  SHF.R.U32.HI R7, RZ, 0x8, R20 ;  /* 0x00000008ff077819 */ /* 0x004fc60000011614 */
[----:B------:R-:W2:Y:S01]  /*42480*/  LDL.LU R20, [R1+0x58] ;  /* 0x0000580001147983 */ /* 0x000ea20000300800 */
[----:B---3--:R-:W-:-:S04]  /*42490*/  SHF.R.U32.HI R0, RZ, 0x8, R9 ;  /* 0x00000008ff007819 */ /* 0x008fc80000011609 */
[----:B------:R-:W-:Y:S02]  /*424a0*/  LOP3.LUT R0, R0, 0xffff, RZ, 0xc0, !PT ;  /* 0x0000ffff00007812 */ /* 0x000fe400078ec0ff */
[----:B----4-:R-:W-:Y:S02]  /*424b0*/  SHF.R.U32.HI R2, RZ, 0x8, R4 ;  /* 0x00000008ff027819 */ /* 0x010fe40000011604 */
[----:B------:R-:W-:Y:S02]  /*424c0*/  SHF.R.U32.HI R4, RZ, 0x8, R11 ;  /* 0x00000008ff047819 */ /* 0x000fe4000001160b */
[----:B------:R-:W-:Y:S02]  /*424d0*/  LOP3.LUT R9, R2, 0xffff, RZ, 0xc0, !PT ;  /* 0x0000ffff02097812 */ /* 0x000fe400078ec0ff */
[----:B------:R-:W-:Y:S02]  /*424e0*/  LOP3.LUT R4, R4, 0xffff, RZ, 0xc0, !PT ;  /* 0x0000ffff04047812 */ /* 0x000fe400078ec0ff */
[----:B------:R-:W-:-:S02]  /*424f0*/  LOP3.LUT R2, R7, 0xffff, RZ, 0xc0, !PT ;  /* 0x0000ffff07027812 */ /* 0x000fc400078ec0ff */
[--C-:B------:R-:W-:Y:S02]  /*42500*/  PRMT R5, R0, 0x3340, R1.reuse ;  /* 0x0000334000057816 */ /* 0x100fe40000000001 */
[----:B------:R-:W-:Y:S02]  /*42510*/  PRMT R7, R8, 0x3340, R1 ;  /* 0x0000334008077816 */ /* 0x000fe40000000001 */
[----:B------:R-:W-:Y:S02]  /*42520*/  PRMT R0, R9, 0x3340, R4 ;  /* 0x0000334009007816 */ /* 0x000fe40000000004 */
[----:B------:R-:W-:Y:S01]  /*42530*/  PRMT R4, R6, 0x3340, R2 ;  /* 0x0000334006047816 */ /* 0x000fe20000000002 */
[----:B------:R-:W-:Y:S01]  /*42540*/  STL [R1+0x147c], R7 ;  /* 0x00147c0701007387 */ /* 0x000fe20000100800 */
[----:B------:R-:W-:-:S03]  /*42550*/  SHF.R.U32.HI R6, RZ, 0x8, R3 ;  /* 0x00000008ff067819 */ /* 0x000fc60000011603 */
[----:B------:R0:W-:Y:S04]  /*42560*/  STL [R1+0x6c], R0 ;  /* 0x00006c0001007387 */ /* 0x0001e80000100800 */
[----:B------:R5:W-:Y:S04]  /*42570*/  STL [R1+0x70], R4 ;  /* 0x0000700401007387 */ /* 0x000be80000100800 */
[----:B------:R-:W3:Y:S01]  /*42580*/  LDL.LU R3, [R1+0x1480] ;  /* 0x0014800001037983 */ /* 0x000ee20000300800 */
[----:B0-----:R-:W-:Y:S02]  /*42590*/  SHF.R.U32.HI R0, RZ, 0x8, R21 ;  /* 0x00000008ff007819 */ /* 0x001fe40000011615 */
[----:B------:R-:W-:-:S02]  /*425a0*/  SHF.R.U32.HI R2, RZ, 0x8, R17 ;  /* 0x00000008ff027819 */ /* 0x000fc40000011611 */
[----:B-----5:R-:W-:Y:S02]  /*425b0*/  SHF.R.U32.HI R4, RZ, 0x8, R19 ;  /* 0x00000008ff047819 */ /* 0x020fe40000011613 */
[----:B------:R-:W-:Y:S02]  /*425c0*/  LOP3.LUT R0, R0, 0xffff, RZ, 0xc0, !PT ;  /* 0x0000ffff00007812 */ /* 0x000fe400078ec0ff */
[----:B------:R-:W-:Y:S02]  /*425d0*/  LOP3.LUT R2, R2, 0xffff, RZ, 0xc0, !PT ;  /* 0x0000ffff02027812 */ /* 0x000fe400078ec0ff */
[----:B------:R-:W-:Y:S02]  /*425e0*/  LOP3.LUT R4, R4, 0xffff, RZ, 0xc0, !PT ;  /* 0x0000ffff04047812 */ /* 0x000fe400078ec0ff */
[----:B------:R-:W-:Y:S02]  /*425f0*/  PRMT R9, R0, 0x3340, R1 ;  /* 0x0000334000097816 */ /* 0x000fe40000000001 */
[----:B------:R-:W-:-:S03]  /*42600*/  PRMT R0, R4, 0x3340, R2 ;  /* 0x0000334004007816 */ /* 0x000fc60000000002 */
[----:B------:R-:W-:Y:S04]  /*42610*/  STL [R1+0x1478], R9 ;  /* 0x0014780901007387 */ /* 0x000fe80000100800 */
[----:B------:R-:W4:Y:S04]  /*42620*/  LDL.LU R17, [R1+0x54] ;  /* 0x0000540001117983 */ /* 0x000f280000300800 */
[----:B------:R-:W5:Y:S04]  /*42630*/  LDL.LU R7, [R1+0x88] ;  /* 0x0000880001077983 */ /* 0x000f680000300800 */
[----:B------:R2:W-:Y:S04]  /*42640*/  STL [R1+0x68], R0 ;  /* 0x0000680001007387 */ /* 0x0005e80000100800 */
[----:B------:R-:W4:Y:S01]  /*42650*/  LDL.LU R21, [R1+0x84] ;  /* 0x0000840001157983 */ /* 0x000f220000300800 */
[----:B------:R-:W0:Y:S01]  /*42660*/  S2R R19, SR_TID.X ;  /* 0x0000000000137919 */ /* 0x000e220000002100 */
[----:B------:R-:W-:-:S04]  /*42670*/  LOP3.LUT R6, R6, 0xffff, RZ, 0xc0, !PT ;  /* 0x0000ffff06067812 */ /* 0x000fc800078ec0ff */
[----:B------:R-:W-:Y:S02]  /*42680*/  PRMT R11, R6, 0x3340, R1 ;  /* 0x00003340060b7816 */ /* 0x000fe40000000001 */
[----:B------:R-:W-:Y:S02]  /*42690*/  SHF.R.U32.HI R23, RZ, 0x8, R23 ;  /* 0x00000008ff177819 */ /* 0x000fe40000011617 */
[----:B------:R-:W-:Y:S02]  /*426a0*/  SHF.R.U32.HI R4, RZ, 0x8, R15 ;  /* 0x00000008ff047819 */ /* 0x000fe4000001160f */
[----:B------:R-:W-:Y:S02]  /*426b0*/  LOP3.LUT R15, R23, 0xffff, RZ, 0xc0, !PT ;  /* 0x0000ffff170f7812 */ /* 0x000fe400078ec0ff */
[----:B0-----:R-:W-:Y:S02]  /*426c0*/  LOP3.LUT R8, R19, 0x100, RZ, 0xc0, !PT ;  /* 0x0000010013087812 */ /* 0x001fe400078ec0ff */
[----:B------:R-:W5:Y:S04]  /*426d0*/  LDL.LU R19, [R1+0x64] ;  /* 0x0000640001137983 */ /* 0x000f680000300800 */
[----:B------:R-:W5:Y:S04]  /*426e0*/  LDL.LU R6, [R1+0x80] ;  /* 0x0000800001067983 */ /* 0x000f680000300800 */
[----:B------:R-:W-:Y:S01]  /*426f0*/  STL [R1+0x1474], R11 ;  /* 0x0014740b01007387 */ /* 0x000fe20000100800 */
[----:B--2---:R-:W-:-:S02]  /*42700*/  SHF.R.U32.HI R0, RZ, 0x8, R20 ;  /* 0x00000008ff007819 */ /* 0x004fc40000011614 */
[----:B------:R-:W-:Y:S02]  /*42710*/  SHF.R.U32.HI R2, RZ, 0x8, R13 ;  /* 0x00000008ff027819 */ /* 0x000fe4000001160d */
[----:B------:R-:W-:Y:S02]  /*42720*/  SHF.R.U32.HI R25, RZ, 0x8, R25 ;  /* 0x00000008ff197819 */ /* 0x000fe40000011619 */
[----:B------:R-:W-:Y:S02]  /*42730*/  SHF.R.U32.HI R24, RZ, 0x8, R24 ;  /* 0x00000008ff187819 */ /* 0x000fe40000011618 */
[----:B------:R-:W-:Y:S02]  /*42740*/  LOP3.LUT R0, R0, 0xffff, RZ, 0xc0, !PT ;  /* 0x0000ffff00007812 */ /* 0x000fe400078ec0ff */
[----:B------:R-:W-:Y:S02]  /*42750*/  LOP3.LUT R4, R4, 0xffff, RZ, 0xc0, !PT ;  /* 0x0000ffff04047812 */ /* 0x000fe400078ec0ff */
[----:B------:R-:W-:-:S02]  /*42760*/  LOP3.LUT R2, R2, 0xffff, RZ, 0xc0, !PT ;  /* 0x0000ffff02027812 */ /* 0x000fc400078ec0ff */
[----:B------:R-:W-:Y:S02]  /*42770*/  LOP3.LUT R24, R24, 0xffff, RZ, 0xc0, !PT ;  /* 0x0000ffff18187812 */ /* 0x000fe400078ec0ff */
[----:B------:R-:W-:Y:S02]  /*42780*/  LOP3.LUT R25, R25, 0xffff, RZ, 0xc0, !PT ;  /* 0x0000ffff19197812 */ /* 0x000fe400078ec0ff */
[--C-:B------:R-:W-:Y:S02]  /*42790*/  PRMT R13, R0, 0x3340, R1.reuse ;  /* 0x00003340000d7816 */ /* 0x100fe40000000001 */
[----:B------:R-:W-:Y:S02]  /*427a0*/  PRMT R2, R2, 0x3340, R4 ;  /* 0x0000334002027816 */ /* 0x000fe40000000004 */
[----:B------:R-:W-:Y:S02]  /*427b0*/  PRMT R15, R15, 0x3340, R1 ;  /* 0x000033400f0f7816 */ /* 0x000fe40000000001 */
[----:B------:R-:W-:Y:S01]  /*427c0*/  PRMT R0, R25, 0x3340, R24 ;  /* 0x0000334019007816 */ /* 0x000fe20000000018 */
[----:B---3--:R-:W-:-:S05]  /*427d0*/  IMAD.IADD R3, R8, 0x1, R3 ;  /* 0x0000000108037824 */ /* 0x008fca00078e0203 */
[----:B------:R0:W-:Y:S04]  /*427e0*/  STL [R1+0x1410], R3 ;  /* 0x0014100301007387 */ /* 0x0001e80000100800 */
[----:B------:R-:W2:Y:S04]  /*427f0*/  LDL.LU R8, [R1+0x94] ;  /* 0x0000940001087983 */ /* 0x000ea80000300800 */
[----:B0-----:R-:W3:Y:S04]  /*42800*/  LDL.LU R3, [R1+0x90] ;  /* 0x0000900001037983 */ /* 0x001ee80000300800 */
[----:B------:R-:W2:Y:S04]  /*42810*/  LDL.LU R11, [R1+0x7c] ;  /* 0x00007c00010b7983 */ /* 0x000ea80000300800 */
[----:B------:R-:W2:Y:S04]  /*42820*/  LDL.LU R9, [R1+0x50] ;  /* 0x0000500001097983 */ /* 0x000ea80000300800 */
[----:B------:R-:W2:Y:S04]  /*42830*/  LDL.LU R20, [R1+0x44] ;  /* 0x0000440001147983 */ /* 0x000ea80000300800 */
[----:B------:R-:W2:Y:S04]  /*42840*/  LDL.LU R23, [R1+0x60] ;  /* 0x0000600001177983 */ /* 0x000ea80000300800 */
[----:B------:R-:W-:Y:S04]  /*42850*/  STL [R1+0x1470], R13 ;  /* 0x0014700d01007387 */ /* 0x000fe80000100800 */
[----:B------:R-:W-:Y:S04]  /*42860*/  STL [R1+0x58], R2 ;  /* 0x0000580201007387 */ /* 0x000fe80000100800 */
[----:B------:R-:W-:Y:S04]  /*42870*/  STL [R1+0x146c], R15 ;  /* 0x00146c0f01007387 */ /* 0x000fe80000100800 */
[----:B------:R4:W-:Y:S02]  /*42880*/  STL [R1+0x5c], R0 ;  /* 0x00005c0001007387 */ /* 0x0009e40000100800 */
[----:B----4-:R-:W-:-:S02]  /*42890*/  SHF.R.U32.HI R0, RZ, 0x8, R21 ;  /* 0x00000008ff007819 */ /* 0x010fc40000011615 */
[----:B------:R-:W4:Y:S01]  /*428a0*/  LDL.LU R21, [R1+0x4] ;  /* 0x0000040001157983 */ /* 0x000f220000300800 */
[----:B-----5:R-:W-:-:S03]  /*428b0*/  SHF.R.U32.HI R2, RZ, 0x8, R7 ;  /* 0x00000008ff027819 */ /* 0x020fc60000011607 */
[----:B------:R-:W5:Y:S01]  /*428c0*/  LDL.LU R7, [R1] ;  /* 0x0000000001077983 */ /* 0x000f620000300800 */
[----:B------:R-:W-:-:S04]  /*428d0*/  SHF.R.U32.HI R17, RZ, 0x8, R17 ;  /* 0x00000008ff117819 */ /* 0x000fc80000011611 */
[----:B------:R-:W-:Y:S02]  /*428e0*/  LOP3.LUT R17, R17, 0xffff, RZ, 0xc0, !PT ;  /* 0x0000ffff11117812 */ /* 0x000fe400078ec0ff */
[----:B------:R-:W-:Y:S02]  /*428f0*/  SHF.R.U32.HI R19, RZ, 0x8, R19 ;  /* 0x00000008ff137819 */ /* 0x000fe40000011613 */
[----:B------:R-:W-:Y:S02]  /*42900*/  SHF.R.U32.HI R6, RZ, 0x8, R6 ;  /* 0x00000008ff067819 */ /* 0x000fe40000011606 */
[----:B------:R-:W-:Y:S02]  /*42910*/  LOP3.LUT R19, R19, 0xffff, RZ, 0xc0, !PT ;  /* 0x0000ffff13137812 */ /* 0x000fe400078ec0ff */
[----:B------:R-:W-:Y:S02]  /*42920*/  LOP3.LUT R6, R6, 0xffff, RZ, 0xc0, !PT ;  /* 0x0000ffff06067812 */ /* 0x000fe400078ec0ff */
[----:B------:R-:W-:-:S02]  /*42930*/  LOP3.LUT R0, R0, 0xffff, RZ, 0xc0, !PT ;  /* 0x0000ffff00007812 */ /* 0x000fc400078ec0ff */
[----:B------:R-:W-:Y:S02]  /*42940*/  LOP3.LUT R2, R2, 0xffff, RZ, 0xc0, !PT ;  /* 0x0000ffff02027812 */ /* 0x000fe400078ec0ff */
[--C-:B------:R-:W-:Y:S02]  /*42950*/  PRMT R17, R17, 0x3340, R1.reuse ;  /* 0x0000334011117816 */ /* 0x100fe40000000001 */
[----:B------:R-:W-:Y:S02]  /*42960*/  PRMT R19, R19, 0x3340, R1 ;  /* 0x0000334013137816 */ /* 0x000fe40000000001 */
[----:B------:R-:W-:Y:S01]  /*42970*/  PRMT R0, R2, 0x3340, R0 ;  /* 0x0000334002007816 */ /* 0x000fe20000000000 */
[----:B------:R-:W-:Y:S01]  /*42980*/  STL [R1+0x1468], R17 ;  /* 0x0014681101007387 */ /* 0x000fe20000100800 */
[----:B--2---:R-:W-:-:S04]  /*42990*/  SHF.R.U32.HI R4, RZ, 0x8, R23 ;  /* 0x00000008ff047819 */ /* 0x004fc80000011617 */
[----:B------:R-:W-:-:S04]  /*429a0*/  LOP3.LUT R4, R4, 0xffff, RZ, 0xc0, !PT ;  /* 0x0000ffff04047812 */ /* 0x000fc800078ec0ff */
[----:B------:R-:W-:-:S05]  /*429b0*/  PRMT R4, R6, 0x3340, R4 ;  /* 0x0000334006047816 */ /* 0x000fca0000000004 */
[----:B------:R-:W-:Y:S04]  /*429c0*/  STL [R1+0x60], R4 ;  /* 0x0000600401007387 */ /* 0x000fe80000100800 */
[----:B------:R-:W-:Y:S04]  /*429d0*/  STL [R1+0x1464], R19 ;  /* 0x0014641301007387 */ /* 0x000fe80000100800 */
[----:B------:R0:W-:Y:S04]  /*429e0*/  STL [R1+0x64], R0 ;  /* 0x0000640001007387 */ /* 0x0001e80000100800 */
[----:B------:R-:W2:Y:S04]  /*429f0*/  LDL.LU R25, [R1+0xdc] ;  /* 0x0000dc0001197983 */ /* 0x000ea80000300800 */
[----:B------:R-:W2:Y:S04]  /*42a00*/  LDL.LU R24, [R1+0xbc] ;  /* 0x0000bc0001187983 */ /* 0x000ea80000300800 */
[----:B------:R-:W2:Y:S01]  /*42a10*/  LDL.LU R13, [R1+0xb8] ;  /* 0x0000b800010d7983 */ /* 0x000ea20000300800 */
[----:B0-----:R-:W-:-:S02]  /*42a20*/  SHF.R.U32.HI R0, RZ, 0x8, R11 ;  /* 0x00000008ff007819 */ /* 0x001fc4000001160b */
[----:B------:R-:W-:Y:S02]  /*42a30*/  SHF.R.U32.HI R8, RZ, 0x8, R8 ;  /* 0x00000008ff087819 */ /* 0x000fe40000011608 */
[----:B---3--:R-:W-:Y:S02]  /*42a40*/  SHF.R.U32.HI R6, RZ, 0x8, R3 ;  /* 0x00000008ff067819 */ /* 0x008fe40000011603 */
[----:B------:R-:W-:Y:S02]  /*42a50*/  SHF.R.U32.HI R2, RZ, 0x8, R20 ;  /* 0x00000008ff027819 */ /* 0x000fe40000011614 */
[----:B------:R-:W-:Y:S02]  /*42a60*/  LOP3.LUT R0, R0, 0xffff, RZ, 0xc0, !PT ;  /* 0x0000ffff00007812 */ /* 0x000fe400078ec0ff */
[----:B------:R-:W-:Y:S02]  /*42a70*/  SHF.R.U32.HI R20, RZ, 0x8, R22 ;  /* 0x00000008ff147819 */ /* 0x000fe40000011616 */
[----:B------:R-:W-:-:S02]  /*42a80*/  SHF.R.U32.HI R4, RZ, 0x8, R9 ;  /* 0x00000008ff047819 */ /* 0x000fc40000011609 */
[----:B------:R-:W-:Y:S02]  /*42a90*/  LOP3.LUT R6, R6, 0xffff, RZ, 0xc0, !PT ;  /* 0x0000ffff06067812 */ /* 0x000fe400078ec0ff */
[----:B------:R-:W-:Y:S02]  /*42aa0*/  LOP3.LUT R8, R8, 0xffff, RZ, 0xc0, !PT ;  /* 0x0000ffff08087812 */ /* 0x000fe400078ec0ff */
[----:B------:R-:W-:Y:S02]  /*42ab0*/  PRMT R0, R0, 0x3340, R1 ;  /* 0x0000334000007816 */ /* 0x000fe40000000001 */
[----:B------:R-:W-:Y:S02]  /*42ac0*/  LOP3.LUT R20, R20, 0xffff, RZ, 0xc0, !PT ;  /* 0x0000ffff14147812 */ /* 0x000fe400078ec0ff */
[----:B------:R-:W-:Y:S02]  /*42ad0*/  LOP3.LUT R2, R2, 0xffff, RZ, 0xc0, !PT ;  /* 0x0000ffff02027812 */ /* 0x000fe400078ec0ff */
[----:B------:R-:W-:Y:S01]  /*42ae0*/  LOP3.LUT R4, R4, 0xffff, RZ, 0xc0, !PT ;  /* 0x0000ffff04047812 */ /* 0x000fe200078ec0ff */
[----:B------:R0:W-:Y:S01]  /*42af0*/  STL [R1+0x1460], R0 ;  /* 0x0014600001007387 */ /* 0x0001e20000100800 */
[----:B------:R-:W-:-:S02]  /*42b00*/  PRMT R3, R8, 0x3340, R6 ;  /* 0x0000334008037816 */ /* 0x000fc40000000006 */
[----:B------:R-:W-:-:S03]  /*42b10*/  PRMT R20, R20, 0x3340, R1 ;  /* 0x0000334014147816 */ /* 0x000fc60000000001 */
[----:B------:R1:W-:Y:S01]  /*42b20*/  STL [R1+0x50], R3 ;  /* 0x0000500301007387 */ /* 0x0003e20000100800 */
[----:B0-----:R-:W-:-:S03]  /*42b30*/  PRMT R0, R4, 0x3340, R2 ;  /* 0x0000334004007816 */ /* 0x001fc60000000002 */
[----:B------:R-:W-:Y:S04]  /*42b40*/  STL [R1+0x145c], R20 ;  /* 0x00145c1401007387 */ /* 0x000fe80000100800 */
[----:B------:R0:W-:Y:S04]  /*42b50*/  STL [R1+0x54], R0 ;  /* 0x0000540001007387 */ /* 0x0001e80000100800 */
[----:B-1----:R-:W3:Y:S04]  /*42b60*/  LDL.LU R3, [R1+0x98] ;  /* 0x0000980001037983 */ /* 0x002ee80000300800 */
[----:B------:R-:W3:Y:S01]  /*42b70*/  LDL.LU R11, [R1+0x78] ;  /* 0x00007800010b7983 */ /* 0x000ee20000300800 */
[----:B----4-:R-:W-:-:S02]  /*42b80*/  SHF.R.U32.HI R8, RZ, 0x8, R21 ;  /* 0x00000008ff087819 */ /* 0x010fc40000011615 */
[----:B------:R-:W-:Y:S02]  /*42b90*/  SHF.R.U32.HI R6, RZ, 0x8, R29 ;  /* 0x00000008ff067819 */ /* 0x000fe4000001161d */
[----:B------:R-:W-:Y:S02]  /*42ba0*/  SHF.R.U32.HI R21, RZ, 0x8, R27 ;  /* 0x00000008ff157819 */ /* 0x000fe4000001161b */
[----:B------:R-:W-:Y:S02]  /*42bb0*/  LOP3.LUT R6, R6, 0xffff, RZ, 0xc0, !PT ;  /* 0x0000ffff06067812 */ /* 0x000fe400078ec0ff */
[----:B------:R-:W-:Y:S02]  /*42bc0*/  LOP3.LUT R8, R8, 0xffff, RZ, 0xc0, !PT ;  /* 0x0000ffff08087812 */ /* 0x000fe400078ec0ff */
[----:B------:R-:W-:Y:S02]  /*42bd0*/  LOP3.LUT R21, R21, 0xffff, RZ, 0xc0, !PT ;  /* 0x0000ffff15157812 */ /* 0x000fe400078ec0ff */
[----:B0-----:R-:W-:-:S02]  /*42be0*/  PRMT R0, R8, 0x3340, R6 ;  /* 0x0000334008007816 */ /* 0x001fc40000000006 */
[----:B------:R-:W-:-:S03]  /*42bf0*/  PRMT R21, R21, 0x3340, R1 ;  /* 0x0000334015157816 */ /* 0x000fc60000000001 */
[----:B------:R0:W-:Y:S01]  /*42c00*/  STL [R1+0x4c], R0 ;  /* 0x00004c0001007387 */ /* 0x0001e20000100800 */
[----:B-----5:R-:W-:-:S03]  /*42c10*/  SHF.R.U32.HI R4, RZ, 0x8, R7 ;  /* 0x00000008ff047819 */ /* 0x020fc60000011607 */
[----:B------:R-:W-:Y:S04]  /*42c20*/  STL [R1+0x1458], R21 ;  /* 0x0014581501007387 */ /* 0x000fe80000100800 */
[----:B------:R-:W4:Y:S04]  /*42c30*/  LDL.LU R9, [R1+0xa0] ;  /* 0x0000a00001097983 */ /* 0x000f280000300800 */
[----:B------:R-:W5:Y:S01]  /*42c40*/  LDL.LU R7, [R1+0x9c] ;  /* 0x00009c0001077983 */ /* 0x000f620000300800 */
[----:B------:R-:W-:Y:S02]  /*42c50*/  SHF.R.U32.HI R2, RZ, 0x8, R28 ;  /* 0x00000008ff027819 */ /* 0x000fe4000001161c */
[----:B------:R-:W-:-:S02]  /*42c60*/  SHF.R.U32.HI R23, RZ, 0x8, R26 ;  /* 0x00000008ff177819 */ /* 0x000fc4000001161a */
[----:B------:R-:W-:Y:S02]  /*42c70*/  LOP3.LUT R2, R2, 0xffff, RZ, 0xc0, !PT ;  /* 0x0000ffff02027812 */ /* 0x000fe400078ec0ff */
[----:B------:R-:W-:Y:S02]  /*42c80*/  LOP3.LUT R4, R4, 0xffff, RZ, 0xc0, !PT ;  /* 0x0000ffff04047812 */ /* 0x000fe400078ec0ff */
[----:B------:R-:W-:Y:S02]  /*42c90*/  LOP3.LUT R23, R23, 0xffff, RZ, 0xc0, !PT ;  /* 0x0000ffff17177812 */ /* 0x000fe400078ec0ff */
[----:B0-----:R-:W-:Y:S02]  /*42ca0*/  PRMT R0, R4, 0x3340, R2 ;  /* 0x0000334004007816 */ /* 0x001fe40000000002 */
[----:B------:R-:W-:-:S03]  /*42cb0*/  PRMT R23, R23, 0x3340, R1 ;  /* 0x0000334017177816 */ /* 0x000fc60000000001 */
[----:B------:R0:W-:Y:S01]  /*42cc0*/  STL [R1+0x48], R0 ;  /* 0x0000480001007387 */ /* 0x0001e20000100800 */
[----:B------:R-:W-:Y:S02]  /*42cd0*/  SHF.R.U32.HI R4, RZ, 0x8, R16 ;  /* 0x00000008ff047819 */ /* 0x000fe40000011610 */
[----:B------:R-:W-:Y:S01]  /*42ce0*/  SHF.R.U32.HI R2, RZ, 0x8, R10 ;  /* 0x00000008ff027819 */ /* 0x000fe2000001160a */
[----:B------:R-:W-:Y:S01]  /*42cf0*/  STL [R1+0x1454], R23 ;  /* 0x0014541701007387 */ /* 0x000fe20000100800 */
[----:B------:R-:W-:Y:S02]  /*42d00*/  LOP3.LUT R4, R4, 0xffff, RZ, 0xc0, !PT ;  /* 0x0000ffff04047812 */ /* 0x000fe400078ec0ff */
[----:B------:R-:W-:-:S04]  /*42d10*/  LOP3.LUT R2, R2, 0xffff, RZ, 0xc0, !PT ;  /* 0x0000ffff02027812 */ /* 0x000fc800078ec0ff */
[----:B------:R-:W-:Y:S02]  /*42d20*/  PRMT R2, R4, 0x3340, R2 ;  /* 0x0000334004027816 */ /* 0x000fe40000000002 */
[----:B------:R-:W-:-:S04]  /*42d30*/  SHF.R.U32.HI R26, RZ, 0x8, R18 ;  /* 0x00000008ff1a7819 */ /* 0x000fc80000011612 */
[----:B------:R-:W-:-:S04]  /*42d40*/  LOP3.LUT R26, R26, 0xffff, RZ, 0xc0, !PT ;  /* 0x0000ffff1a1a7812 */ /* 0x000fc800078ec0ff */
[----:B------:R-:W-:Y:S02]  /*42d50*/  PRMT R26, R26, 0x3340, R1 ;  /* 0x000033401a1a7816 */ /* 0x000fe40000000001 */
[----:B--2---:R-:W-:Y:S02]  /*42d60*/  SHF.R.U32.HI R8, RZ, 0x8, R25 ;  /* 0x00000008ff087819 */ /* 0x004fe40000011619 */
[----:B------:R-:W-:Y:S02]  /*42d70*/  SHF.R.U32.HI R6, RZ, 0x8, R24 ;  /* 0x00000008ff067819 */ /* 0x000fe40000011618 */
[----:B------:R-:W-:Y:S02]  /*42d80*/  SHF.R.U32.HI R24, RZ, 0x8, R13 ;  /* 0x00000008ff187819 */ /* 0x000fe4000001160d */
[----:B------:R-:W-:Y:S02]  /*42d90*/  LOP3.LUT R6, R6, 0xffff, RZ, 0xc0, !PT ;  /* 0x0000ffff06067812 */ /* 0x000fe400078ec0ff */
[----:B------:R-:W-:-:S02]  /*42da0*/  LOP3.LUT R24, R24, 0xffff, RZ, 0xc0, !PT ;  /* 0x0000ffff18187812 */ /* 0x000fc400078ec0ff */
[----:B------:R-:W-:Y:S02]  /*42db0*/  LOP3.LUT R8, R8, 0xffff, RZ, 0xc0, !PT ;  /* 0x0000ffff08087812 */ /* 0x000fe400078ec0ff */
[----:B------:R-:W-:Y:S02]  /*42dc0*/  PRMT R24, R24, 0x3340, R1 ;  /* 0x0000334018187816 */ /* 0x000fe40000000001 */
[----:B0-----:R-:W-:-:S03]  /*42dd0*/  PRMT R0, R8, 0x3340, R6 ;  /* 0x0000334008007816 */ /* 0x001fc60000000006 */
[----:B------:R-:W-:Y:S04]  /*42de0*/  STL [R1+0x1450], R24 ;  /* 0x0014501801007387 */ /* 0x000fe80000100800 */
[----:B------:R0:W-:Y:S04]  /*42df0*/  STL [R1+0x44], R0 ;  /* 0x0000440001007387 */ /* 0x0001e80000100800 */
[----:B------:R-:W2:Y:S04]  /*42e00*/  LDL.LU R20, [R1+0x15c] ;  /* 0x00015c0001147983 */ /* 0x000ea80000300800 */
[----:B0-----:R-:W2:Y:S04]  /*42e10*/  LDL.LU R0, [R1+0x154] ;  /* 0x0001540001007983 */ /* 0x001ea80000300800 */
[----:B------:R-:W-:Y:S04]  /*42e20*/  STL [R1+0x40], R2 ;  /* 0x0000400201007387 */ /* 0x000fe80000100800 */
[----:B------:R-:W2:Y:S04]  /*42e30*/  LDL.LU R22, [R1+0x150] ;  /* 0x0001500001167983 */ /* 0x000ea80000300800 */
[----:B------:R-:W2:Y:S04]  /*42e40*/  LDL.LU R19, [R1+0xa4] ;  /* 0x0000a40001137983 */ /* 0x000ea80000300800 */
[----:B------:R-:W2:Y:S01]  /*42e50*/  LDL.LU R17, [R1+0xb0] ;  /* 0x0000b00001117983 */ /* 0x000ea20000300800 */
[----:B---3--:R-:W-:-:S03]  /*42e60*/  SHF.R.U32.HI R8, RZ, 0x8, R3 ;  /* 0x00000008ff087819 */ /* 0x008fc60000011603 */
[----:B------:R-:W3:Y:S01]  /*42e70*/  LDL.LU R25, [R1+0xb4] ;  /* 0x0000b40001197983 */ /* 0x000ee20000300800 */
[----:B------:R-:W-:Y:S02]  /*42e80*/  SHF.R.U32.HI R6, RZ, 0x8, R11 ;  /* 0x00000008ff067819 */ /* 0x000fe4000001160b */
[----:B------:R-:W-:Y:S01]  /*42e90*/  LOP3.LUT R8, R8, 0xffff, RZ, 0xc0, !PT ;  /* 0x0000ffff08087812 */ /* 0x000fe200078ec0ff */
[----:B------:R-:W-:Y:S01]  /*42ea0*/  STL [R1+0x144c], R26 ;  /* 0x00144c1a01007387 */ /* 0x000fe20000100800 */
[----:B------:R-:W-:-:S03]  /*42eb0*/  LOP3.LUT R6, R6, 0xffff, RZ, 0xc0, !PT ;  /* 0x0000ffff06067812 */ /* 0x000fc600078ec0ff */
[----:B------:R-:W3:Y:S01]  /*42ec0*/  LDL.LU R15, [R1+0xf8] ;  /* 0x0000f800010f7983 */ /* 0x000ee20000300800 */
[----:B------:R-:W-:-:S03]  /*42ed0*/  PRMT R3, R8, 0x3340, R6 ;  /* 0x0000334008037816 */ /* 0x000fc60000000006 */
[----:B------:R-:W3:Y:S04]  /*42ee0*/  LDL.LU R13, [R1+0xf0] ;  /* 0x0000f000010d7983 */ /* 0x000ee80000300800 */
[----:B------:R0:W-:Y:S04]  /*42ef0*/  STL [R1+0x3c], R3 ;  /* 0x00003c0301007387 */ /* 0x0001e80000100800 */
[----:B0-----:R-:W3:Y:S01]  /*42f00*/  LDL.LU R3, [R1+0xec] ;  /* 0x0000ec0001037983 */ /* 0x001ee20000300800 */
[----:B----4-:R-:W-:-:S03]  /*42f10*/  SHF.R.U32.HI R4, RZ, 0x8, R9 ;  /* 0x00000008ff047819 */ /* 0x010fc60000011609 */
[----:B------:R-:W4:Y:S01]  /*42f20*/  LDL.LU R11, [R1+0x100] ;  /* 0x00010000010b7983 */ /* 0x000f220000300800 */
[----:B-----5:R-:W-:-:S03]  /*42f30*/  SHF.R.U32.HI R29, RZ, 0x8, R7 ;  /* 0x00000008ff1d7819 */ /* 0x020fc60000011607 */
[----:B------:R-:W5:Y:S04]  /*42f40*/  LDL.LU R9, [R1+0xfc] ;  /* 0x0000fc0001097983 */ /* 0x000f680000300800 */
[----:B------:R-:W4:Y:S01]  /*42f50*/  LDL.LU R7, [R1+0xf4] ;  /* 0x0000f40001077983 */ /* 0x000f220000300800 */
[----:B------:R-:W-:Y:S02]  /*42f60*/  SHF.R.U32.HI R2, RZ, 0x8, R12 ;  /* 0x00000008ff027819 */ /* 0x000fe4000001160c */
[----:B------:R-:W-:Y:S02]  /*42f70*/  LOP3.LUT R29, R29, 0xffff, RZ, 0xc0, !PT ;  /* 0x0000ffff1d1d7812 */ /* 0x000fe400078ec0ff */
[----:B------:R-:W-:Y:S02]  /*42f80*/  LOP3.LUT R2, R2, 0xffff, RZ, 0xc0, !PT ;  /* 0x0000ffff02027812 */ /* 0x000fe400078ec0ff */
[----:B------:R-:W-:-:S02]  /*42f90*/  LOP3.LUT R4, R4, 0xffff, RZ, 0xc0, !PT ;  /* 0x0000ffff04047812 */ /* 0x000fc400078ec0ff */
[----:B------:R-:W-:Y:S02]  /*42fa0*/  PRMT R29, R29, 0x3340, R1 ;  /* 0x000033401d1d7816 */ /* 0x000fe40000000001 */
[----:B------:R-:W-:-:S03]  /*42fb0*/  PRMT R2, R4, 0x3340, R2 ;  /* 0x0000334004027816 */ /* 0x000fc60000000002 */
[----:B------:R-:W-:Y:S04]  /*42fc0*/  STL [R1+0x1448], R29 ;  /* 0x0014481d01007387 */ /* 0x000fe80000100800 */
[----:B------:R0:W-:Y:S01]  /*42fd0*/  STL [R1+0x38], R2 ;  /* 0x0000380201007387 */ /* 0x0001e20000100800 */
[----:B--2---:R-:W-:-:S03]  /*42fe0*/  SHF.R.U32.HI R10, RZ, 0x8, R20 ;  /* 0x00000008ff0a7819 */ /* 0x004fc60000011614 */
[----:B------:R-:W2:Y:S01]  /*42ff0*/  LDL.LU R20, [R1+0x14c] ;  /* 0x00014c0001147983 */ /* 0x000ea20000300800 */
[----:B------:R-:W-:Y:S02]  /*43000*/  SHF.R.U32.HI R8, RZ, 0x8, R0 ;  /* 0x00000008ff087819 */ /* 0x000fe40000011600 */
[----:B------:R-:W-:Y:S01]  /*43010*/  LOP3.LUT R10, R10, 0xffff, RZ, 0xc0, !PT ;  /* 0x0000ffff0a0a7812 */ /* 0x000fe200078ec0ff */
[----:B------:R-:W2:Y:S01]  /*43020*/  LDL.LU R0, [R1+0x124] ;  /* 0x0001240001007983 */ /* 0x000ea20000300800 */
[----:B------:R-:W-:-:S04]  /*43030*/  LOP3.LUT R8, R8, 0xffff, RZ, 0xc0, !PT ;  /* 0x0000ffff08087812 */ /* 0x000fc800078ec0ff */
[----:B------:R-:W-:Y:S02]  /*43040*/  PRMT R8, R10, 0x3340, R8 ;  /* 0x000033400a087816 */ /* 0x000fe40000000008 */
[----:B------:R-:W-:Y:S02]  /*43050*/  SHF.R.U32.HI R12, RZ, 0x8, R22 ;  /* 0x00000008ff0c7819 */ /* 0x000fe40000011616 */
[----:B------:R-:W-:Y:S01]  /*43060*/  SHF.R.U32.HI R4, RZ, 0x8, R19 ;  /* 0x00000008ff047819 */ /* 0x000fe20000011613 */
[----:B------:R1:W-:Y:S01]  /*43070*/  STL [R1+0x34], R8 ;  /* 0x0000340801007387 */ /* 0x0003e20000100800 */
[----:B------:R-:W-:Y:S02]  /*43080*/  LOP3.LUT R12, R12, 0xffff, RZ, 0xc0, !PT ;  /* 0x0000ffff0c0c7812 */ /* 0x000fe400078ec0ff */
[----:B0-----:R-:W-:Y:S01]  /*43090*/  SHF.R.U32.HI R2, RZ, 0x8, R17 ;  /* 0x00000008ff027819 */ /* 0x001fe20000011611 */
[----:B------:R-:W2:Y:S01]  /*430a0*/  LDL.LU R22, [R1+0x120] ;  /* 0x0001200001167983 */ /* 0x000ea20000300800 */
[----:B---3--:R-:W-:-:S03]  /*430b0*/  SHF.R.U32.HI R6, RZ, 0x8, R25 ;  /* 0x00000008ff067819 */ /* 0x008fc60000011619 */
[----:B------:R-:W3:Y:S01]  /*430c0*/  LDL.LU R19, [R1+0xe8] ;  /* 0x0000e80001137983 */ /* 0x000ee20000300800 */
[----:B------:R-:W-:-:S03]  /*430d0*/  LOP3.LUT R2, R2, 0xffff, RZ, 0xc0, !PT ;  /* 0x0000ffff02027812 */ /* 0x000fc600078ec0ff */
[----:B------:R-:W3:Y:S01]  /*430e0*/  LDL.LU R17, [R1+0xe4] ;  /* 0x0000e40001117983 */ /* 0x000ee20000300800 */
[--C-:B-1----:R-:W-:Y:S02]  /*430f0*/  PRMT R8, R12, 0x3340, R1.reuse ;  /* 0x000033400c087816 */ /* 0x102fe40000000001 */
[----:B------:R-:W-:Y:S01]  /*43100*/  LOP3.LUT R4, R4, 0xffff, RZ, 0xc0, !PT ;  /* 0x0000ffff04047812 */ /* 0x000fe200078ec0ff */
[----:B------:R-:W3:Y:S01]  /*43110*/  LDL.LU R25, [R1+0xe0] ;  /* 0x0000e00001197983 */ /* 0x000ee20000300800 */
[----:B------:R-:W-:Y:S02]  /*43120*/  LOP3.LUT R6, R6, 0xffff, RZ, 0xc0, !PT ;  /* 0x0000ffff06067812 */ /* 0x000fe400078ec0ff */
[----:B------:R-:W-:Y:S01]  /*43130*/  PRMT R4, R4, 0x3340, R2 ;  /* 0x0000334004047816 */ /* 0x000fe20000000002 */
[----:B------:R0:W-:Y:S01]  /*43140*/  STL [R1+0x8], R8 ;  /* 0x0000080801007387 */ /* 0x0001e20000100800 */
[----:B------:R-:W-:Y:S02]  /*43150*/  PRMT R2, R6, 0x3340, R1 ;  /* 0x0000334006027816 */ /* 0x000fe40000000001 */
[----:B------:R-:W-:Y:S01]  /*43160*/  SHF.R.U32.HI R10, RZ, 0x8, R15 ;  /* 0x00000008ff0a7819 */ /* 0x000fe2000001160f */
[----:B------:R4:W-:Y:S01]  /*43170*/  STL [R1+0x30], R4 ;  /* 0x0000300401007387 */ /* 0x0009e20000100800 */
[----:B0-----:R-:W-:-:S03]  /*43180*/  SHF.R.U32.HI R8, RZ, 0x8, R13 ;  /* 0x00000008ff087819 */ /* 0x001fc6000001160d */
[----:B------:R5:W-:Y:S01]  /*43190*/  STL [R1+0xc], R2 ;  /* 0x00000c0201007387 */ /* 0x000be20000100800 */
[----:B------:R-:W-:Y:S02]  /*431a0*/  LOP3.LUT R10, R10, 0xffff, RZ, 0xc0, !PT ;  /* 0x0000ffff0a0a7812 */ /* 0x000fe400078ec0ff */
[----:B------:R-:W-:Y:S01]  /*431b0*/  LOP3.LUT R8, R8, 0xffff, RZ, 0xc0, !PT ;  /* 0x0000ffff08087812 */ /* 0x000fe200078ec0ff */
[----:B------:R-:W3:Y:S01]  /*431c0*/  LDL.LU R15, [R1+0x114] ;  /* 0x00011400010f7983 */ /* 0x000ee20000300800 */
[----:B------:R-:W-:Y:S02]  /*431d0*/  SHF.R.U32.HI R12, RZ, 0x8, R3 ;  /* 0x00000008ff0c7819 */ /* 0x000fe40000011603 */
[----:B------:R-:W-:Y:S01]  /*431e0*/  PRMT R3, R10, 0x3340, R8 ;  /* 0x000033400a037816 */ /* 0x000fe20000000008 */
[----:B------:R-:W3:Y:S04]  /*431f0*/  LDL.LU R13, [R1+0x108] ;  /* 0x00010800010d7983 */ /* 0x000ee80000300800 */
[----:B------:R0:W-:Y:S01]  /*43200*/  STL [R1+0x2c], R3 ;  /* 0x00002c0301007387 */ /* 0x0001e20000100800 */
[----:B----4-:R-:W-:-:S02]  /*43210*/  SHF.R.U32.HI R4, RZ, 0x8, R11 ;  /* 0x00000008ff047819 */ /* 0x010fc4000001160b */
[----:B-----5:R-:W-:Y:S01]  /*43220*/  SHF.R.U32.HI R2, RZ, 0x8, R9 ;  /* 0x00000008ff027819 */ /* 0x020fe20000011609 */
[----:B0-----:R-:W4:Y:S01]  /*43230*/  LDL.LU R3, [R1+0x104] ;  /* 0x0001040001037983 */ /* 0x001f220000300800 */
[----:B------:R-:W-:-:S03]  /*43240*/  SHF.R.U32.HI R6, RZ, 0x8, R7 ;  /* 0x00000008ff067819 */ /* 0x000fc60000011607 */
[----:B------:R-:W5:Y:S04]  /*43250*/  LDL.LU R11, [R1+0x11c] ;  /* 0x00011c00010b7983 */ /* 0x000f680000300800 */
[----:B------:R-:W5:Y:S04]  /*43260*/  LDL.LU R9, [R1+0x118] ;  /* 0x0001180001097983 */ /* 0x000f680000300800 */
[----:B------:R-:W5:Y:S01]  /*43270*/  LDL.LU R7, [R1+0x10c] ;  /* 0x00010c0001077983 */ /* 0x000f620000300800 */
[----:B------:R-:W-:Y:S02]  /*43280*/  LOP3.LUT R12, R12, 0xffff, RZ, 0xc0, !PT ;  /* 0x0000ffff0c0c7812 */ /* 0x000fe400078ec0ff */
[----:B------:R-:W-:-:S02]  /*43290*/  LOP3.LUT R2, R2, 0xffff, RZ, 0xc0, !PT ;  /* 0x0000ffff02027812 */ /* 0x000fc400078ec0ff */
[----:B------:R-:W-:Y:S02]  /*432a0*/  LOP3.LUT R4, R4, 0xffff, RZ, 0xc0, !PT ;  /* 0x0000ffff04047812 */ /* 0x000fe400078ec0ff */
[----:B------:R-:W-:Y:S02]  /*432b0*/  LOP3.LUT R6, R6, 0xffff, RZ, 0xc0, !PT ;  /* 0x0000ffff06067812 */ /* 0x000fe400078ec0ff */
[--C-:B------:R-:W-:Y:S02]  /*432c0*/  PRMT R8, R12, 0x3340, R1.reuse ;  /* 0x000033400c087816 */ /* 0x100fe40000000001 */
[----:B------:R-:W-:Y:S02]  /*432d0*/  PRMT R4, R4, 0x3340, R2 ;  /* 0x0000334004047816 */ /* 0x000fe40000000002 */
[----:B------:R-:W-:Y:S01]  /*432e0*/  PRMT R2, R6, 0x3340, R1 ;  /* 0x0000334006027816 */ /* 0x000fe20000000001 */
[----:B------:R0:W-:Y:S04]  /*432f0*/  STL [R1+0x10], R8 ;  /* 0x0000100801007387 */ /* 0x0001e80000100800 */
[----:B------:R3:W-:Y:S04]  /*43300*/  STL [R1+0x28], R4 ;  /* 0x0000280401007387 */ /* 0x0007e80000100800 */
[----:B------:R1:W-:Y:S01]  /*43310*/  STL [R1+0x18], R2 ;  /* 0x0000180201007387 */ /* 0x0003e20000100800 */
[----:B--2---:R-:W-:-:S02]  /*43320*/  SHF.R.U32.HI R10, RZ, 0x8, R20 ;  /* 0x00000008ff0a7819 */ /* 0x004fc40000011614 */
[----:B0-----:R-:W-:Y:S02]  /*43330*/  SHF.R.U32.HI R8, RZ, 0x8, R0 ;  /* 0x00000008ff087819 */ /* 0x001fe40000011600 */
[----:B------:R-:W-:Y:S02]  /*43340*/  LOP3.LUT R10, R10, 0xffff, RZ, 0xc0, !PT ;  /* 0x0000ffff0a0a7812 */ /* 0x000fe400078ec0ff */
[----:B------:R-:W-:-:S04]  /*43350*/  LOP3.LUT R8, R8, 0xffff, RZ, 0xc0, !PT ;  /* 0x0000ffff08087812 */ /* 0x000fc800078ec0ff */
[----:B------:R-:W-:Y:S02]  /*43360*/  PRMT R0, R10, 0x3340, R8 ;  /* 0x000033400a007816 */ /* 0x000fe40000000008 */
[----:B------:R-:W-:Y:S02]  /*43370*/  SHF.R.U32.HI R12, RZ, 0x8, R22 ;  /* 0x00000008ff0c7819 */ /* 0x000fe40000011616 */
[----:B---3--:R-:W-:Y:S02]  /*43380*/  SHF.R.U32.HI R4, RZ, 0x8, R19 ;  /* 0x00000008ff047819 */ /* 0x008fe40000011613 */
[----:B------:R-:W-:Y:S02]  /*43390*/  LOP3.LUT R12, R12, 0xffff, RZ, 0xc0, !PT ;  /* 0x0000ffff0c0c7812 */ /* 0x000fe400078ec0ff */
[----:B-1----:R-:W-:Y:S02]  /*433a0*/  SHF.R.U32.HI R2, RZ, 0x8, R17 ;  /* 0x00000008ff027819 */ /* 0x002fe40000011611 */
[----:B------:R-:W-:-:S02]  /*433b0*/  LOP3.LUT R4, R4, 0xffff, RZ, 0xc0, !PT ;  /* 0x0000ffff04047812 */ /* 0x000fc400078ec0ff */
[----:B------:R-:W-:Y:S02]  /*433c0*/  SHF.R.U32.HI R6, RZ, 0x8, R25 ;  /* 0x00000008ff067819 */ /* 0x000fe40000011619 */
[----:B------:R-:W-:Y:S02]  /*433d0*/  LOP3.LUT R2, R2, 0xffff, RZ, 0xc0, !PT ;  /* 0x0000ffff02027812 */ /* 0x000fe400078ec0ff */
[----:B------:R-:W-:Y:S02]  /*433e0*/  LOP3.LUT R6, R6, 0xffff, RZ, 0xc0, !PT ;  /* 0x0000ffff06067812 */ /* 0x000fe400078ec0ff */
[----:B------:R-:W-:Y:S01]  /*433f0*/  PRMT R8, R12, 0x3340, R1 ;  /* 0x000033400c087816 */ /* 0x000fe20000000001 */
[----:B------:R0:W-:Y:S01]  /*43400*/  STL [R1+0x24], R0 ;  /* 0x0000240001007387 */ /* 0x0001e20000100800 */
[----:B------:R-:W-:-:S03]  /*43410*/  PRMT R2, R4, 0x3340, R2 ;  /* 0x0000334004027816 */ /* 0x000fc60000000002 */
[----:B------:R1:W-:Y:S04]  /*43420*/  STL [R1+0x4], R8 ;  /* 0x0000040801007387 */ /* 0x0003e80000100800 */
[----:B------:R-:W2:Y:S01]  /*43430*/  LDL.LU R21, [R1+0x13c] ;  /* 0x00013c0001157983 */ /* 0x000ea20000300800 */
[----:B0-----:R-:W-:-:S03]  /*43440*/  PRMT R0, R6, 0x3340, R1 ;  /* 0x0000334006007816 */ /* 0x001fc60000000001 */
[----:B------:R-:W-:Y:S01]  /*43450*/  STL [R1+0x20], R2 ;  /* 0x0000200201007387 */ /* 0x000fe20000100800 */
[----:B-1----:R-:W-:-:S03]  /*43460*/  SHF.R.U32.HI R8, RZ, 0x8, R15 ;  /* 0x00000008ff087819 */ /* 0x002fc6000001160f */
[----:B------:R-:W3:Y:S01]  /*43470*/  LDL.LU R27, [R1+0x138] ;  /* 0x00013800011b7983 */ /* 0x000ee20000300800 */
[----:B------:R-:W-:-:S03]  /*43480*/  SHF.R.U32.HI R6, RZ, 0x8, R13 ;  /* 0x00000008ff067819 */ /* 0x000fc6000001160d */
[----:B------:R0:W-:Y:S01]  /*43490*/  STL [R1], R0 ;  /* 0x0000000001007387 */ /* 0x0001e20000100800 */
[----:B------:R-:W-:-:S03]  /*434a0*/  LOP3.LUT R6, R6, 0xffff, RZ, 0xc0, !PT ;  /* 0x0000ffff06067812 */ /* 0x000fc600078ec0ff */
[----:B------:R-:W3:Y:S01]  /*434b0*/  LDL.LU R20, [R1+0x134] ;  /* 0x0001340001147983 */ /* 0x000ee20000300800 */
[----:B------:R-:W-:-:S03]  /*434c0*/  LOP3.LUT R8, R8, 0xffff, RZ, 0xc0, !PT ;  /* 0x0000ffff08087812 */ /* 0x000fc600078ec0ff */
[----:B0-----:R-:W3:Y:S04]  /*434d0*/  LDL.LU R0, [R1+0xd4] ;  /* 0x0000d40001007983 */ /* 0x001ee80000300800 */
[----:B------:R-:W3:Y:S01]  /*434e0*/  LDL.LU R19, [R1+0xac] ;  /* 0x0000ac0001137983 */ /* 0x000ee20000300800 */
[----:B----4-:R-:W-:-:S03]  /*434f0*/  SHF.R.U32.HI R22, RZ, 0x8, R3 ;  /* 0x00000008ff167819 */ /* 0x010fc60000011603 */
[----:B------:R-:W4:Y:S01]  /*43500*/  LDL.LU R25, [R1+0xa8] ;  /* 0x0000a80001197983 */ /* 0x000f220000300800 */
[----:B------:R-:W-:-:S03]  /*43510*/  PRMT R3, R8, 0x3340, R6 ;  /* 0x0000334008037816 */ /* 0x000fc60000000006 */
[----:B------:R-:W4:Y:S01]  /*43520*/  LDL.LU R17, [R1+0x128] ;  /* 0x0001280001117983 */ /* 0x000f220000300800 */
[----:B-----5:R-:W-:-:S03]  /*43530*/  SHF.R.U32.HI R4, RZ, 0x8, R11 ;  /* 0x00000008ff047819 */ /* 0x020fc6000001160b */
[----:B------:R-:W5:Y:S01]  /*43540*/  LDL.LU R15, [R1+0xd8] ;  /* 0x0000d800010f7983 */ /* 0x000f620000300800 */
[----:B------:R-:W-:-:S03]  /*43550*/  SHF.R.U32.HI R2, RZ, 0x8, R9 ;  /* 0x00000008ff027819 */ /* 0x000fc60000011609 */
[----:B------:R0:W-:Y:S01]  /*43560*/  STL [R1+0x1c], R3 ;  /* 0x00001c0301007387 */ /* 0x0001e20000100800 */
[----:B------:R-:W-:-:S03]  /*43570*/  SHF.R.U32.HI R18, RZ, 0x8, R7 ;  /* 0x00000008ff127819 */ /* 0x000fc60000011607 */
[----:B------:R-:W5:Y:S04]  /*43580*/  LDL.LU R13, [R1+0xd0] ;  /* 0x0000d000010d7983 */ /* 0x000f680000300800 */
[----:B------:R-:W5:Y:S04]  /*43590*/  LDL.LU R11, [R1+0x130] ;  /* 0x00013000010b7983 */ /* 0x000f680000300800 */
[----:B------:R-:W5:Y:S04]  /*435a0*/  LDL.LU R9, [R1+0x12c] ;  /* 0x00012c0001097983 */ /* 0x000f680000300800 */
[----:B------:R-:W5:Y:S01]  /*435b0*/  LDL.LU R7, [R1+0x110] ;  /* 0x0001100001077983 */ /* 0x000f620000300800 */
[----:B------:R-:W-:-:S02]  /*435c0*/  LOP3.LUT R2, R2, 0xffff, RZ, 0xc0, !PT ;  /* 0x0000ffff02027812 */ /* 0x000fc400078ec0ff */
[----:B------:R-:W-:Y:S02]  /*435d0*/  LOP3.LUT R4, R4, 0xffff, RZ, 0xc0, !PT ;  /* 0x0000ffff04047812 */ /* 0x000fe400078ec0ff */
[----:B------:R-:W-:Y:S02]  /*435e0*/  LOP3.LUT R22, R22, 0xffff, RZ, 0xc0, !PT ;  /* 0x0000ffff16167812 */ /* 0x000fe400078ec0ff */
[----:B0-----:R-:W-:Y:S02]  /*435f0*/  PRMT R3, R4, 0x3340, R2 ;  /* 0x0000334004037816 */ /* 0x001fe40000000002 */
[----:B------:R-:W-:Y:S02]  /*43600*/  LOP3.LUT R18, R18, 0xffff, RZ, 0xc0, !PT ;  /* 0x0000ffff12127812 */ /* 0x000fe400078ec0ff */
[--C-:B------:R-:W-:Y:S02]  /*43610*/  PRMT R22, R22, 0x3340, R1.reuse ;  /* 0x0000334016167816 */ /* 0x100fe40000000001 */
[----:B------:R-:W-:-:S03]  /*43620*/  PRMT R18, R18, 0x3340, R1 ;  /* 0x0000334012127816 */ /* 0x000fc60000000001 */
[----:B------:R-:W-:Y:S04]  /*43630*/  STL [R1+0x1418], R22 ;  /* 0x0014181601007387 */ /* 0x000fe80000100800 */
[----:B------:R-:W-:Y:S04]  /*43640*/  STL [R1+0x1414], R3 ;  /* 0x0014140301007387 */ /* 0x000fe80000100800 */
[----:B------:R-:W-:Y:S01]  /*43650*/  STL [R1+0x141c], R18 ;  /* 0x00141c1201007387 */ /* 0x000fe20000100800 */
[----:B------:R-:W-:Y:S02]  /*43660*/  SHF.R.U32.HI R28, RZ, 0x8, R14 ;  /* 0x00000008ff1c7819 */ /* 0x000fe4000001160e */
[----:B--2---:R-:W-:-:S04]  /*43670*/  SHF.R.U32.HI R10, RZ, 0x8, R21 ;  /* 0x00000008ff0a7819 */ /* 0x004fc80000011615 */
[----:B------:R-:W-:Y:S02]  /*43680*/  LOP3.LUT R10, R10, 0xffff, RZ, 0xc0, !PT ;  /* 0x0000ffff0a0a7812 */ /* 0x000fe400078ec0ff */
[----:B---3--:R-:W-:-:S04]  /*43690*/  SHF.R.U32.HI R2, RZ, 0x8, R27 ;  /* 0x00000008ff027819 */ /* 0x008fc8000001161b */
[----:B------:R-:W-:Y:S02]  /*436a0*/  LOP3.LUT R2, R2, 0xffff, RZ, 0xc0, !PT ;  /* 0x0000ffff02027812 */ /* 0x000fe400078ec0ff */
[----:B------:R-:W-:Y:S02]  /*436b0*/  SHF.R.U32.HI R12, RZ, 0x8, R20 ;  /* 0x00000008ff0c7819 */ /* 0x000fe40000011614 */
[----:B------:R-:W-:Y:S02]  /*436c0*/  SHF.R.U32.HI R6, RZ, 0x8, R0 ;  /* 0x00000008ff067819 */ /* 0x000fe40000011600 */
[----:B------:R-:W-:Y:S02]  /*436d0*/  SHF.R.U32.HI R4, RZ, 0x8, R19 ;  /* 0x00000008ff047819 */ /* 0x000fe40000011613 */
[----:B------:R-:W-:Y:S02]  /*436e0*/  LOP3.LUT R12, R12, 0xffff, RZ, 0xc0, !PT ;  /* 0x0000ffff0c0c7812 */ /* 0x000fe400078ec0ff */
[----:B----4-:R-:W-:-:S02]  /*436f0*/  SHF.R.U32.HI R8, RZ, 0x8, R25 ;  /* 0x00000008ff087819 */ /* 0x010fc40000011619 */
[----:B------:R-:W-:Y:S02]  /*43700*/  LOP3.LUT R4, R4, 0xffff, RZ, 0xc0, !PT ;  /* 0x0000ffff04047812 */ /* 0x000fe400078ec0ff */
[----:B------:R-:W-:Y:S02]  /*43710*/  LOP3.LUT R6, R6, 0xffff, RZ, 0xc0, !PT ;  /* 0x0000ffff06067812 */ /* 0x000fe400078ec0ff */
[----:B------:R-:W-:Y:S02]  /*43720*/  LOP3.LUT R8, R8, 0xffff, RZ, 0xc0, !PT ;  /* 0x0000ffff08087812 */ /* 0x000fe400078ec0ff */
[----:B------:R-:W-:Y:S02]  /*43730*/  PRMT R27, R10, 0x3340, R2 ;  /* 0x000033400a1b7816 */ /* 0x000fe40000000002 */
[----:B------:R-:W-:Y:S02]  /*43740*/  PRMT R2, R12, 0x3340, R1 ;  /* 0x000033400c027816 */ /* 0x000fe40000000001 */
[----:B------:R-:W-:-:S02]  /*43750*/  PRMT R25, R6, 0x3340, R4 ;  /* 0x0000334006197816 */ /* 0x000fc40000000004 */
[----:B------:R-:W-:Y:S01]  /*43760*/  PRMT R4, R8, 0x3340, R1 ;  /* 0x0000334008047816 */ /* 0x000fe20000000001 */
[----:B------:R-:W-:Y:S04]  /*43770*/  STL [R1+0x1420], R27 ;  /* 0x0014201b01007387 */ /* 0x000fe80000100800 */
[----:B------:R-:W-:Y:S01]  /*43780*/  STL [R1+0x1424], R2 ;  /* 0x0014240201007387 */ /* 0x000fe20000100800 */
[----:B-----5:R-:W-:-:S03]  /*43790*/  SHF.R.U32.HI R8, RZ, 0x8, R11 ;  /* 0x00000008ff087819 */ /* 0x020fc6000001160b */
[----:B------:R-:W-:Y:S01]  /*437a0*/  STL [R1+0x1428], R25 ;  /* 0x0014281901007387 */ /* 0x000fe20000100800 */
[----:B------:R-:W-:-:S03]  /*437b0*/  SHF.R.U32.HI R14, RZ, 0x8, R9 ;  /* 0x00000008ff0e7819 */ /* 0x000fc60000011609 */
[----:B------:R0:W-:Y:S01]  /*437c0*/  STL [R1+0x142c], R4 ;  /* 0x00142c0401007387 */ /* 0x0001e20000100800 */
[----:B------:R-:W-:-:S03]  /*437d0*/  SHF.R.U32.HI R16, RZ, 0x8, R7 ;  /* 0x00000008ff107819 */ /* 0x000fc60000011607 */
[----:B------:R-:W2:Y:S01]  /*437e0*/  LDL.LU R7, [R1+0x74] ;  /* 0x0000740001077983 */ /* 0x000ea20000300800 */
[----:B------:R-:W-:-:S03]  /*437f0*/  SHF.R.U32.HI R10, RZ, 0x8, R13 ;  /* 0x00000008ff0a7819 */ /* 0x000fc6000001160d */
[----:B------:R-:W3:Y:S01]  /*43800*/  LDL.LU R9, [R1+0x6c] ;  /* 0x00006c0001097983 */ /* 0x000ee20000300800 */
[----:B------:R-:W-:-:S03]  /*43810*/  SHF.R.U32.HI R6, RZ, 0x8, R15 ;  /* 0x00000008ff067819 */ /* 0x000fc6000001160f */
[----:B------:R-:W4:Y:S01]  /*43820*/  LDL.LU R11, [R1+0x70] ;  /* 0x00007000010b7983 */ /* 0x000f220000300800 */
[----:B------:R-:W-:-:S03]  /*43830*/  SHF.R.U32.HI R12, RZ, 0x8, R17 ;  /* 0x00000008ff0c7819 */ /* 0x000fc60000011611 */
        /* <DEDUP_REMOVED lines=11> */
[----:B0-----:R-:W2:Y:S04]  /*438f0*/  LDL.LU R4, [R1+0x18] ;  /* 0x0000180001047983 */ /* 0x001ea80000300800 */
[----:B--2---:R0:W-:Y:S04]  /*43900*/  STL [R1+0x1430], R4 ;  /* 0x0014300401007387 */ /* 0x0041e80000100800 */
[----:B0-----:R-:W2:Y:S04]  /*43910*/  LDL.LU R4, [R1+0x2c] ;  /* 0x00002c0001047983 */ /* 0x001ea80000300800 */
[----:B--2---:R0:W-:Y:S04]  /*43920*/  STL [R1+0x1438], R4 ;  /* 0x0014380401007387 */ /* 0x0041e80000100800 */
[----:B0-----:R-:W2:Y:S04]  /*43930*/  LDL.LU R4, [R1+0x30] ;  /* 0x0000300001047983 */ /* 0x001ea80000300800 */
[----:B--2---:R0:W-:Y:S04]  /*43940*/  STL [R1+0x1440], R4 ;  /* 0x0014400401007387 */ /* 0x0041e80000100800 */
[----:B0-----:R-:W2:Y:S04]  /*43950*/  LDL.LU R4, [R1+0x34] ;  /* 0x0000340001047983 */ /* 0x001ea80000300800 */
[----:B------:R-:W2:Y:S04]  /*43960*/  LDL.LU R25, [R1+0x28] ;  /* 0x0000280001197983 */ /* 0x000ea80000300800 */
[----:B--2---:R0:W-:Y:S04]  /*43970*/  STL [R1+0x1434], R25 ;  /* 0x0014341901007387 */ /* 0x0041e80000100800 */
[----:B0-----:R-:W2:Y:S04]  /*43980*/  LDL.LU R25, [R1+0x10] ;  /* 0x0000100001197983 */ /* 0x001ea80000300800 */
[----:B--2---:R0:W-:Y:S04]  /*43990*/  STL [R1+0x143c], R25 ;  /* 0x00143c1901007387 */ /* 0x0041e80000100800 */
[----:B0-----:R-:W2:Y:S01]  /*439a0*/  LDL.LU R25, [R1+0xc] ;  /* 0x00000c0001197983 */ /* 0x001ea20000300800 */
[----:B------:R-:W-:-:S02]  /*439b0*/  LOP3.LUT R6, R6, 0xffff, RZ, 0xc0, !PT ;  /* 0x0000ffff06067812 */ /* 0x000fc400078ec0ff */
[----:B------:R-:W-:Y:S02]  /*439c0*/  LOP3.LUT R12, R12, 0xffff, RZ, 0xc0, !PT ;  /* 0x0000ffff0c0c7812 */ /* 0x000fe400078ec0ff */
[----:B------:R-:W-:Y:S02]  /*439d0*/  LOP3.LUT R14, R14, 0xffff, RZ, 0xc0, !PT ;  /* 0x0000ffff0e0e7812 */ /* 0x000fe400078ec0ff */
[----:B------:R-:W-:Y:S02]  /*439e0*/  LOP3.LUT R10, R10, 0xffff, RZ, 0xc0, !PT ;  /* 0x0000ffff0a0a7812 */ /* 0x000fe400078ec0ff */
[----:B------:R-:W-:Y:S02]  /*439f0*/  LOP3.LUT R8, R8, 0xffff, RZ, 0xc0, !PT ;  /* 0x0000ffff08087812 */ /* 0x000fe400078ec0ff */
[----:B------:R-:W-:Y:S02]  /*43a00*/  LOP3.LUT R16, R16, 0xffff, RZ, 0xc0, !PT ;  /* 0x0000ffff10107812 */ /* 0x000fe400078ec0ff */
[----:B------:R-:W-:-:S02]  /*43a10*/  PRMT R12, R12, 0x3340, R6 ;  /* 0x000033400c0c7816 */ /* 0x000fc40000000006 */
[--C-:B------:R-:W-:Y:S02]  /*43a20*/  PRMT R6, R10, 0x3340, R1.reuse ;  /* 0x000033400a067816 */ /* 0x100fe40000000001 */
[----:B------:R-:W-:Y:S02]  /*43a30*/  PRMT R8, R8, 0x3340, R14 ;  /* 0x0000334008087816 */ /* 0x000fe4000000000e */
[----:B------:R-:W-:Y:S02]  /*43a40*/  PRMT R10, R16, 0x3340, R1 ;  /* 0x00003340100a7816 */ /* 0x000fe40000000001 */
[----:B------:R-:W-:Y:S01]  /*43a50*/  PRMT R5, R7, 0x5410, R5 ;  /* 0x0000541007057816 */ /* 0x000fe20000000005 */
[----:B--2---:R0:W-:Y:S04]  /*43a60*/  STL [R1+0x1444], R25 ;  /* 0x0014441901007387 */ /* 0x0041e80000100800 */
[----:B0-----:R-:W2:Y:S04]  /*43a70*/  LDL.LU R25, [R1+0x8] ;  /* 0x0000080001197983 */ /* 0x001ea80000300800 */
[----:B------:R-:W2:Y:S04]  /*43a80*/  LDL.LU R2, [R1+0x4] ;  /* 0x0000040001027983 */ /* 0x000ea80000300800 */
[----:B------:R-:W2:Y:S04]  /*43a90*/  LDL.LU R27, [R1+0x24] ;  /* 0x00002400011b7983 */ /* 0x000ea80000300800 */
[----:B------:R-:W2:Y:S04]  /*43aa0*/  LDL.LU R18, [R1] ;  /* 0x0000000001127983 */ /* 0x000ea80000300800 */
[----:B------:R-:W2:Y:S04]  /*43ab0*/  LDL.LU R22, [R1+0x20] ;  /* 0x0000200001167983 */ /* 0x000ea80000300800 */
[----:B------:R-:W2:Y:S04]  /*43ac0*/  LDL.LU R3, [R1+0x1c] ;  /* 0x00001c0001037983 */ /* 0x000ea80000300800 */
[----:B------:R-:W2:Y:S04]  /*43ad0*/  LDL.LU R14, [R1+0x40] ;  /* 0x00004000010e7983 */ /* 0x000ea80000300800 */
[----:B------:R-:W2:Y:S04]  /*43ae0*/  LDL.LU R16, [R1+0x38] ;  /* 0x0000380001107983 */ /* 0x000ea80000300800 */
[----:B------:R-:W3:Y:S02]  /*43af0*/  LDL.LU R7, [R1+0x147c] ;  /* 0x00147c0001077983 */ /* 0x000ee40000300800 */
[----:B---3--:R-:W-:-:S02]  /*43b00*/  PRMT R7, R9, 0x5410, R7 ;  /* 0x0000541009077816 */ /* 0x008fc40000000007 */
[----:B------:R-:W4:Y:S02]  /*43b10*/  LDL.LU R9, [R1+0x1478] ;  /* 0x0014780001097983 */ /* 0x000f240000300800 */
[----:B----4-:R-:W-:Y:S02]  /*43b20*/  PRMT R9, R11, 0x5410, R9 ;  /* 0x000054100b097816 */ /* 0x010fe40000000009 */
[----:B------:R-:W5:Y:S02]  /*43b30*/  LDL.LU R11, [R1+0x1474] ;  /* 0x00147400010b7983 */ /* 0x000f640000300800 */
[----:B-----5:R-:W-:Y:S02]  /*43b40*/  PRMT R11, R13, 0x5410, R11 ;  /* 0x000054100d0b7816 */ /* 0x020fe4000000000b */
[----:B------:R-:W3:Y:S02]  /*43b50*/  LDL.LU R13, [R1+0x1470] ;  /* 0x00147000010d7983 */ /* 0x000ee40000300800 */
[----:B---3--:R-:W-:-:S02]  /*43b60*/  PRMT R13, R15, 0x5410, R13 ;  /* 0x000054100f0d7816 */ /* 0x008fc4000000000d */
[----:B------:R-:W3:Y:S02]  /*43b70*/  LDL.LU R15, [R1+0x146c] ;  /* 0x00146c00010f7983 */ /* 0x000ee40000300800 */
[----:B---3--:R-:W-:Y:S02]  /*43b80*/  PRMT R15, R17, 0x5410, R15 ;  /* 0x00005410110f7816 */ /* 0x008fe4000000000f */
[----:B------:R-:W3:Y:S02]  /*43b90*/  LDL.LU R17, [R1+0x1468] ;  /* 0x0014680001117983 */ /* 0x000ee40000300800 */
[----:B---3--:R-:W-:Y:S02]  /*43ba0*/  PRMT R17, R19, 0x5410, R17 ;  /* 0x0000541013117816 */ /* 0x008fe40000000011 */
        /* <DEDUP_REMOVED lines=10> */
[----:B------:R-:W3:Y:S01]  /*43c50*/  LDL.LU R24, [R1+0x1450] ;  /* 0x0014500001187983 */ /* 0x000ee20000300800 */
[----:B------:R-:W-:Y:S02]  /*43c60*/  LOP3.LUT R28, R28, 0xffff, RZ, 0xc0, !PT ;  /* 0x0000ffff1c1c7812 */ /* 0x000fe400078ec0ff */
[----:B---3--:R-:W-:Y:S02]  /*43c70*/  PRMT R24, R26, 0x5410, R24 ;  /* 0x000054101a187816 */ /* 0x008fe40000000018 */
[----:B------:R-:W2:Y:S01]  /*43c80*/  LDL.LU R26, [R1+0x144c] ;  /* 0x00144c00011a7983 */ /* 0x000ea20000300800 */
[----:B------:R-:W-:-:S04]  /*43c90*/  PRMT R28, R28, 0x3340, R1 ;  /* 0x000033401c1c7816 */ /* 0x000fc80000000001 */
[----:B------:R-:W-:Y:S02]  /*43ca0*/  PRMT R28, R29, 0x5410, R28 ;  /* 0x000054101d1c7816 */ /* 0x000fe4000000001c */
[----:B--2---:R-:W-:Y:S02]  /*43cb0*/  PRMT R26, R14, 0x5410, R26 ;  /* 0x000054100e1a7816 */ /* 0x004fe4000000001a */
[----:B------:R-:W2:Y:S04]  /*43cc0*/  LDL.LU R14, [R1+0x280] ;  /* 0x00028000010e7983 */ /* 0x000ea80000300800 */
[----:B------:R-:W3:Y:S01]  /*43cd0*/  LDL.LU R29, [R1+0x1448] ;  /* 0x00144800011d7983 */ /* 0x000ee20000300800 */
[----:B------:R-:W-:Y:S02]  /*43ce0*/  PRMT R4, R4, 0x5410, R25 ;  /* 0x0000541004047816 */ /* 0x000fe40000000019 */
[----:B---3--:R-:W-:-:S02]  /*43cf0*/  PRMT R29, R16, 0x5410, R29 ;  /* 0x00005410101d7816 */ /* 0x008fc4000000001d */
[----:B------:R-:W3:Y:S04]  /*43d00*/  LDL.LU R16, [R1+0x284] ;  /* 0x0002840001107983 */ /* 0x000ee80000300800 */
[----:B------:R-:W4:Y:S04]  /*43d10*/  LDL.LU R25, [R1+0x1444] ;  /* 0x0014440001197983 */ /* 0x000f280000300800 */
[----:B------:R0:W-:Y:S04]  /*43d20*/  STL [R1+0x8], R4 ;  /* 0x0000080401007387 */ /* 0x0001e80000100800 */
[----:B0-----:R-:W4:Y:S02]  /*43d30*/  LDL.LU R4, [R1+0x1440] ;  /* 0x0014400001047983 */ /* 0x001f240000300800 */
[----:B----4-:R-:W-:-:S02]  /*43d40*/  PRMT R4, R4, 0x5410, R25 ;  /* 0x0000541004047816 */ /* 0x010fc40000000019 */
[----:B------:R-:W4:Y:S04]  /*43d50*/  LDL.LU R25, [R1+0x143c] ;  /* 0x00143c0001197983 */ /* 0x000f280000300800 */
[----:B------:R0:W-:Y:S04]  /*43d60*/  STL [R1+0xc], R4 ;  /* 0x00000c0401007387 */ /* 0x0001e80000100800 */
[----:B0-----:R-:W4:Y:S02]  /*43d70*/  LDL.LU R4, [R1+0x1438] ;  /* 0x0014380001047983 */ /* 0x001f240000300800 */
[----:B----4-:R-:W-:-:S02]  /*43d80*/  PRMT R4, R4, 0x5410, R25 ;  /* 0x0000541004047816 */ /* 0x010fc40000000019 */
[----:B------:R-:W4:Y:S04]  /*43d90*/  LDL.LU R25, [R1+0x1434] ;  /* 0x0014340001197983 */ /* 0x000f280000300800 */
[----:B------:R0:W-:Y:S04]  /*43da0*/  STL [R1+0x10], R4 ;  /* 0x0000100401007387 */ /* 0x0001e80000100800 */
[----:B0-----:R-:W4:Y:S01]  /*43db0*/  LDL.LU R4, [R1+0x1430] ;  /* 0x0014300001047983 */ /* 0x001f220000300800 */
[----:B------:R-:W-:Y:S02]  /*43dc0*/  PRMT R27, R27, 0x5410, R2 ;  /* 0x000054101b1b7816 */ /* 0x000fe40000000002 */
[----:B------:R-:W-:-:S02]  /*43dd0*/  PRMT R22, R22, 0x5410, R18 ;  /* 0x0000541016167816 */ /* 0x000fc40000000012 */
[----:B----4-:R-:W-:Y:S02]  /*43de0*/  PRMT R25, R25, 0x5410, R4 ;  /* 0x0000541019197816 */ /* 0x010fe40000000004 */
[----:B------:R-:W4:Y:S04]  /*43df0*/  LDL.LU R4, [R1+0x142c] ;  /* 0x00142c0001047983 */ /* 0x000f280000300800 */
[----:B------:R0:W-:Y:S04]  /*43e00*/  STL [R1+0x18], R25 ;  /* 0x0000181901007387 */ /* 0x0001e80000100800 */
[----:B0-----:R-:W4:Y:S04]  /*43e10*/  LDL.LU R25, [R1+0x1428] ;  /* 0x0014280001197983 */ /* 0x001f280000300800 */
[----:B------:R-:W5:Y:S04]  /*43e20*/  LDL.LU R2, [R1+0x1424] ;  /* 0x0014240001027983 */ /* 0x000f680000300800 */
[----:B------:R0:W-:Y:S04]  /*43e30*/  STL [R1+0x4], R27 ;  /* 0x0000041b01007387 */ /* 0x0001e80000100800 */
[----:B0-----:R-:W5:Y:S04]  /*43e40*/  LDL.LU R27, [R1+0x1420] ;  /* 0x00142000011b7983 */ /* 0x001f680000300800 */
[----:B------:R-:W2:Y:S04]  /*43e50*/  LDL.LU R18, [R1+0x141c] ;  /* 0x00141c0001127983 */ /* 0x000ea80000300800 */
[----:B------:R0:W-:Y:S04]  /*43e60*/  STL [R1], R22 ;  /* 0x0000001601007387 */ /* 0x0001e80000100800 */
[----:B0-----:R-:W2:Y:S02]  /*43e70*/  LDL.LU R22, [R1+0x1418] ;  /* 0x0014180001167983 */ /* 0x001ea40000300800 */
[----:B--2---:R-:W-:-:S02]  /*43e80*/  PRMT R22, R3, 0x5410, R22 ;  /* 0x0000541003167816 */ /* 0x004fc40000000016 */
[----:B------:R-:W2:Y:S01]  /*43e90*/  LDL.LU R3, [R1+0x1414] ;  /* 0x0014140001037983 */ /* 0x000ea20000300800 */
[----:B-----5:R-:W-:-:S03]  /*43ea0*/  PRMT R27, R27, 0x5410, R2 ;  /* 0x000054101b1b7816 */ /* 0x020fc60000000002 */
[----:B------:R0:W-:Y:S01]  /*43eb0*/  STL [R1+0x60], R22 ;  /* 0x0000601601007387 */ /* 0x0001e20000100800 */
[----:B----4-:R-:W-:Y:S02]  /*43ec0*/  PRMT R25, R25, 0x5410, R4 ;  /* 0x0000541019197816 */ /* 0x010fe40000000004 */
[----:B------:R-:W-:Y:S01]  /*43ed0*/  PRMT R12, R12, 0x5410, R6 ;  /* 0x000054100c0c7816 */ /* 0x000fe20000000006 */
[----:B0-----:R-:W4:Y:S01]  /*43ee0*/  LDL.LU R22, [R1+0x240] ;  /* 0x0002400001167983 */ /* 0x001f220000300800 */
[----:B------:R-:W-:Y:S02]  /*43ef0*/  PRMT R10, R8, 0x5410, R10 ;  /* 0x00005410080a7816 */ /* 0x000fe4000000000a */
[----:B--2---:R-:W-:Y:S02]  /*43f00*/  PRMT R18, R3, 0x5410, R18 ;  /* 0x0000541003127816 */ /* 0x004fe40000000012 */
[----:B------:R-:W2:Y:S04]  /*43f10*/  LDL.LU R3, [R1+0x1410] ;  /* 0x0014100001037983 */ /* 0x000ea80000300800 */
[----:B------:R0:W-:Y:S04]  /*43f20*/  STL [R1+0x64], R18 ;  /* 0x0000641201007387 */ /* 0x0001e80000100800 */
[----:B0-----:R-:W5:Y:S04]  /*43f30*/  LDL.LU R18, [R1+0x1b8] ;  /* 0x0001b80001127983 */ /* 0x001f680000300800 */
[----:B------:R-:W2:Y:S04]  /*43f40*/  LDL.LU R2, [R1+0x310] ;  /* 0x0003100001027983 */ /* 0x000ea80000300800 */
[----:B------:R0:W-:Y:S04]  /*43f50*/  STL [R1+0x68], R27 ;  /* 0x0000681b01007387 */ /* 0x0001e80000100800 */
[----:B0-----:R-:W3:Y:S04]  /*43f60*/  LDL.LU R27, [R1+0x1bc] ;  /* 0x0001bc00011b7983 */ /* 0x001ee80000300800 */
[----:B------:R-:W3:Y:S04]  /*43f70*/  LDL.LU R4, [R1+0x1fc] ;  /* 0x0001fc0001047983 */ /* 0x000ee80000300800 */
[----:B------:R0:W-:Y:S04]  /*43f80*/  STL [R1+0x6c], R25 ;  /* 0x00006c1901007387 */ /* 0x0001e80000100800 */
[----:B0-----:R-:W4:Y:S04]  /*43f90*/  LDL.LU R25, [R1+0x1f0] ;  /* 0x0001f00001197983 */ /* 0x001f280000300800 */
[----:B------:R-:W4:Y:S04]  /*43fa0*/  LDL.LU R6, [R1+0x1e4] ;  /* 0x0001e40001067983 */ /* 0x000f280000300800 */
[----:B------:R0:W-:Y:S04]  /*43fb0*/  STL [R1+0x74], R12 ;  /* 0x0000740c01007387 */ /* 0x0001e80000100800 */
[----:B0-----:R-:W4:Y:S04]  /*43fc0*/  LDL.LU R12, [R1+0x1ec] ;  /* 0x0001ec00010c7983 */ /* 0x001f280000300800 */
[----:B------:R-:W4:Y:S04]  /*43fd0*/  LDL.LU R8, [R1+0x314] ;  /* 0x0003140001087983 */ /* 0x000f280000300800 */
[----:B------:R0:W-:Y:S04]  /*43fe0*/  STL [R1+0x70], R10 ;  /* 0x0000700a01007387 */ /* 0x0001e80000100800 */
[----:B0-----:R-:W5:Y:S01]  /*43ff0*/  LDL.LU R10, [R1+0x300] ;  /* 0x00030000010a7983 */ /* 0x001f620000300800 */
[----:B--2---:R-:W-:-:S04]  /*44000*/  LOP3.LUT R2, R2, 0xffff, RZ, 0xc0, !PT ;  /* 0x0000ffff02027812 */ /* 0x004fc800078ec0ff */
[--C-:B------:R-:W-:Y:S02]  /*44010*/  PRMT R5, R5, 0x5210, R2.reuse ;  /* 0x0000521005057816 */ /* 0x100fe40000000002 */
[----:B---3--:R-:W-:Y:S02]  /*44020*/  PRMT R4, R4, 0x4210, R2 ;  /* 0x0000421004047816 */ /* 0x008fe40000000002 */
[----:B------:R-:W2:Y:S01]  /*44030*/  LDL.LU R2, [R1+0x304] ;  /* 0x0003040001027983 */ /* 0x000ea20000300800 */
[----:B----4-:R-:W-:-:S04]  /*44040*/  LOP3.LUT R8, R8, 0xffff, RZ, 0xc0, !PT ;  /* 0x0000ffff08087812 */ /* 0x010fc800078ec0ff */
[--C-:B------:R-:W-:Y:S02]  /*44050*/  PRMT R6, R6, 0x4210, R8.reuse ;  /* 0x0000421006067816 */ /* 0x100fe40000000008 */
[----:B------:R-:W-:Y:S02]  /*44060*/  PRMT R7, R7, 0x5210, R8 ;  /* 0x0000521007077816 */ /* 0x000fe40000000008 */
[----:B------:R-:W3:Y:S01]  /*44070*/  LDL.LU R8, [R1+0x1e8] ;  /* 0x0001e80001087983 */ /* 0x000ee20000300800 */
[----:B------:R-:W-:Y:S02]  /*44080*/  LOP3.LUT R14, R14, 0xffff, RZ, 0xc0, !PT ;  /* 0x0000ffff0e0e7812 */ /* 0x000fe400078ec0ff */
[----:B-----5:R-:W-:-:S04]  /*44090*/  LOP3.LUT R10, R10, 0xffff, RZ, 0xc0, !PT ;  /* 0x0000ffff0a0a7812 */ /* 0x020fc800078ec0ff */
[----:B------:R-:W-:Y:S02]  /*440a0*/  PRMT R9, R9, 0x5210, R10 ;  /* 0x0000521009097816 */ /* 0x000fe4000000000a */
[----:B------:R-:W-:Y:S02]  /*440b0*/  PRMT R13, R13, 0x5210, R14 ;  /* 0x000052100d0d7816 */ /* 0x000fe4000000000e */
[----:B--2---:R-:W-:-:S04]  /*440c0*/  LOP3.LUT R2, R2, 0xffff, RZ, 0xc0, !PT ;  /* 0x0000ffff02027812 */ /* 0x004fc800078ec0ff */
[----:B------:R-:W-:Y:S02]  /*440d0*/  PRMT R11, R11, 0x5210, R2 ;  /* 0x000052100b0b7816 */ /* 0x000fe40000000002 */
[----:B---3--:R-:W-:Y:S02]  /*440e0*/  PRMT R8, R8, 0x4210, R10 ;  /* 0x0000421008087816 */ /* 0x008fe4000000000a */
[----:B------:R-:W-:Y:S02]  /*440f0*/  PRMT R10, R12, 0x4210, R2 ;  /* 0x000042100c0a7816 */ /* 0x000fe40000000002 */
[----:B------:R-:W2:Y:S01]  /*44100*/  LDL.LU R2, [R1+0x244] ;  /* 0x0002440001027983 */ /* 0x000ea20000300800 */
[----:B------:R-:W-:-:S03]  /*44110*/  PRMT R12, R25, 0x4210, R14 ;  /* 0x00004210190c7816 */ /* 0x000fc6000000000e */
[----:B------:R-:W3:Y:S04]  /*44120*/  LDL.LU R25, [R1+0x1a4] ;  /* 0x0001a40001197983 */ /* 0x000ee80000300800 */
[----:B------:R-:W4:Y:S01]  /*44130*/  LDL.LU R14, [R1+0x1dc] ;  /* 0x0001dc00010e7983 */ /* 0x000f220000300800 */
[----:B------:R-:W-:Y:S02]  /*44140*/  LOP3.LUT R16, R16, 0xffff, RZ, 0xc0, !PT ;  /* 0x0000ffff10107812 */ /* 0x000fe400078ec0ff */
[----:B------:R-:W-:Y:S02]  /*44150*/  LOP3.LUT R22, R22, 0xffff, RZ, 0xc0, !PT ;  /* 0x0000ffff16167812 */ /* 0x000fe400078ec0ff */
[----:B------:R-:W-:Y:S01]  /*44160*/  PRMT R15, R15, 0x5210, R16 ;  /* 0x000052100f0f7816 */ /* 0x000fe20000000010 */
[----:B------:R0:W-:Y:S01]  /*44170*/  STSM.16.M88.4 [R3], R4 ;  /* 0x0000000403007844 */ /* 0x0001e20000000200 */
[----:B------:R-:W-:-:S02]  /*44180*/  PRMT R18, R18, 0x4210, R22 ;  /* 0x0000421012127816 */ /* 0x000fc40000000016 */
[----:B------:R-:W-:Y:S01]  /*44190*/  PRMT R19, R19, 0x5210, R22 ;  /* 0x0000521013137816 */ /* 0x000fe20000000016 */
[----:B------:R1:W-:Y:S01]  /*441a0*/  STSM.16.M88.4 [R3+0x200], R8 ;  /* 0x0002000803007844 */ /* 0x0003e20000000200 */
[----:B--2---:R-:W-:-:S04]  /*441b0*/  LOP3.LUT R2, R2, 0xffff, RZ, 0xc0, !PT ;  /* 0x0000ffff02027812 */ /* 0x004fc800078ec0ff */
[----:B------:R-:W-:Y:S02]  /*441c0*/  PRMT R17, R17, 0x5210, R2 ;  /* 0x0000521011117816 */ /* 0x000fe40000000002 */
[----:B----4-:R-:W-:Y:S02]  /*441d0*/  PRMT R14, R14, 0x4210, R16 ;  /* 0x000042100e0e7816 */ /* 0x010fe40000000010 */
[----:B------:R-:W-:Y:S02]  /*441e0*/  PRMT R16, R27, 0x4210, R2 ;  /* 0x000042101b107816 */ /* 0x000fe40000000002 */
[----:B------:R-:W2:Y:S04]  /*441f0*/  LDL.LU R27, [R1+0x1a8] ;  /* 0x0001a800011b7983 */ /* 0x000ea80000300800 */
[----:B------:R-:W4:Y:S04]  /*44200*/  LDL.LU R2, [R1+0x19c] ;  /* 0x00019c0001027983 */ /* 0x000f280000300800 */
[----:B------:R-:W5:Y:S04]  /*44210*/  LDL.LU R22, [R1+0x1b4] ;  /* 0x0001b40001167983 */ /* 0x000f680000300800 */
[----:B0-----:R-:W2:Y:S04]  /*44220*/  LDL.LU R5, [R1+0x1f8] ;  /* 0x0001f80001057983 */ /* 0x001ea80000300800 */
[----:B------:R-:W2:Y:S04]  /*44230*/  LDL.LU R7, [R1+0x1f4] ;  /* 0x0001f40001077983 */ /* 0x000ea80000300800 */
[----:B------:R-:W3:Y:S04]  /*44240*/  LDL.LU R4, [R1+0x1e0] ;  /* 0x0001e00001047983 */ /* 0x000ee80000300800 */
[----:B------:R-:W3:Y:S04]  /*44250*/  LDL.LU R6, [R1+0x1a0] ;  /* 0x0001a00001067983 */ /* 0x000ee80000300800 */
[----:B-1----:R-:W5:Y:S04]  /*44260*/  LDL.LU R11, [R1+0x1b0] ;  /* 0x0001b000010b7983 */ /* 0x002f680000300800 */
[----:B------:R-:W5:Y:S04]  /*44270*/  LDL.LU R10, [R1+0x198] ;  /* 0x00019800010a7983 */ /* 0x000f680000300800 */
[----:B------:R0:W-:Y:S04]  /*44280*/  STSM.16.M88.4 [R3+0x400], R12 ;  /* 0x0004000c03007844 */ /* 0x0001e80000000200 */
[----:B------:R1:W-:Y:S04]  /*44290*/  STSM.16.M88.4 [R3+0x600], R16 ;  /* 0x0006001003007844 */ /* 0x0003e80000000200 */
[----:B0-----:R-:W5:Y:S04]  /*442a0*/  LDL.LU R12, [R1+0x1ac] ;  /* 0x0001ac00010c7983 */ /* 0x001f680000300800 */
[----:B------:R-:W5:Y:S04]  /*442b0*/  LDL.LU R14, [R1+0x170] ;  /* 0x00017000010e7983 */ /* 0x000f680000300800 */
[----:B-1----:R-:W5:Y:S04]  /*442c0*/  LDL.LU R17, [R1+0x194] ;  /* 0x0001940001117983 */ /* 0x002f680000300800 */
[----:B------:R-:W5:Y:S04]  /*442d0*/  LDL.LU R19, [R1+0x190] ;  /* 0x0001900001137983 */ /* 0x000f680000300800 */
[----:B------:R-:W5:Y:S04]  /*442e0*/  LDL.LU R16, [R1+0x16c] ;  /* 0x00016c0001107983 */ /* 0x000f680000300800 */
[----:B------:R-:W5:Y:S01]  /*442f0*/  LDL.LU R18, [R1+0x168] ;  /* 0x0001680001127983 */ /* 0x000f620000300800 */
[----:B----4-:R-:W-:-:S02]  /*44300*/  LOP3.LUT R15, R2, 0xffff, RZ, 0xc0, !PT ;  /* 0x0000ffff020f7812 */ /* 0x010fc400078ec0ff */
[----:B--2---:R-:W-:Y:S02]  /*44310*/  LOP3.LUT R7, R7, 0xffff, RZ, 0xc0, !PT ;  /* 0x0000ffff07077812 */ /* 0x004fe400078ec0ff */
[----:B------:R-:W-:Y:S02]  /*44320*/  LOP3.LUT R5, R5, 0xffff, RZ, 0xc0, !PT ;  /* 0x0000ffff05057812 */ /* 0x000fe400078ec0ff */
[--C-:B---3--:R-:W-:Y:S02]  /*44330*/  PRMT R6, R6, 0x4210, R7.reuse ;  /* 0x0000421006067816 */ /* 0x108fe40000000007 */
[----:B-----5:R-:W-:Y:S02]  /*44340*/  LOP3.LUT R9, R11, 0xffff, RZ, 0xc0, !PT ;  /* 0x0000ffff0b097812 */ /* 0x020fe400078ec0ff */
[----:B------:R-:W-:Y:S02]  /*44350*/  PRMT R7, R20, 0x5210, R7 ;  /* 0x0000521014077816 */ /* 0x000fe40000000007 */
[----:B------:R-:W-:Y:S01]  /*44360*/  LOP3.LUT R11, R22, 0xffff, RZ, 0xc0, !PT ;  /* 0x0000ffff160b7812 */ /* 0x000fe200078ec0ff */
[----:B------:R-:W2:Y:S01]  /*44370*/  LDL.LU R20, [R1+0x174] ;  /* 0x0001740001147983 */ /* 0x000ea20000300800 */
[----:B------:R-:W-:-:S02]  /*44380*/  PRMT R8, R25, 0x4210, R9 ;  /* 0x0000421019087816 */ /* 0x000fc40000000009 */
[----:B------:R-:W-:Y:S01]  /*44390*/  PRMT R9, R21, 0x5210, R9 ;  /* 0x0000521015097816 */ /* 0x000fe20000000009 */
[----:B------:R-:W3:Y:S01]  /*443a0*/  LDL.LU R25, [R1+0x308] ;  /* 0x0003080001197983 */ /* 0x000ee20000300800 */
[----:B------:R-:W-:Y:S02]  /*443b0*/  LOP3.LUT R13, R10, 0xffff, RZ, 0xc0, !PT ;  /* 0x0000ffff0a0d7812 */ /* 0x000fe400078ec0ff */
[----:B------:R-:W-:Y:S01]  /*443c0*/  PRMT R10, R27, 0x4210, R11 ;  /* 0x000042101b0a7816 */ /* 0x000fe2000000000b */
[----:B------:R-:W4:Y:S01]  /*443d0*/  LDL.LU R22, [R1+0x140] ;  /* 0x0001400001167983 */ /* 0x000f220000300800 */
[----:B------:R-:W-:Y:S02]  /*443e0*/  PRMT R4, R4, 0x4210, R5 ;  /* 0x0000421004047816 */ /* 0x000fe40000000005 */
[----:B------:R-:W-:Y:S01]  /*443f0*/  PRMT R11, R23, 0x5210, R11 ;  /* 0x00005210170b7816 */ /* 0x000fe2000000000b */
[----:B------:R-:W5:Y:S01]  /*44400*/  LDL.LU R21, [R1+0x31c] ;  /* 0x00031c0001157983 */ /* 0x000f620000300800 */
[----:B------:R-:W-:-:S03]  /*44410*/  PRMT R5, R0, 0x5210, R5 ;  /* 0x0000521000057816 */ /* 0x000fc60000000005 */
[----:B------:R-:W2:Y:S01]  /*44420*/  LDL.LU R27, [R1+0x30c] ;  /* 0x00030c00011b7983 */ /* 0x000ea20000300800 */
[----:B------:R-:W-:-:S03]  /*44430*/  PRMT R12, R12, 0x4210, R13 ;  /* 0x000042100c0c7816 */ /* 0x000fc6000000000d */
[----:B------:R-:W3:Y:S01]  /*44440*/  LDL.LU R23, [R1+0x318] ;  /* 0x0003180001177983 */ /* 0x000ee20000300800 */
[----:B------:R-:W-:Y:S02]  /*44450*/  PRMT R13, R24, 0x5210, R13 ;  /* 0x00005210180d7816 */ /* 0x000fe4000000000d */
[----:B------:R-:W-:Y:S01]  /*44460*/  PRMT R14, R14, 0x4210, R15 ;  /* 0x000042100e0e7816 */ /* 0x000fe2000000000f */
[----:B------:R-:W3:Y:S01]  /*44470*/  LDL.LU R0, [R1+0x18] ;  /* 0x0000180001007983 */ /* 0x000ee20000300800 */
[----:B------:R-:W-:-:S03]  /*44480*/  LOP3.LUT R17, R17, 0xffff, RZ, 0xc0, !PT ;  /* 0x0000ffff11117812 */ /* 0x000fc600078ec0ff */
[----:B------:R-:W3:Y:S01]  /*44490*/  LDL.LU R2, [R1+0x288] ;  /* 0x0002880001027983 */ /* 0x000ee20000300800 */
[----:B------:R-:W-:-:S03]  /*444a0*/  LOP3.LUT R19, R19, 0xffff, RZ, 0xc0, !PT ;  /* 0x0000ffff13137812 */ /* 0x000fc600078ec0ff */
[----:B------:R-:W3:Y:S01]  /*444b0*/  LDL.LU R24, [R1+0x144] ;  /* 0x0001440001187983 */ /* 0x000ee20000300800 */
[----:B------:R-:W-:Y:S02]  /*444c0*/  PRMT R15, R26, 0x5210, R15 ;  /* 0x000052101a0f7816 */ /* 0x000fe4000000000f */
[--C-:B------:R-:W-:Y:S01]  /*444d0*/  PRMT R16, R16, 0x4210, R17.reuse ;  /* 0x0000421010107816 */ /* 0x100fe20000000011 */
[----:B------:R-:W3:Y:S01]  /*444e0*/  LDL.LU R26, [R1+0x158] ;  /* 0x00015800011a7983 */ /* 0x000ee20000300800 */
[----:B------:R-:W-:Y:S02]  /*444f0*/  PRMT R17, R28, 0x5210, R17 ;  /* 0x000052101c117816 */ /* 0x000fe40000000011 */
[--C-:B------:R-:W-:Y:S01]  /*44500*/  PRMT R18, R18, 0x4210, R19.reuse ;  /* 0x0000421012127816 */ /* 0x100fe20000000013 */
[----:B------:R-:W3:Y:S01]  /*44510*/  LDL.LU R28, [R1+0x10] ;  /* 0x00001000011c7983 */ /* 0x000ee20000300800 */
[----:B------:R-:W-:-:S03]  /*44520*/  PRMT R19, R29, 0x5210, R19 ;  /* 0x000052101d137816 */ /* 0x000fc60000000013 */
[----:B------:R-:W3:Y:S04]  /*44530*/  LDL.LU R29, [R1+0x8] ;  /* 0x00000800011d7983 */ /* 0x000ee80000300800 */
[----:B------:R0:W-:Y:S04]  /*44540*/  STSM.16.M88.4 [R3+0x800], R4 ;  /* 0x0008000403007844 */ /* 0x0001e80000000200 */
[----:B0-----:R-:W4:Y:S04]  /*44550*/  LDL.LU R7, [R1+0xc] ;  /* 0x00000c0001077983 */ /* 0x001f280000300800 */
[----:B------:R-:W-:Y:S04]  /*44560*/  STSM.16.M88.4 [R3+0xa00], R8 ;  /* 0x000a000803007844 */ /* 0x000fe80000000200 */
[----:B------:R-:W-:Y:S04]  /*44570*/  STSM.16.M88.4 [R3+0xc00], R12 ;  /* 0x000c000c03007844 */ /* 0x000fe80000000200 */
[----:B------:R-:W-:Y:S01]  /*44580*/  STSM.16.M88.4 [R3+0xe00], R16 ;  /* 0x000e001003007844 */ /* 0x000fe20000000200 */
[----:B------:R-:W-:Y:S01]  /*44590*/  BAR.SYNC.DEFER_BLOCKING 0x0 ;  /* 0x0000000000007b1d */ /* 0x000fe20000010000 */
[----:B-----5:R-:W-:-:S04]  /*445a0*/  LOP3.LUT R21, R21, 0xffff, RZ, 0xc0, !PT ;  /* 0x0000ffff15157812 */ /* 0x020fc800078ec0ff */
[--C-:B--2---:R-:W-:Y:S02]  /*445b0*/  PRMT R20, R20, 0x4210, R21.reuse ;  /* 0x0000421014147816 */ /* 0x104fe40000000015 */
[----:B---3--:R-:W-:Y:S02]  /*445c0*/  PRMT R21, R29, 0x5210, R21 ;  /* 0x000052101d157816 */ /* 0x008fe40000000015 */
[----:B------:R-:W0:Y:S01]  /*445d0*/  S2R R29, SR_TID.X ;  /* 0x00000000001d7919 */ /* 0x000e220000002100 */
[----:B------:R-:W-:-:S04]  /*445e0*/  LOP3.LUT R23, R23, 0xffff, RZ, 0xc0, !PT ;  /* 0x0000ffff17177812 */ /* 0x000fc800078ec0ff */
[----:B----4-:R-:W-:Y:S02]  /*445f0*/  PRMT R22, R22, 0x4210, R23 ;  /* 0x0000421016167816 */ /* 0x010fe40000000017 */
[----:B0-----:R-:W-:-:S04]  /*44600*/  LOP3.LUT R29, R29, 0x1ff, RZ, 0xc0, !PT ;  /* 0x000001ff1d1d7812 */ /* 0x001fc800078ec0ff */
[----:B------:R-:W-:Y:S01]  /*44610*/  LEA R29, R29, UR4, 0x4 ;  /* 0x000000041d1d7c11 */ /* 0x000fe2000f8e20ff */
[----:B------:R-:W0:Y:S04]  /*44620*/  LDCU.64 UR4, c[0x0][0x398] ;  /* 0x00007300ff0477ac */ /* 0x000e280008000a00 */
[----:B------:R-:W1:Y:S04]  /*44630*/  LDS.128 R12, [R29] ;  /* 0x000000001d0c7984 */ /* 0x000e680000000c00 */
[----:B------:R-:W2:Y:S01]  /*44640*/  LDS.128 R8, [R29+0x2000] ;  /* 0x002000001d087984 */ /* 0x000ea20000000c00 */
[----:B------:R-:W-:-:S03]  /*44650*/  PRMT R23, R7, 0x5210, R23 ;  /* 0x0000521007177816 */ /* 0x000fc60000000017 */
[----:B------:R-:W3:Y:S01]  /*44660*/  LDS.128 R4, [R29+0x4000] ;  /* 0x004000001d047984 */ /* 0x000ee20000000c00 */
[----:B------:R-:W-:-:S03]  /*44670*/  LOP3.LUT R27, R27, 0xffff, RZ, 0xc0, !PT ;  /* 0x0000ffff1b1b7812 */ /* 0x000fc600078ec0ff */
[----:B------:R-:W4:Y:S01]  /*44680*/  LDS.128 R16, [R29+0x6000] ;  /* 0x006000001d107984 */ /* 0x000f220000000c00 */
[----:B------:R-:W-:-:S03]  /*44690*/  PRMT R26, R26, 0x4210, R27 ;  /* 0x000042101a1a7816 */ /* 0x000fc6000000001b */
[----:B------:R-:W-:Y:S01]  /*446a0*/  STL.64 [R1+0x1408], R22 ;  /* 0x0014081601007387 */ /* 0x000fe20000100a00 */
[----:B------:R-:W-:-:S03]  /*446b0*/  PRMT R27, R0, 0x5210, R27 ;  /* 0x00005210001b7816 */ /* 0x000fc6000000001b */
[----:B------:R-:W-:Y:S01]  /*446c0*/  STL.64 [R1+0x1400], R20 ;  /* 0x0014001401007387 */ /* 0x000fe20000100a00 */
[----:B------:R-:W-:-:S03]  /*446d0*/  LOP3.LUT R25, R25, 0xffff, RZ, 0xc0, !PT ;  /* 0x0000ffff19197812 */ /* 0x000fc600078ec0ff */
[----:B------:R-:W-:Y:S04]  /*446e0*/  LDS.128 R20, [R29+0xe000] ;  /* 0x00e000001d147984 */ /* 0x000fe80000000c00 */
[----:B-1----:R-:W-:Y:S04]  /*446f0*/  STL.64 [R1+0x20], R12 ;  /* 0x0000200c01007387 */ /* 0x002fe80000100a00 */
[----:B------:R-:W-:Y:S04]  /*44700*/  STL.64 [R1+0x28], R14 ;  /* 0x0000280e01007387 */ /* 0x000fe80000100a00 */
[----:B------:R-:W5:Y:S04]  /*44710*/  LDL.LU R0, [R1+0x28c] ;  /* 0x00028c0001007983 */ /* 0x000f680000300800 */
[----:B--2---:R-:W-:Y:S04]  /*44720*/  STL.64 [R1+0x30], R8 ;  /* 0x0000300801007387 */ /* 0x004fe80000100a00 */
[----:B------:R-:W-:Y:S04]  /*44730*/  STL.64 [R1+0x38], R10 ;  /* 0x0000380a01007387 */ /* 0x000fe80000100a00 */
[----:B------:R-:W1:Y:S01]  /*44740*/  LDS.128 R8, [R29+0x8000] ;  /* 0x008000001d087984 */ /* 0x000e620000000c00 */
[----:B------:R-:W-:-:S03]  /*44750*/  PRMT R24, R24, 0x4210, R25 ;  /* 0x0000421018187816 */ /* 0x000fc60000000019 */
[----:B------:R-:W2:Y:S01]  /*44760*/  LDS.128 R12, [R29+0xa000] ;  /* 0x00a000001d0c7984 */ /* 0x000ea20000000c00 */
[----:B------:R-:W-:-:S03]  /*44770*/  PRMT R25, R28, 0x5210, R25 ;  /* 0x000052101c197816 */ /* 0x000fc60000000019 */
[----:B------:R-:W5:Y:S04]  /*44780*/  LDL.LU R28, [R1+0x70] ;  /* 0x00007000011c7983 */ /* 0x000f680000300800 */
[----:B---3--:R-:W-:Y:S04]  /*44790*/  STL.64 [R1+0x40], R4 ;  /* 0x0000400401007387 */ /* 0x008fe80000100a00 */
[----:B------:R-:W-:Y:S04]  /*447a0*/  STL.64 [R1+0x48], R6 ;  /* 0x0000480601007387 */ /* 0x000fe80000100a00 */
[----:B------:R-:W3:Y:S04]  /*447b0*/  LDS.128 R4, [R29+0xc000] ;  /* 0x00c000001d047984 */ /* 0x000ee80000000c00 */
[----:B----4-:R4:W-:Y:S04]  /*447c0*/  STL [R1+0x13d4], R16 ;  /* 0x0013d41001007387 */ /* 0x0109e80000100800 */
[----:B----4-:R-:W4:Y:S04]  /*447d0*/  LDL.LU R16, [R1+0x160] ;  /* 0x0001600001107983 */ /* 0x010f280000300800 */
[----:B------:R0:W-:Y:S04]  /*447e0*/  STL [R1+0x13d0], R17 ;  /* 0x0013d01101007387 */ /* 0x0001e80000100800 */
[----:B0-----:R-:W4:Y:S04]  /*447f0*/  LDL.LU R17, [R1+0x6c] ;  /* 0x00006c0001117983 */ /* 0x001f280000300800 */
[----:B------:R0:W-:Y:S04]  /*44800*/  STL [R1+0x13cc], R18 ;  /* 0x0013cc1201007387 */ /* 0x0001e80000100800 */
[----:B0-----:R-:W4:Y:S04]  /*44810*/  LDL.LU R18, [R1+0x74] ;  /* 0x0000740001127983 */ /* 0x001f280000300800 */
[----:B------:R0:W-:Y:S04]  /*44820*/  STL [R1+0x13c8], R19 ;  /* 0x0013c81301007387 */ /* 0x0001e80000100800 */
[----:B0-----:R-:W4:Y:S04]  /*44830*/  LDL.LU R19, [R1+0x164] ;  /* 0x0001640001137983 */ /* 0x001f280000300800 */
[----:B-1----:R0:W-:Y:S04]  /*44840*/  STL [R1+0x13c4], R8 ;  /* 0x0013c40801007387 */ /* 0x0021e80000100800 */
[----:B0-----:R-:W4:Y:S04]  /*44850*/  LDL.LU R8, [R1+0x188] ;  /* 0x0001880001087983 */ /* 0x001f280000300800 */
[----:B------:R0:W-:Y:S04]  /*44860*/  STL [R1+0x13c0], R9 ;  /* 0x0013c00901007387 */ /* 0x0001e80000100800 */
[----:B0-----:R-:W4:Y:S04]  /*44870*/  LDL.LU R9, [R1+0x4] ;  /* 0x0000040001097983 */ /* 0x001f280000300800 */
[----:B------:R0:W-:Y:S04]  /*44880*/  STL [R1+0x13bc], R10 ;  /* 0x0013bc0a01007387 */ /* 0x0001e80000100800 */
[----:B0-----:R-:W4:Y:S04]  /*44890*/  LDL.LU R10, [R1+0x178] ;  /* 0x00017800010a7983 */ /* 0x001f280000300800 */
[----:B------:R0:W-:Y:S04]  /*448a0*/  STL [R1+0x13b8], R11 ;  /* 0x0013b80b01007387 */ /* 0x0001e80000100800 */
[----:B0-----:R-:W4:Y:S04]  /*448b0*/  LDL.LU R11, [R1] ;  /* 0x00000000010b7983 */ /* 0x001f280000300800 */
[----:B--2---:R0:W-:Y:S04]  /*448c0*/  STL [R1+0x13b4], R12 ;  /* 0x0013b40c01007387 */ /* 0x0041e80000100800 */
[----:B0-----:R-:W2:Y:S04]  /*448d0*/  LDL.LU R12, [R1+0x204] ;  /* 0x00020400010c7983 */ /* 0x001ea80000300800 */
[----:B------:R0:W-:Y:S04]  /*448e0*/  STL [R1+0x13b0], R13 ;  /* 0x0013b00d01007387 */ /* 0x0001e80000100800 */
[----:B0-----:R-:W2:Y:S04]  /*448f0*/  LDL.LU R13, [R1+0x148] ;  /* 0x00014800010d7983 */ /* 0x001ea80000300800 */
[----:B------:R0:W-:Y:S04]  /*44900*/  STL [R1+0x13ac], R14 ;  /* 0x0013ac0e01007387 */ /* 0x0001e80000100800 */
[----:B0-----:R-:W2:Y:S04]  /*44910*/  LDL.LU R14, [R1+0x200] ;  /* 0x00020000010e7983 */ /* 0x001ea80000300800 */
[----:B------:R0:W-:Y:S04]  /*44920*/  STL [R1+0x13a8], R15 ;  /* 0x0013a80f01007387 */ /* 0x0001e80000100800 */
[----:B0-----:R-:W2:Y:S04]  /*44930*/  LDL.LU R15, [R1+0x68] ;  /* 0x00006800010f7983 */ /* 0x001ea80000300800 */
[----:B---3--:R0:W-:Y:S04]  /*44940*/  STL [R1+0x13a4], R4 ;  /* 0x0013a40401007387 */ /* 0x0081e80000100800 */
[----:B0-----:R-:W3:Y:S04]  /*44950*/  LDL.LU R4, [R1+0x17c] ;  /* 0x00017c0001047983 */ /* 0x001ee80000300800 */
[----:B------:R0:W-:Y:S04]  /*44960*/  STL [R1+0x13a0], R5 ;  /* 0x0013a00501007387 */ /* 0x0001e80000100800 */
[----:B0-----:R-:W2:Y:S04]  /*44970*/  LDL.LU R5, [R1+0x60] ;  /* 0x0000600001057983 */ /* 0x001ea80000300800 */
[----:B------:R0:W-:Y:S04]  /*44980*/  STL [R1+0x139c], R6 ;  /* 0x00139c0601007387 */ /* 0x0001e80000100800 */
[----:B0-----:R-:W2:Y:S04]  /*44990*/  LDL.LU R6, [R1+0x180] ;  /* 0x0001800001067983 */ /* 0x001ea80000300800 */
[----:B------:R0:W-:Y:S04]  /*449a0*/  STL [R1+0x1398], R7 ;  /* 0x0013980701007387 */ /* 0x0001e80000100800 */
[----:B0-----:R-:W2:Y:S04]  /*449b0*/  LDL.LU R7, [R1+0x64] ;  /* 0x0000640001077983 */ /* 0x001ea80000300800 */
[----:B------:R-:W-:Y:S04]  /*449c0*/  STL.64 [R1+0x50], R20 ;  /* 0x0000501401007387 */ /* 0x000fe80000100a00 */
[----:B------:R0:W-:Y:S04]  /*449d0*/  STL.64 [R1+0x58], R22 ;  /* 0x0000581601007387 */ /* 0x0001e80000100a00 */
[----:B0-----:R-:W2:Y:S04]  /*449e0*/  LDL.LU.64 R22, [R1+0x1408] ;  /* 0x0014080001167983 */ /* 0x001ea80000300a00 */
[----:B------:R-:W2:Y:S01]  /*449f0*/  LDL.LU.64 R20, [R1+0x1400] ;  /* 0x0014000001147983 */ /* 0x000ea20000300a00 */
[----:B------:R-:W-:Y:S06]  /*44a00*/  BAR.SYNC.DEFER_BLOCKING 0x0 ;  /* 0x0000000000007b1d */ /* 0x000fec0000010000 */
[----:B------:R0:W-:Y:S04]  /*44a10*/  STL [R1+0x1390], R29 ;  /* 0x0013901d01007387 */ /* 0x0001e80000100800 */
[----:B0-----:R-:W3:Y:S04]  /*44a20*/  LDL.LU R29, [R1+0x184] ;  /* 0x00018400011d7983 */ /* 0x001ee80000300800 */
[----:B--2---:R0:W-:Y:S04]  /*44a30*/  STSM.16.M88.4 [R3], R20 ;  /* 0x0000001403007844 */ /* 0x0041e80000000200 */
[----:B0-----:R-:W2:Y:S04]  /*44a40*/  LDL.LU R20, [R1+0x248] ;  /* 0x0002480001147983 */ /* 0x001ea80000300800 */
[----:B------:R-:W3:Y:S04]  /*44a50*/  LDL.LU R21, [R1+0x24c] ;  /* 0x00024c0001157983 */ /* 0x000ee80000300800 */
[----:B------:R-:W3:Y:S04]  /*44a60*/  LDL.LU R22, [R1+0x208] ;  /* 0x0002080001167983 */ /* 0x000ee80000300800 */
[----:B------:R-:W3:Y:S01]  /*44a70*/  LDL.LU R23, [R1+0x20c] ;  /* 0x00020c0001177983 */ /* 0x000ee20000300800 */
[----:B------:R-:W-:-:S04]  /*44a80*/  LOP3.LUT R2, R2, 0xffff, RZ, 0xc0, !PT ;  /* 0x0000ffff02027812 */ /* 0x000fc800078ec0ff */
[--C-:B----4-:R-:W-:Y:S02]  /*44a90*/  PRMT R8, R8, 0x4210, R2.reuse ;  /* 0x0000421008087816 */ /* 0x110fe40000000002 */
[----:B------:R-:W-:Y:S02]  /*44aa0*/  PRMT R9, R9, 0x5210, R2 ;  /* 0x0000521009097816 */ /* 0x000fe40000000002 */
[----:B-----5:R-:W-:-:S04]  /*44ab0*/  LOP3.LUT R0, R0, 0xffff, RZ, 0xc0, !PT ;  /* 0x0000ffff00007812 */ /* 0x020fc800078ec0ff */
[--C-:B------:R-:W-:Y:S02]  /*44ac0*/  PRMT R10, R10, 0x4210, R0.reuse ;  /* 0x000042100a0a7816 */ /* 0x100fe40000000000 */
[----:B------:R-:W-:Y:S02]  /*44ad0*/  PRMT R11, R11, 0x5210, R0 ;  /* 0x000052100b0b7816 */ /* 0x000fe40000000000 */
[----:B--2---:R-:W-:-:S04]  /*44ae0*/  LOP3.LUT R2, R20, 0xffff, RZ, 0xc0, !PT ;  /* 0x0000ffff14027812 */ /* 0x004fc800078ec0ff */
[--C-:B---3--:R-:W-:Y:S02]  /*44af0*/  PRMT R4, R4, 0x4210, R2.reuse ;  /* 0x0000421004047816 */ /* 0x108fe40000000002 */
[----:B------:R-:W-:Y:S02]  /*44b00*/  PRMT R5, R5, 0x5210, R2 ;  /* 0x0000521005057816 */ /* 0x000fe40000000002 */
[----:B------:R-:W2:Y:S01]  /*44b10*/  LDL R2, [R1+0x760] ;  /* 0x0007600001027983 */ /* 0x000ea20000100800 */
[----:B------:R-:W-:Y:S02]  /*44b20*/  LOP3.LUT R0, R21, 0xffff, RZ, 0xc0, !PT ;  /* 0x0000ffff15007812 */ /* 0x000fe400078ec0ff */
[----:B------:R-:W-:Y:S02]  /*44b30*/  LOP3.LUT R23, R23, 0xffff, RZ, 0xc0, !PT ;  /* 0x0000ffff17177812 */ /* 0x000fe400078ec0ff */
[----:B------:R-:W-:Y:S02]  /*44b40*/  LOP3.LUT R21, R22, 0xffff, RZ, 0xc0, !PT ;  /* 0x0000ffff16157812 */ /* 0x000fe400078ec0ff */
[----:B------:R-:W-:-:S02]  /*44b50*/  PRMT R22, R13, 0x4210, R23 ;  /* 0x000042100d167816 */ /* 0x000fc40000000017 */
[----:B------:R-:W-:Y:S02]  /*44b60*/  PRMT R23, R17, 0x5210, R23 ;  /* 0x0000521011177816 */ /* 0x000fe40000000017 */
[----:B------:R-:W0:Y:S01]  /*44b70*/  S2R R17, SR_TID.X ;  /* 0x0000000000117919 */ /* 0x000e220000002100 */
[--C-:B------:R-:W-:Y:S02]  /*44b80*/  PRMT R6, R6, 0x4210, R0.reuse ;  /* 0x0000421006067816 */ /* 0x100fe40000000000 */
[----:B------:R-:W-:Y:S02]  /*44b90*/  PRMT R7, R7, 0x5210, R0 ;  /* 0x0000521007077816 */ /* 0x000fe40000000000 */
[--C-:B------:R-:W-:Y:S02]  /*44ba0*/  PRMT R20, R29, 0x4210, R21.reuse ;  /* 0x000042101d147816 */ /* 0x100fe40000000015 */
[----:B------:R-:W-:Y:S01]  /*44bb0*/  PRMT R21, R15, 0x5210, R21 ;  /* 0x000052100f157816 */ /* 0x000fe20000000015 */
[----:B------:R-:W-:Y:S04]  /*44bc0*/  STSM.16.M88.4 [R3+0x200], R24 ;  /* 0x0002001803007844 */ /* 0x000fe80000000200 */
[----:B------:R-:W-:Y:S04]  /*44bd0*/  STSM.16.M88.4 [R3+0x400], R8 ;  /* 0x0004000803007844 */ /* 0x000fe80000000200 */
[----:B------:R-:W-:Y:S04]  /*44be0*/  STSM.16.M88.4 [R3+0x600], R4 ;  /* 0x0006000403007844 */ /* 0x000fe80000000200 */
[----:B------:R2:W-:Y:S01]  /*44bf0*/  STSM.16.M88.4 [R3+0x800], R20 ;  /* 0x0008001403007844 */ /* 0x0005e20000000200 */
[----:B0-----:R-:W-:-:S04]  /*44c00*/  SHF.R.U32.HI R0, RZ, 0x8, R17 ;  /* 0x00000008ff007819 */ /* 0x001fc80000011611 */
[----:B------:R-:W-:Y:S01]  /*44c10*/  SGXT.U32 R0, R0, 0x1 ;  /* 0x000000010000781a */ /* 0x000fe20000000000 */
[----:B------:R-:W-:Y:S03]  /*44c20*/  STL [R1+0x13e8], R3 ;  /* 0x0013e80301007387 */ /* 0x000fe60000100800 */
[----:B--2---:R-:W-:-:S05]  /*44c30*/  LOP3.LUT R22, R2, 0x1fe, R0, 0xfe, !PT ;  /* 0x000001fe02167812 */ /* 0x004fca00078efe00 */
[----:B------:R0:W-:Y:S04]  /*44c40*/  STL [R1+0x13f8], R22 ;  /* 0x0013f81601007387 */ /* 0x0001e80000100800 */
[----:B0-----:R-:W2:Y:S01]  /*44c50*/  LDL.LU R22, [R1+0x760] ;  /* 0x0007600001167983 */ /* 0x001ea20000300800 */
[----:B------:R-:W-:Y:S02]  /*44c60*/  LOP3.LUT R25, R14, 0xffff, RZ, 0xc0, !PT ;  /* 0x0000ffff0e197812 */ /* 0x000fe400078ec0ff */
[----:B------:R-:W-:Y:S02]  /*44c70*/  LOP3.LUT R27, R12, 0xffff, RZ, 0xc0, !PT ;  /* 0x0000ffff0c1b7812 */ /* 0x000fe400078ec0ff */
[----:B------:R-:W-:Y:S02]  /*44c80*/  PRMT R24, R19, 0x4210, R25 ;  /* 0x0000421013187816 */ /* 0x000fe40000000019 */
[----:B------:R-:W-:-:S02]  /*44c90*/  PRMT R26, R16, 0x4210, R27 ;  /* 0x00004210101a7816 */ /* 0x000fc4000000001b */
[----:B------:R-:W-:Y:S02]  /*44ca0*/  PRMT R25, R18, 0x5210, R25 ;  /* 0x0000521012197816 */ /* 0x000fe40000000019 */
[----:B------:R-:W-:-:S05]  /*44cb0*/  PRMT R27, R28, 0x5210, R27 ;  /* 0x000052101c1b7816 */ /* 0x000fca000000001b */
[----:B------:R0:W-:Y:S01]  /*44cc0*/  STSM.16.M88.4 [R3+0xa00], R24 ;  /* 0x000a001803007844 */ /* 0x0001e20000000200 */
[C---:B--2---:R-:W-:Y:S02]  /*44cd0*/  LOP3.LUT R2, R22.reuse, R0, RZ, 0xfc, !PT ;  /* 0x0000000016027212 */ /* 0x044fe400078efcff */
[----:B0-----:R-:W-:-:S03]  /*44ce0*/  LOP3.LUT R3, R22, 0x2, R0, 0xfe, !PT ;  /* 0x0000000216037812 */ /* 0x001fc600078efe00 */
[----:B------:R0:W-:Y:S01]  /*44cf0*/  STL [R1+0x13f0], R2 ;  /* 0x0013f00201007387 */ /* 0x0001e20000100800 */
[----:B------:R-:W-:-:S03]  /*44d00*/  LOP3.LUT R4, R22, 0x6, R0, 0xfe, !PT ;  /* 0x0000000616047812 */ /* 0x000fc600078efe00 */
[----:B------:R1:W-:Y:S01]  /*44d10*/  STL [R1], R3 ;  /* 0x0000000301007387 */ /* 0x0003e20000100800 */
[C-C-:B0-----:R-:W-:Y:S02]  /*44d20*/  LOP3.LUT R2, R22.reuse, 0x4, R0.reuse, 0xfe, !PT ;  /* 0x0000000416027812 */ /* 0x141fe400078efe00 */
[----:B-1----:R-:W-:-:S03]  /*44d30*/  LOP3.LUT R3, R22, 0x8, R0, 0xfe, !PT ;  /* 0x0000000816037812 */ /* 0x002fc600078efe00 */
[----:B------:R0:W-:Y:S04]  /*44d40*/  STL [R1+0x8], R2 ;  /* 0x0000080201007387 */ /* 0x0001e80000100800 */
[----:B------:R1:W-:Y:S01]  /*44d50*/  STL [R1+0xc], R4 ;  /* 0x00000c0401007387 */ /* 0x0003e20000100800 */
[----:B0-----:R-:W-:-:S03]  /*44d60*/  LOP3.LUT R2, R22, 0xa, R0, 0xfe, !PT ;  /* 0x0000000a16027812 */ /* 0x001fc600078efe00 */
[----:B------:R0:W-:Y:S01]  /*44d70*/  STL [R1+0x10], R3 ;  /* 0x0000100301007387 */ /* 0x0001e20000100800 */
[----:B-1----:R-:W-:-:S03]  /*44d80*/  LOP3.LUT R4, R22, 0xc, R0, 0xfe, !PT ;  /* 0x0000000c16047812 */ /* 0x002fc600078efe00 */
[----:B------:R1:W-:Y:S01]  /*44d90*/  STL [R1+0x18], R2 ;  /* 0x0000180201007387 */ /* 0x0003e20000100800 */
[----:B0-----:R-:W-:-:S03]  /*44da0*/  LOP3.LUT R3, R22, 0xe, R0, 0xfe, !PT ;  /* 0x0000000e16037812 */ /* 0x001fc600078efe00 */
[----:B------:R0:W-:Y:S01]  /*44db0*/  STL [R1+0x1c], R4 ;  /* 0x00001c0401007387 */ /* 0x0001e20000100800 */
[----:B-1----:R-:W-:-:S03]  /*44dc0*/  LOP3.LUT R2, R22, 0x10, R0, 0xfe, !PT ;  /* 0x0000001016027812 */ /* 0x002fc600078efe00 */
[----:B------:R1:W-:Y:S01]  /*44dd0*/  STL [R1+0x60], R3 ;  /* 0x0000600301007387 */ /* 0x0003e20000100800 */
[----:B------:R-:W-:-:S03]  /*44de0*/  LOP3.LUT R16, R22, 0x18, R0, 0xfe, !PT ;  /* 0x0000001816107812 */ /* 0x000fc600078efe00 */
[----:B------:R2:W-:Y:S01]  /*44df0*/  STL [R1+0x68], R2 ;  /* 0x0000680201007387 */ /* 0x0005e20000100800 */
[C-C-:B0-----:R-:W-:Y:S02]  /*44e00*/  LOP3.LUT R4, R22.reuse, 0x12, R0.reuse, 0xfe, !PT ;  /* 0x0000001216047812 */ /* 0x141fe400078efe00 */
[----:B-1----:R-:W-:-:S03]  /*44e10*/  LOP3.LUT R3, R22, 0x14, R0, 0xfe, !PT ;  /* 0x0000001416037812 */ /* 0x002fc600078efe00 */
[----:B------:R-:W-:Y:S01]  /*44e20*/  STL [R1+0x6c], R4 ;  /* 0x00006c0401007387 */ /* 0x000fe20000100800 */
[C-C-:B------:R-:W-:Y:S02]  /*44e30*/  LOP3.LUT R17, R22.reuse, 0x1a, R0.reuse, 0xfe, !PT ;  /* 0x0000001a16117812 */ /* 0x140fe400078efe00 */
[C-C-:B--2---:R-:W-:Y:S01]  /*44e40*/  LOP3.LUT R2, R22.reuse, 0x16, R0.reuse, 0xfe, !PT ;  /* 0x0000001616027812 */ /* 0x144fe200078efe00 */
[----:B------:R-:W-:Y:S01]  /*44e50*/  STL [R1+0x70], R3 ;  /* 0x0000700301007387 */ /* 0x000fe20000100800 */
[C-C-:B------:R-:W-:Y:S02]  /*44e60*/  LOP3.LUT R18, R22.reuse, 0x1c, R0.reuse, 0xfe, !PT ;  /* 0x0000001c16127812 */ /* 0x140fe400078efe00 */
[C-C-:B------:R-:W-:Y:S01]  /*44e70*/  LOP3.LUT R19, R22.reuse, 0x1e, R0.reuse, 0xfe, !PT ;  /* 0x0000001e16137812 */ /* 0x140fe200078efe00 */
[----:B------:R-:W-:Y:S01]  /*44e80*/  STL [R1+0x13d8], R16 ;  /* 0x0013d81001007387 */ /* 0x000fe20000100800 */
[C-C-:B------:R-:W-:Y:S02]  /*44e90*/  LOP3.LUT R8, R22.reuse, 0x20, R0.reuse, 0xfe, !PT ;  /* 0x0000002016087812 */ /* 0x140fe400078efe00 */
[C-C-:B------:R-:W-:Y:S01]  /*44ea0*/  LOP3.LUT R9, R22.reuse, 0x22, R0.reuse, 0xfe, !PT ;  /* 0x0000002216097812 */ /* 0x140fe200078efe00 */
[----:B------:R0:W-:Y:S01]  /*44eb0*/  STL [R1+0x80], R2 ;  /* 0x0000800201007387 */ /* 0x0001e20000100800 */
[----:B------:R-:W-:-:S03]  /*44ec0*/  LOP3.LUT R10, R22, 0x24, R0, 0xfe, !PT ;  /* 0x00000024160a7812 */ /* 0x000fc600078efe00 */
[----:B------:R-:W-:Y:S04]  /*44ed0*/  STL [R1+0x13dc], R17 ;  /* 0x0013dc1101007387 */ /* 0x000fe80000100800 */
[----:B------:R-:W-:Y:S01]  /*44ee0*/  STL [R1+0x13e0], R18 ;  /* 0x0013e01201007387 */ /* 0x000fe20000100800 */
[----:B0-----:R-:W-:-:S03]  /*44ef0*/  LOP3.LUT R2, R22, 0x38, R0, 0xfe, !PT ;  /* 0x0000003816027812 */ /* 0x001fc600078efe00 */
[----:B------:R-:W-:Y:S01]  /*44f00*/  STL [R1+0x13e4], R19 ;  /* 0x0013e41301007387 */ /* 0x000fe20000100800 */
[----:B------:R-:W-:-:S03]  /*44f10*/  LOP3.LUT R3, R22, 0x3c, R0, 0xfe, !PT ;  /* 0x0000003c16037812 */ /* 0x000fc600078efe00 */
[----:B------:R0:W-:Y:S04]  /*44f20*/  STL [R1+0x13ec], R8 ;  /* 0x0013ec0801007387 */ /* 0x0001e80000100800 */
[----:B------:R-:W-:Y:S04]  /*44f30*/  STL [R1+0x13f4], R9 ;  /* 0x0013f40901007387 */ /* 0x000fe80000100800 */
[----:B------:R-:W-:Y:S01]  /*44f40*/  STL [R1+0x13fc], R10 ;  /* 0x0013fc0a01007387 */ /* 0x000fe20000100800 */
[----:B0-----:R-:W-:-:S03]  /*44f50*/  LOP3.LUT R8, R22, 0x3a, R0, 0xfe, !PT ;  /* 0x0000003a16087812 */ /* 0x001fc600078efe00 */
        /* <DEDUP_REMOVED lines=9> */
[----:B------:R1:W-:Y:S04]  /*44ff0*/  STL [R1+0xf0], R3 ;  /* 0x0000f00301007387 */ /* 0x0003e80000100800 */
[----:B------:R2:W-:Y:S01]  /*45000*/  STL [R1+0xf4], R2 ;  /* 0x0000f40201007387 */ /* 0x0005e20000100800 */
[C-C-:B0-----:R-:W-:Y:S02]  /*45010*/  LOP3.LUT R8, R22.reuse, 0x46, R0.reuse, 0xfe, !PT ;  /* 0x0000004616087812 */ /* 0x141fe400078efe00 */
[----:B-1----:R-:W-:-:S03]  /*45020*/  LOP3.LUT R3, R22, 0x48, R0, 0xfe, !PT ;  /* 0x0000004816037812 */ /* 0x002fc600078efe00 */
[----:B------:R0:W-:Y:S01]  /*45030*/  STL [R1+0xf8], R8 ;  /* 0x0000f80801007387 */ /* 0x0001e20000100800 */
[----:B--2---:R-:W-:-:S03]  /*45040*/  LOP3.LUT R2, R22, 0x4a, R0, 0xfe, !PT ;  /* 0x0000004a16027812 */ /* 0x004fc600078efe00 */
        /* <DEDUP_REMOVED lines=168> */
[----:B------:R1:W-:Y:S01]  /*45ad0*/  STL [R1+0x24c], R3 ;  /* 0x00024c0301007387 */ /* 0x0003e20000100800 */
[----:B------:R-:W-:-:S03]  /*45ae0*/  LOP3.LUT R29, R22, 0xfc, R0, 0xfe, !PT ;  /* 0x000000fc161d7812 */ /* 0x000fc600078efe00 */
[----:B------:R2:W-:Y:S01]  /*45af0*/  STL [R1+0x250], R2 ;  /* 0x0002500201007387 */ /* 0x0005e20000100800 */
[C-C-:B0-----:R-:W-:Y:S02]  /*45b00*/  LOP3.LUT R8, R22.reuse, 0xf6, R0.reuse, 0xfe, !PT ;  /* 0x000000f616087812 */ /* 0x141fe400078efe00 */
[----:B-1----:R-:W-:-:S03]  /*45b10*/  LOP3.LUT R3, R22, 0xf8, R0, 0xfe, !PT ;  /* 0x000000f816037812 */ /* 0x002fc600078efe00 */
[----:B------:R0:W-:Y:S01]  /*45b20*/  STL [R1+0x254], R8 ;  /* 0x0002540801007387 */ /* 0x0001e20000100800 */
[----:B--2---:R-:W-:-:S03]  /*45b30*/  LOP3.LUT R2, R22, 0xfa, R0, 0xfe, !PT ;  /* 0x000000fa16027812 */ /* 0x004fc600078efe00 */
[----:B------:R1:W-:Y:S04]  /*45b40*/  STL [R1+0x258], R3 ;  /* 0x0002580301007387 */ /* 0x0003e80000100800 */
[----:B------:R-:W-:Y:S04]  /*45b50*/  STL [R1+0x1394], R29 ;  /* 0x0013941d01007387 */ /* 0x000fe80000100800 */
[----:B------:R2:W-:Y:S01]  /*45b60*/  STL [R1+0x25c], R2 ;  /* 0x00025c0201007387 */ /* 0x0005e20000100800 */
[C-C-:B0-----:R-:W-:Y:S02]  /*45b70*/  LOP3.LUT R8, R22.reuse, 0x100, R0.reuse, 0xfe, !PT ;  /* 0x0000010016087812 */ /* 0x141fe400078efe00 */
[----:B-1----:R-:W-:-:S02]  /*45b80*/  LOP3.LUT R3, R22, 0x102, R0, 0xfe, !PT ;  /* 0x0000010216037812 */ /* 0x002fc400078efe00 */
[----:B--2---:R-:W-:-:S05]  /*45b90*/  LOP3.LUT R2, R22, 0xfe, R0, 0xfe, !PT ;  /* 0x000000fe16027812 */ /* 0x004fca00078efe00 */
        /* <DEDUP_REMOVED lines=204> */
[C-C-:B-1----:R-:W-:Y:S02]  /*46860*/  LOP3.LUT R3, R22.reuse, 0x1d0, R0.reuse, 0xfe, !PT ;  /* 0x000001d016037812 */ /* 0x142fe400078efe00 */
[C-C-:B--2---:R-:W-:Y:S01]  /*46870*/  LOP3.LUT R2, R22.reuse, 0x1ce, R0.reuse, 0xfe, !PT ;  /* 0x000001ce16027812 */ /* 0x144fe200078efe00 */
[----:B------:R0:W-:Y:S04]  /*46880*/  STL [R1+0x448], R8 ;  /* 0x0004480801007387 */ /* 0x0001e80000100800 */
[----:B------:R1:W-:Y:S04]  /*46890*/  STL [R1+0x44c], R2 ;  /* 0x00044c0201007387 */ /* 0x0003e80000100800 */
[----:B------:R2:W-:Y:S01]  /*468a0*/  STL [R1+0x450], R3 ;  /* 0x0004500301007387 */ /* 0x0005e20000100800 */
[----:B0-----:R-:W-:-:S02]  /*468b0*/  LOP3.LUT R8, R22, 0x1d4, R0, 0xfe, !PT ;  /* 0x000001d416087812 */ /* 0x001fc400078efe00 */
[C-C-:B-1----:R-:W-:Y:S02]  /*468c0*/  LOP3.LUT R2, R22.reuse, 0x1d2, R0.reuse, 0xfe, !PT ;  /* 0x000001d216027812 */ /* 0x142fe400078efe00 */
[----:B--2---:R-:W-:-:S03]  /*468d0*/  LOP3.LUT R3, R22, 0x1d6, R0, 0xfe, !PT ;  /* 0x000001d616037812 */ /* 0x004fc600078efe00 */
        /* <DEDUP_REMOVED lines=9> */
[----:B------:R-:W2:Y:S04]  /*46970*/  LDL.LU R29, [R1+0xc0] ;  /* 0x0000c000011d7983 */ /* 0x000ea80000300800 */
[----:B------:R-:W-:Y:S04]  /*46980*/  STL [R1+0x468], R3 ;  /* 0x0004680301007387 */ /* 0x000fe80000100800 */
[----:B------:R-:W2:Y:S04]  /*46990*/  LDL.LU R20, [R1+0xc4] ;  /* 0x0000c40001147983 */ /* 0x000ea80000300800 */
[----:B------:R1:W-:Y:S04]  /*469a0*/  STL [R1+0x46c], R2 ;  /* 0x00046c0201007387 */ /* 0x0003e80000100800 */
[----:B------:R-:W3:Y:S04]  /*469b0*/  LDL.LU R9, [R1+0xc8] ;  /* 0x0000c80001097983 */ /* 0x000ee80000300800 */
[----:B------:R-:W3:Y:S04]  /*469c0*/  LDL.LU R16, [R1+0xcc] ;  /* 0x0000cc0001107983 */ /* 0x000ee80000300800 */
[----:B0-----:R-:W4:Y:S04]  /*469d0*/  LDL.LU R8, [R1+0x340] ;  /* 0x0003400001087983 */ /* 0x001f280000300800 */
[----:B------:R-:W4:Y:S04]  /*469e0*/  LDL.LU R18, [R1+0x344] ;  /* 0x0003440001127983 */ /* 0x000f280000300800 */
[----:B------:R-:W5:Y:S04]  /*469f0*/  LDL.LU R17, [R1+0x348] ;  /* 0x0003480001117983 */ /* 0x000f680000300800 */
[----:B------:R-:W5:Y:S04]  /*46a00*/  LDL.LU R27, [R1+0x34c] ;  /* 0x00034c00011b7983 */ /* 0x000f680000300800 */
[----:B-1----:R-:W3:Y:S04]  /*46a10*/  LDL.LU R2, [R1+0x3b0] ;  /* 0x0003b00001027983 */ /* 0x002ee80000300800 */
[----:B------:R-:W3:Y:S04]  /*46a20*/  LDL.LU R3, [R1+0x3b4] ;  /* 0x0003b40001037983 */ /* 0x000ee80000300800 */
[----:B------:R-:W5:Y:S04]  /*46a30*/  LDL.LU R24, [R1+0x3b8] ;  /* 0x0003b80001187983 */ /* 0x000f680000300800 */
[----:B------:R-:W5:Y:S01]  /*46a40*/  LDL.LU R26, [R1+0x3bc] ;  /* 0x0003bc00011a7983 */ /* 0x000f620000300800 */
[----:B------:R-:W-:-:S02]  /*46a50*/  LOP3.LUT R10, R22, 0x1e0, R0, 0xfe, !PT ;  /* 0x000001e0160a7812 */ /* 0x000fc400078efe00 */
[C-C-:B------:R-:W-:Y:S02]  /*46a60*/  LOP3.LUT R23, R22.reuse, 0x1e2, R0.reuse, 0xfe, !PT ;  /* 0x000001e216177812 */ /* 0x140fe400078efe00 */
[C-C-:B------:R-:W-:Y:S01]  /*46a70*/  LOP3.LUT R19, R22.reuse, 0x1e4, R0.reuse, 0xfe, !PT ;  /* 0x000001e416137812 */ /* 0x140fe200078efe00 */
        /* <DEDUP_REMOVED lines=14> */
[----:B------:R-:W5:Y:S01]  /*46b60*/  LDL.LU R25, [R1+0x2d4] ;  /* 0x0002d40001197983 */ /* 0x000f620000300800 */
[----:B0-----:R-:W-:-:S03]  /*46b70*/  LOP3.LUT R10, R22, 0x1f2, R0, 0xfe, !PT ;  /* 0x000001f2160a7812 */ /* 0x001fc600078efe00 */
[----:B------:R0:W-:Y:S04]  /*46b80*/  STL [R1+0x494], R19 ;  /* 0x0004941301007387 */ /* 0x0001e80000100800 */
[----:B-1----:R-:W5:Y:S04]  /*46b90*/  LDL.LU R23, [R1+0x2c8] ;  /* 0x0002c80001177983 */ /* 0x002f680000300800 */
[----:B------:R1:W-:Y:S01]  /*46ba0*/  STL [R1+0x498], R10 ;  /* 0x0004980a01007387 */ /* 0x0003e20000100800 */
[----:B0-----:R-:W-:-:S03]  /*46bb0*/  LOP3.LUT R19, R22, 0x1f6, R0, 0xfe, !PT ;  /* 0x000001f616137812 */ /* 0x001fc600078efe00 */
[----:B------:R-:W5:Y:S01]  /*46bc0*/  LDL.LU R28, [R1+0x2d0] ;  /* 0x0002d000011c7983 */ /* 0x000f620000300800 */
[----:B-1----:R-:W-:-:S05]  /*46bd0*/  LOP3.LUT R10, R22, 0x1f4, R0, 0xfe, !PT ;  /* 0x000001f4160a7812 */ /* 0x002fca00078efe00 */
[----:B------:R0:W-:Y:S04]  /*46be0*/  STL [R1+0x49c], R10 ;  /* 0x00049c0a01007387 */ /* 0x0001e80000100800 */
[----:B------:R1:W-:Y:S01]  /*46bf0*/  STL [R1+0x4a0], R19 ;  /* 0x0004a01301007387 */ /* 0x0003e20000100800 */
[----:B0-----:R-:W-:-:S03]  /*46c00*/  LOP3.LUT R10, R22, 0x1f8, R0, 0xfe, !PT ;  /* 0x000001f8160a7812 */ /* 0x001fc600078efe00 */
[----:B-1----:R-:W5:Y:S04]  /*46c10*/  LDL.LU R19, [R1+0x1368] ;  /* 0x0013680001137983 */ /* 0x002f680000300800 */
[----:B------:R0:W-:Y:S01]  /*46c20*/  STL [R1+0x4a4], R10 ;  /* 0x0004a40a01007387 */ /* 0x0001e20000100800 */
[C-C-:B------:R-:W-:Y:S02]  /*46c30*/  LOP3.LUT R11, R22.reuse, 0x26, R0.reuse, 0xfe, !PT ;  /* 0x00000026160b7812 */ /* 0x140fe400078efe00 */
[C-C-:B------:R-:W-:Y:S02]  /*46c40*/  LOP3.LUT R12, R22.reuse, 0x28, R0.reuse, 0xfe, !PT ;  /* 0x00000028160c7812 */ /* 0x140fe400078efe00 */
[C-C-:B------:R-:W-:Y:S02]  /*46c50*/  LOP3.LUT R13, R22.reuse, 0x2a, R0.reuse, 0xfe, !PT ;  /* 0x0000002a160d7812 */ /* 0x140fe400078efe00 */
[----:B0-----:R-:W-:-:S02]  /*46c60*/  LOP3.LUT R10, R22, 0x1fa, R0, 0xfe, !PT ;  /* 0x000001fa160a7812 */ /* 0x001fc400078efe00 */
[C-C-:B------:R-:W-:Y:S02]  /*46c70*/  LOP3.LUT R14, R22.reuse, 0x2c, R0.reuse, 0xfe, !PT ;  /* 0x0000002c160e7812 */ /* 0x140fe400078efe00 */
[C-C-:B------:R-:W-:Y:S01]  /*46c80*/  LOP3.LUT R15, R22.reuse, 0x2e, R0.reuse, 0xfe, !PT ;  /* 0x0000002e160f7812 */ /* 0x140fe200078efe00 */
[----:B------:R0:W-:Y:S01]  /*46c90*/  STL [R1+0x4a8], R10 ;  /* 0x0004a80a01007387 */ /* 0x0001e20000100800 */
[C-C-:B------:R-:W-:Y:S02]  /*46ca0*/  LOP3.LUT R4, R22.reuse, 0x30, R0.reuse, 0xfe, !PT ;  /* 0x0000003016047812 */ /* 0x140fe400078efe00 */
[C-C-:B------:R-:W-:Y:S02]  /*46cb0*/  LOP3.LUT R5, R22.reuse, 0x32, R0.reuse, 0xfe, !PT ;  /* 0x0000003216057812 */ /* 0x140fe400078efe00 */
[C-C-:B------:R-:W-:Y:S02]  /*46cc0*/  LOP3.LUT R6, R22.reuse, 0x34, R0.reuse, 0xfe, !PT ;  /* 0x0000003416067812 */ /* 0x140fe400078efe00 */
[----:B------:R-:W-:-:S02]  /*46cd0*/  LOP3.LUT R7, R22, 0x36, R0, 0xfe, !PT ;  /* 0x0000003616077812 */ /* 0x000fc400078efe00 */
[C-C-:B------:R-:W-:Y:S01]  /*46ce0*/  LOP3.LUT R21, R22.reuse, 0x82, R0.reuse, 0xfe, !PT ;  /* 0x0000008216157812 */ /* 0x140fe200078efe00 */
[----:B0-----:R-:W5:Y:S01]  /*46cf0*/  LDL.LU R10, [R1+0x13fc] ;  /* 0x0013fc00010a7983 */ /* 0x001f620000300800 */
[----:B------:R-:W-:-:S03]  /*46d00*/  LOP3.LUT R0, R22, 0x1fc, R0, 0xfe, !PT ;  /* 0x000001fc16007812 */ /* 0x000fc600078efe00 */
[----:B------:R-:W5:Y:S04]  /*46d10*/  LDL.LU R22, [R1+0x13f8] ;  /* 0x0013f80001167983 */ /* 0x000f680000300800 */
[----:B------:R4:W-:Y:S01]  /*46d20*/  STL [R1+0x470], R0 ;  /* 0x0004700001007387 */ /* 0x0009e20000100800 */
[----:B--2---:R-:W-:Y:S02]  /*46d30*/  F2FP.SATFINITE.E4M3.F32.PACK_AB_MERGE_C R20, R20, R29, RZ ;  /* 0x0000001d1414723e */ /* 0x004fe400048070ff */
[----:B----4-:R-:W-:Y:S02]  /*46d40*/  F2FP.SATFINITE.E4M3.F32.PACK_AB_MERGE_C R0, R18, R8, RZ ;  /* 0x000000081200723e */ /* 0x010fe400048070ff */
[----:B---3--:R-:W-:Y:S02]  /*46d50*/  F2FP.SATFINITE.E4M3.F32.PACK_AB_MERGE_C R18, R3, R2, RZ ;  /* 0x000000020312723e */ /* 0x008fe400048070ff */
[----:B-----5:R-:W-:-:S02]  /*46d60*/  F2FP.SATFINITE.E4M3.F32.PACK_AB_MERGE_C R29, R26, R24, RZ ;  /* 0x000000181a1d723e */ /* 0x020fc400048070ff */
[----:B------:R-:W2:Y:S04]  /*46d70*/  LDL.LU R26, [R1+0x2f0] ;  /* 0x0002f000011a7983 */ /* 0x000ea80000300800 */
[----:B------:R-:W3:Y:S04]  /*46d80*/  LDL.LU R2, [R1+0x2e0] ;  /* 0x0002e00001027983 */ /* 0x000ee80000300800 */
[----:B------:R-:W4:Y:S01]  /*46d90*/  LDL.LU R3, [R1+0x2ec] ;  /* 0x0002ec0001037983 */ /* 0x000f220000300800 */
[----:B------:R-:W-:Y:S02]  /*46da0*/  F2FP.SATFINITE.E4M3.F32.PACK_AB_MERGE_C R16, R16, R9, RZ ;  /* 0x000000091010723e */ /* 0x000fe400048070ff */
[----:B------:R-:W-:Y:S01]  /*46db0*/  ISETP.GE.AND P0, PT, R19, UR4, PT ;  /* 0x0000000413007c0c */ /* 0x000fe2000bf06270 */
[----:B------:R-:W0:Y:S03]  /*46dc0*/  LDCU UR4, c[0x0][0x39c] ;  /* 0x00007380ff0477ac */ /* 0x000e260008000800 */
[----:B------:R-:W-:-:S02]  /*46dd0*/  ISETP.LT.AND P2, PT, R21, UR6, !P0 ;  /* 0x0000000615007c0c */ /* 0x000fc4000c741270 */
[----:B------:R-:W-:Y:S02]  /*46de0*/  LOP3.LUT R21, R25, 0xffff, RZ, 0xc0, !PT ;  /* 0x0000ffff19157812 */ /* 0x000fe400078ec0ff */
[----:B------:R-:W-:Y:S01]  /*46df0*/  ISETP.LT.AND P1, PT, R22, UR7, !P0 ;  /* 0x0000000716007c0c */ /* 0x000fe2000c721270 */
[----:B------:R-:W1:Y:S01]  /*46e00*/  LDCU.64 UR6, c[0x0][0x390] ;  /* 0x00007200ff0677ac */ /* 0x000e620008000a00 */
[----:B------:R-:W-:Y:S02]  /*46e10*/  LOP3.LUT R22, R23, 0xffff, RZ, 0xc0, !PT ;  /* 0x0000ffff17167812 */ /* 0x000fe400078ec0ff */
[----:B------:R-:W-:Y:S02]  /*46e20*/  LOP3.LUT R23, R28, 0xffff, RZ, 0xc0, !PT ;  /* 0x0000ffff1c177812 */ /* 0x000fe400078ec0ff */
[----:B------:R-:W-:Y:S01]  /*46e30*/  PRMT R24, R22, 0x3340, R1 ;  /* 0x0000334016187816 */ /* 0x000fe20000000001 */
[----:B------:R-:W5:Y:S01]  /*46e40*/  LDL.LU R28, [R1+0x2c4] ;  /* 0x0002c400011c7983 */ /* 0x000f620000300800 */
[----:B------:R-:W-:-:S02]  /*46e50*/  PRMT R25, R21, 0x3340, R23 ;  /* 0x0000334015197816 */ /* 0x000fc40000000017 */
[----:B------:R-:W-:Y:S02]  /*46e60*/  SHF.R.U32.HI R23, RZ, 0x8, R23 ;  /* 0x00000008ff177819 */ /* 0x000fe40000011617 */
[----:B------:R-:W-:Y:S02]  /*46e70*/  SHF.R.U32.HI R21, RZ, 0x8, R21 ;  /* 0x00000008ff157819 */ /* 0x000fe40000011615 */
[----:B------:R-:W-:Y:S02]  /*46e80*/  LOP3.LUT R23, R23, 0xffff, RZ, 0xc0, !PT ;  /* 0x0000ffff17177812 */ /* 0x000fe400078ec0ff */
[----:B------:R-:W-:-:S04]  /*46e90*/  LOP3.LUT R21, R21, 0xffff, RZ, 0xc0, !PT ;  /* 0x0000ffff15157812 */ /* 0x000fc800078ec0ff */
[----:B------:R-:W-:Y:S02]  /*46ea0*/  PRMT R9, R21, 0x3340, R23 ;  /* 0x0000334015097816 */ /* 0x000fe40000000017 */
[----:B------:R-:W-:Y:S02]  /*46eb0*/  PRMT R8, R25, 0x5410, R24 ;  /* 0x0000541019087816 */ /* 0x000fe40000000018 */
[----:B------:R-:W-:-:S04]  /*46ec0*/  SHF.R.U32.HI R22, RZ, 0x8, R22 ;  /* 0x00000008ff167819 */ /* 0x000fc80000011616 */
[----:B------:R-:W-:Y:S02]  /*46ed0*/  LOP3.LUT R21, R22, 0xffff, RZ, 0xc0, !PT ;  /* 0x0000ffff16157812 */ /* 0x000fe400078ec0ff */
[----:B--2---:R-:W-:Y:S02]  /*46ee0*/  LOP3.LUT R26, R26, 0xffff, RZ, 0xc0, !PT ;  /* 0x0000ffff1a1a7812 */ /* 0x004fe400078ec0ff */
[----:B----4-:R-:W-:-:S04]  /*46ef0*/  LOP3.LUT R23, R3, 0xffff, RZ, 0xc0, !PT ;  /* 0x0000ffff03177812 */ /* 0x010fc800078ec0ff */
[--C-:B------:R-:W-:Y:S02]  /*46f00*/  PRMT R25, R26, 0x3340, R23.reuse ;  /* 0x000033401a197816 */ /* 0x100fe40000000017 */
[----:B------:R-:W-:Y:S02]  /*46f10*/  SHF.R.U32.HI R26, RZ, 0x8, R26 ;  /* 0x00000008ff1a7819 */ /* 0x000fe4000001161a */
[----:B------:R-:W-:Y:S02]  /*46f20*/  SHF.R.U32.HI R23, RZ, 0x8, R23 ;  /* 0x00000008ff177819 */ /* 0x000fe40000011617 */
[----:B------:R-:W-:Y:S02]  /*46f30*/  LOP3.LUT R26, R26, 0xffff, RZ, 0xc0, !PT ;  /* 0x0000ffff1a1a7812 */ /* 0x000fe400078ec0ff */
[----:B------:R-:W-:Y:S02]  /*46f40*/  LOP3.LUT R23, R23, 0xffff, RZ, 0xc0, !PT ;  /* 0x0000ffff17177812 */ /* 0x000fe400078ec0ff */
[----:B---3--:R-:W-:-:S02]  /*46f50*/  LOP3.LUT R22, R2, 0xffff, RZ, 0xc0, !PT ;  /* 0x0000ffff02167812 */ /* 0x008fc400078ec0ff */
[----:B------:R-:W-:Y:S02]  /*46f60*/  PRMT R2, R26, 0x3340, R23 ;  /* 0x000033401a027816 */ /* 0x000fe40000000017 */
[----:B------:R-:W2:Y:S01]  /*46f70*/  LDL.LU R26, [R1+0x2d8] ;  /* 0x0002d800011a7983 */ /* 0x000ea20000300800 */
[----:B------:R-:W-:Y:S02]  /*46f80*/  PRMT R24, R22, 0x3340, R1 ;  /* 0x0000334016187816 */ /* 0x000fe40000000001 */
[----:B------:R-:W-:-:S04]  /*46f90*/  SHF.R.U32.HI R22, RZ, 0x8, R22 ;  /* 0x00000008ff167819 */ /* 0x000fc80000011616 */
[----:B------:R-:W-:Y:S02]  /*46fa0*/  LOP3.LUT R22, R22, 0xffff, RZ, 0xc0, !PT ;  /* 0x0000ffff16167812 */ /* 0x000fe400078ec0ff */
[----:B------:R-:W-:Y:S02]  /*46fb0*/  LOP3.LUT R20, R20, 0xffff, RZ, 0xc0, !PT ;  /* 0x0000ffff14147812 */ /* 0x000fe400078ec0ff */
[----:B------:R-:W-:Y:S02]  /*46fc0*/  PRMT R23, R22, 0x3340, R1 ;  /* 0x0000334016177816 */ /* 0x000fe40000000001 */
[----:B------:R-:W-:Y:S02]  /*46fd0*/  PRMT R3, R25, 0x5410, R24 ;  /* 0x0000541019037816 */ /* 0x000fe40000000018 */
[----:B------:R-:W-:Y:S02]  /*46fe0*/  LOP3.LUT R0, R0, 0xffff, RZ, 0xc0, !PT ;  /* 0x0000ffff00007812 */ /* 0x000fe400078ec0ff */
[----:B------:R-:W-:-:S02]  /*46ff0*/  F2FP.SATFINITE.E4M3.F32.PACK_AB_MERGE_C R27, R27, R17, RZ ;  /* 0x000000111b1b723e */ /* 0x000fc400048070ff */
[----:B------:R-:W-:Y:S02]  /*47000*/  PRMT R24, R0, 0x3340, R1 ;  /* 0x0000334000187816 */ /* 0x000fe40000000001 */
[----:B------:R-:W-:Y:S02]  /*47010*/  LOP3.LUT R27, R27, 0xffff, RZ, 0xc0, !PT ;  /* 0x0000ffff1b1b7812 */ /* 0x000fe400078ec0ff */
[----:B-----5:R-:W-:-:S04]  /*47020*/  LOP3.LUT R22, R28, 0xffff, RZ, 0xc0, !PT ;  /* 0x0000ffff1c167812 */ /* 0x020fc800078ec0ff */
[--C-:B------:R-:W-:Y:S02]  /*47030*/  PRMT R25, R22, 0x3340, R20.reuse ;  /* 0x0000334016197816 */ /* 0x100fe40000000014 */
[----:B------:R-:W-:Y:S02]  /*47040*/  SHF.R.U32.HI R20, RZ, 0x8, R20 ;  /* 0x00000008ff147819 */ /* 0x000fe40000011614 */
[----:B------:R-:W-:Y:S02]  /*47050*/  SHF.R.U32.HI R22, RZ, 0x8, R22 ;  /* 0x00000008ff167819 */ /* 0x000fe40000011616 */
[----:B------:R-:W-:Y:S02]  /*47060*/  LOP3.LUT R20, R20, 0xffff, RZ, 0xc0, !PT ;  /* 0x0000ffff14147812 */ /* 0x000fe400078ec0ff */
[----:B------:R-:W-:-:S04]  /*47070*/  LOP3.LUT R22, R22, 0xffff, RZ, 0xc0, !PT ;  /* 0x0000ffff16167812 */ /* 0x000fc800078ec0ff */
[----:B------:R-:W-:Y:S02]  /*47080*/  PRMT R28, R22, 0x3340, R20 ;  /* 0x00003340161c7816 */ /* 0x000fe40000000014 */
[----:B------:R-:W-:Y:S02]  /*47090*/  LOP3.LUT R22, R16, 0xffff, RZ, 0xc0, !PT ;  /* 0x0000ffff10167812 */ /* 0x000fe400078ec0ff */
[----:B------:R-:W-:Y:S02]  /*470a0*/  PRMT R17, R25, 0x5410, R24 ;  /* 0x0000541019117816 */ /* 0x000fe40000000018 */
[----:B------:R-:W-:Y:S02]  /*470b0*/  PRMT R24, R27, 0x3340, R1 ;  /* 0x000033401b187816 */ /* 0x000fe40000000001 */
[----:B--2---:R-:W-:-:S04]  /*470c0*/  LOP3.LUT R20, R26, 0xffff, RZ, 0xc0, !PT ;  /* 0x0000ffff1a147812 */ /* 0x004fc800078ec0ff */
[--C-:B------:R-:W-:Y:S02]  /*470d0*/  PRMT R25, R20, 0x3340, R22.reuse ;  /* 0x0000334014197816 */ /* 0x100fe40000000016 */
[----:B------:R-:W-:Y:S02]  /*470e0*/  SHF.R.U32.HI R22, RZ, 0x8, R22 ;  /* 0x00000008ff167819 */ /* 0x000fe40000011616 */
[----:B------:R-:W-:Y:S02]  /*470f0*/  SHF.R.U32.HI R20, RZ, 0x8, R20 ;  /* 0x00000008ff147819 */ /* 0x000fe40000011614 */
[----:B------:R-:W-:Y:S02]  /*47100*/  LOP3.LUT R22, R22, 0xffff, RZ, 0xc0, !PT ;  /* 0x0000ffff16167812 */ /* 0x000fe400078ec0ff */
[----:B------:R-:W-:Y:S02]  /*47110*/  LOP3.LUT R20, R20, 0xffff, RZ, 0xc0, !PT ;  /* 0x0000ffff14147812 */ /* 0x000fe400078ec0ff */
[----:B------:R-:W-:-:S02]  /*47120*/  PRMT R16, R25, 0x5410, R24 ;  /* 0x0000541019107816 */ /* 0x000fc40000000018 */
[----:B------:R-:W2:Y:S01]  /*47130*/  LDL.LU R25, [R1+0x324] ;  /* 0x0003240001197983 */ /* 0x000ea20000300800 */
[----:B------:R-:W-:-:S03]  /*47140*/  PRMT R26, R20, 0x3340, R22 ;  /* 0x00003340141a7816 */ /* 0x000fc60000000016 */
[----:B------:R-:W3:Y:S01]  /*47150*/  LDL.LU R22, [R1+0x320] ;  /* 0x0003200001167983 */ /* 0x000ee20000300800 */
[----:B------:R-:W-:Y:S02]  /*47160*/  SHF.R.U32.HI R20, RZ, 0x8, R27 ;  /* 0x00000008ff147819 */ /* 0x000fe4000001161b */
[----:B------:R-:W-:Y:S02]  /*47170*/  PRMT R21, R21, 0x3340, R1 ;  /* 0x0000334015157816 */ /* 0x000fe40000000001 */
[----:B------:R-:W-:Y:S02]  /*47180*/  LOP3.LUT R20, R20, 0xffff, RZ, 0xc0, !PT ;  /* 0x0000ffff14147812 */ /* 0x000fe400078ec0ff */
[----:B------:R-:W-:Y:S02]  /*47190*/  PRMT R21, R9, 0x5410, R21 ;  /* 0x0000541009157816 */ /* 0x000fe40000000015 */
[----:B------:R-:W-:Y:S01]  /*471a0*/  PRMT R24, R20, 0x3340, R1 ;  /* 0x0000334014187816 */ /* 0x000fe20000000001 */
[----:B------:R-:W4:Y:S01]  /*471b0*/  LDL.LU R9, [R1+0x13f4] ;  /* 0x0013f40001097983 */ /* 0x000f220000300800 */
[----:B------:R-:W-:-:S03]  /*471c0*/  PRMT R23, R2, 0x5410, R23 ;  /* 0x0000541002177816 */ /* 0x000fc60000000017 */
[----:B------:R-:W5:Y:S01]  /*471d0*/  LDL.LU R2, [R1+0x13f0] ;  /* 0x0013f00001027983 */ /* 0x000f620000300800 */
[----:B--2---:R-:W-:Y:S02]  /*471e0*/  LOP3.LUT R25, R25, 0xffff, RZ, 0xc0, !PT ;  /* 0x0000ffff19197812 */ /* 0x004fe400078ec0ff */
[----:B---3--:R-:W-:-:S04]  /*471f0*/  LOP3.LUT R22, R22, 0xffff, RZ, 0xc0, !PT ;  /* 0x0000ffff16167812 */ /* 0x008fc800078ec0ff */
[--C-:B------:R-:W-:Y:S02]  /*47200*/  PRMT R20, R8, 0x4210, R22.reuse ;  /* 0x0000421008147816 */ /* 0x100fe40000000016 */
[----:B------:R-:W-:Y:S01]  /*47210*/  PRMT R21, R21, 0x5210, R22 ;  /* 0x0000521015157816 */ /* 0x000fe20000000016 */
[----:B------:R-:W2:Y:S01]  /*47220*/  LDL.LU R8, [R1+0x13ec] ;  /* 0x0013ec0001087983 */ /* 0x000ea20000300800 */
[----:B------:R-:W-:-:S03]  /*47230*/  PRMT R22, R3, 0x4210, R25 ;  /* 0x0000421003167816 */ /* 0x000fc60000000019 */
[----:B------:R-:W3:Y:S01]  /*47240*/  LDL.LU R3, [R1+0x13e8] ;  /* 0x0013e80001037983 */ /* 0x000ee20000300800 */
[----:B------:R-:W-:Y:S02]  /*47250*/  SHF.R.U32.HI R0, RZ, 0x8, R0 ;  /* 0x00000008ff007819 */ /* 0x000fe40000011600 */
[----:B------:R-:W-:Y:S01]  /*47260*/  PRMT R23, R23, 0x5210, R25 ;  /* 0x0000521017177816 */ /* 0x000fe20000000019 */
[----:B------:R-:W2:Y:S01]  /*47270*/  LDL R27, [R1+0x24] ;  /* 0x00002400011b7983 */ /* 0x000ea20000100800 */
[----:B------:R-:W-:-:S04]  /*47280*/  LOP3.LUT R0, R0, 0xffff, RZ, 0xc0, !PT ;  /* 0x0000ffff00007812 */ /* 0x000fc800078ec0ff */
[----:B------:R-:W-:Y:S01]  /*47290*/  PRMT R0, R0, 0x3340, R1 ;  /* 0x0000334000007816 */ /* 0x000fe20000000001 */
[C---:B-----5:R-:W-:Y:S01]  /*472a0*/  IMAD R25, R2.reuse, UR16, RZ ;  /* 0x0000001002197c24 */ /* 0x060fe2000f8e02ff */
[----:B------:R-:W-:Y:S01]  /*472b0*/  ISETP.LT.AND P3, PT, R2, UR5, !P0 ;  /* 0x0000000502007c0c */ /* 0x000fe2000c761270 */
[----:B------:R-:W5:Y:S01]  /*472c0*/  LDCU UR5, c[0x0][0x39c] ;  /* 0x00007380ff0577ac */ /* 0x000f620008000800 */
[----:B------:R-:W-:Y:S02]  /*472d0*/  PRMT R0, R28, 0x5410, R0 ;  /* 0x000054101c007816 */ /* 0x000fe40000000000 */
[----:B------:R-:W-:Y:S01]  /*472e0*/  PRMT R26, R26, 0x5410, R24 ;  /* 0x000054101a1a7816 */ /* 0x000fe20000000018 */
[----:B------:R-:W2:Y:S01]  /*472f0*/  LDL.LU R28, [R1+0x8] ;  /* 0x00000800011c7983 */ /* 0x000ea20000300800 */
[----:B------:R-:W-:Y:S01]  /*47300*/  IMAD R24, R19, UR38, RZ ;  /* 0x0000002613187c24 */ /* 0x000fe2000f8e02ff */
[----:B------:R-:W-:Y:S01]  /*47310*/  LOP3.LUT R2, R29, 0xffff, RZ, 0xc0, !PT ;  /* 0x0000ffff1d027812 */ /* 0x000fe200078ec0ff */
[----:B------:R-:W0:Y:S01]  /*47320*/  LDCU UR38, c[0x0][0x3b8] ;  /* 0x00007700ff2677ac */ /* 0x000e220008000800 */
[----:B------:R-:W2:Y:S01]  /*47330*/  LDL.LU R19, [R1+0x13e4] ;  /* 0x0013e40001137983 */ /* 0x000ea20000300800 */
[----:B------:R-:W0:Y:S03]  /*47340*/  LDCU UR16, c[0x0][0x39c] ;  /* 0x00007380ff1077ac */ /* 0x000e260008000800 */
[----:B---3--:R3:W-:Y:S02]  /*47350*/  STSM.16.M88.4 [R3+0xc00], R20 ;  /* 0x000c001403007844 */ /* 0x0087e40000000200 */
[----:B---3--:R-:W-:-:S02]  /*47360*/  LOP3.LUT R21, R18, 0xffff, RZ, 0xc0, !PT ;  /* 0x0000ffff12157812 */ /* 0x008fc400078ec0ff */
[----:B------:R-:W3:Y:S01]  /*47370*/  LDL.LU R18, [R1+0x13e0] ;  /* 0x0013e00001127983 */ /* 0x000ee20000300800 */
[--C-:B------:R-:W-:Y:S02]  /*47380*/  PRMT R22, R16, 0x4210, R2.reuse ;  /* 0x0000421010167816 */ /* 0x100fe40000000002 */
[----:B------:R-:W-:Y:S01]  /*47390*/  PRMT R20, R17, 0x4210, R21 ;  /* 0x0000421011147816 */ /* 0x000fe20000000015 */
[----:B------:R-:W3:Y:S01]  /*473a0*/  LDL.LU R29, [R1+0xc] ;  /* 0x00000c00011d7983 */ /* 0x000ee20000300800 */
[----:B------:R-:W-:-:S03]  /*473b0*/  PRMT R23, R26, 0x5210, R2 ;  /* 0x000052101a177816 */ /* 0x000fc60000000002 */
[----:B------:R-:W3:Y:S01]  /*473c0*/  LDL.LU R17, [R1+0x13dc] ;  /* 0x0013dc0001117983 */ /* 0x000ee20000300800 */
[----:B------:R-:W-:-:S03]  /*473d0*/  PRMT R21, R0, 0x5210, R21 ;  /* 0x0000521000157816 */ /* 0x000fc60000000015 */
[----:B------:R-:W3:Y:S04]  /*473e0*/  LDL.LU R16, [R1+0x13d8] ;  /* 0x0013d80001107983 */ /* 0x000ee80000300800 */
[----:B------:R-:W3:Y:S04]  /*473f0*/  LDL.LU R2, [R1] ;  /* 0x0000000001027983 */ /* 0x000ee80000300800 */
[----:B------:R0:W-:Y:S04]  /*47400*/  STSM.16.M88.4 [R3+0xe00], R20 ;  /* 0x000e001403007844 */ /* 0x0001e80000000200 */
[----:B0-----:R-:W4:Y:S01]  /*47410*/  LDL R23, [R1+0x20] ;  /* 0x0000200001177983 */ /* 0x001f220000100800 */
[----:B------:R-:W-:Y:S01]  /*47420*/  BAR.SYNC.DEFER_BLOCKING 0x0 ;  /* 0x0000000000007b1d */ /* 0x000fe20000010000 */
[----:B-1----:R-:W-:Y:S01]  /*47430*/  IADD3 R0, P5, PT, R24, UR6, RZ ;  /* 0x0000000618007c10 */ /* 0x002fe2000ffbe0ff */
[----:B--2---:R-:W-:-:S04]  /*47440*/  IMAD R3, R28, UR37, RZ ;  /* 0x000000251c037c24 */ /* 0x004fc8000f8e02ff */
[----:B------:R-:W0:Y:S01]  /*47450*/  LDCU UR6, c[0x0][0x3b8] ;  /* 0x00007700ff0677ac */ /* 0x000e220008000800 */
[----:B------:R-:W1:Y:S01]  /*47460*/  LDCU UR37, c[0x0][0x3b8] ;  /* 0x00007700ff2577ac */ /* 0x000e620008000800 */
[C---:B---3--:R-:W-:Y:S01]  /*47470*/  ISETP.LT.AND P4, PT, R2.reuse, UR26, !P0 ;  /* 0x0000001a02007c0c */ /* 0x048fe2000c781270 */
[----:B------:R-:W-:Y:S01]  /*47480*/  IMAD R26, R2, UR27, RZ ;  /* 0x0000001b021a7c24 */ /* 0x000fe2000f8e02ff */
[----:B------:R-:W-:Y:S01]  /*47490*/  LEA.HI.X.SX32 R2, R24, UR7, 0x1, P5 ;  /* 0x0000000718027c11 */ /* 0x000fe2000a8f0eff */
[----:B------:R-:W2:Y:S01]  /*474a0*/  LDCU UR26, c[0x0][0x39c] ;  /* 0x00007380ff1a77ac */ /* 0x000ea20008000800 */
[CC--:B------:R-:W-:Y:S02]  /*474b0*/  IADD3 R24, P5, PT, R25.reuse, R0.reuse, RZ ;  /* 0x0000000019187210 */ /* 0x0c0fe40007fbe0ff */
[----:B------:R-:W-:Y:S01]  /*474c0*/  IADD3 R20, P6, PT, R26, R0, RZ ;  /* 0x000000001a147210 */ /* 0x000fe20007fde0ff */
[----:B------:R-:W3:Y:S01]  /*474d0*/  LDCU UR7, c[0x0][0x3b8] ;  /* 0x00007700ff0777ac */ /* 0x000ee20008000800 */
[----:B------:R-:W-:-:S02]  /*474e0*/  LEA.HI.X.SX32 R25, R25, R2, 0x1, P5 ;  /* 0x0000000219197211 */ /* 0x000fc400028f0eff */
[----:B------:R-:W-:Y:S01]  /*474f0*/  ISETP.LT.AND P5, PT, R28, UR25, !P0 ;  /* 0x000000191c007c0c */ /* 0x000fe2000c7a1270 */
[----:B------:R-:W0:Y:S01]  /*47500*/  LDCU UR25, c[0x0][0x39c] ;  /* 0x00007380ff1977ac */ /* 0x000e220008000800 */
[----:B------:R-:W2:Y:S01]  /*47510*/  LDL.LU R28, [R1+0x60] ;  /* 0x00006000011c7983 */ /* 0x000ea20000300800 */
[----:B------:R-:W-:Y:S01]  /*47520*/  LEA.HI.X.SX32 R21, R26, R2, 0x1, P6 ;  /* 0x000000021a157211 */ /* 0x000fe200030f0eff */
[----:B------:R-:W0:Y:S02]  /*47530*/  LDCU UR27, c[0x0][0x3b8] ;  /* 0x00007700ff1b77ac */ /* 0x000e240008000800 */
[----:B------:R-:W2:Y:S01]  /*47540*/  LDL.LU R26, [R1+0x1c] ;  /* 0x00001c00011a7983 */ /* 0x000ea20000300800 */
[----:B----4-:R-:W-:-:S05]  /*47550*/  PRMT R22, R23, 0x7770, RZ ;  /* 0x0000777017167816 */ /* 0x010fca00000000ff */
[----:B------:R4:W-:Y:S04]  /*47560*/  @P3 STG.E.U8 desc[UR8][R24.64], R22 ;  /* 0x0000001618003986 */ /* 0x0009e8000c101108 */
[----:B----4-:R-:W4:Y:S01]  /*47570*/  LDL R24, [R1+0x28] ;  /* 0x0000280001187983 */ /* 0x010f220000100800 */
[----:B------:R-:W-:Y:S02]  /*47580*/  PRMT R23, R27, 0x7770, RZ ;  /* 0x000077701b177816 */ /* 0x000fe400000000ff */
[----:B------:R-:W-:Y:S01]  /*47590*/  IADD3 R22, P3, PT, R3, R0, RZ ;  /* 0x0000000003167210 */ /* 0x000fe20007f7e0ff */
[----:B------:R-:W2:Y:S04]  /*475a0*/  LDL.LU R25, [R1+0x10] ;  /* 0x0000100001197983 */ /* 0x000ea80000300800 */
[----:B------:R0:W-:Y:S01]  /*475b0*/  @P4 STG.E.U8 desc[UR8][R20.64], R23 ;  /* 0x0000001714004986 */ /* 0x0001e2000c101108 */
[----:B------:R-:W-:Y:S01]  /*475c0*/  ISETP.LT.AND P4, PT, R29, UR18, !P0 ;  /* 0x000000121d007c0c */ /* 0x000fe2000c781270 */
[----:B------:R-:W1:Y:S01]  /*475d0*/  LDCU UR18, c[0x0][0x3b8] ;  /* 0x00007700ff1277ac */ /* 0x000e620008000800 */
[----:B0-----:R-:W-:Y:S01]  /*475e0*/  LEA.HI.X.SX32 R23, R3, R2, 0x1, P3 ;  /* 0x0000000203177211 */ /* 0x001fe200018f0eff */
[----:B------:R-:W-:Y:S01]  /*475f0*/  IMAD R20, R29, UR13, RZ ;  /* 0x0000000d1d147c24 */ /* 0x000fe2000f8e02ff */
[----:B------:R-:W0:Y:S01]  /*47600*/  LDCU UR13, c[0x0][0x39c] ;  /* 0x00007380ff0d77ac */ /* 0x000e220008000800 */
[----:B------:R-:W3:Y:S01]  /*47610*/  LDL.LU R29, [R1+0x68] ;  /* 0x00006800011d7983 */ /* 0x000ee20000300800 */
[----:B----4-:R-:W-:-:S05]  /*47620*/  PRMT R21, R24, 0x7770, RZ ;  /* 0x0000777018157816 */ /* 0x010fca00000000ff */
[----:B------:R4:W-:Y:S04]  /*47630*/  @P5 STG.E.U8 desc[UR8][R22.64], R21 ;  /* 0x0000001516005986 */ /* 0x0009e8000c101108 */
[----:B----4-:R-:W4:Y:S04]  /*47640*/  LDL R21, [R1+0x2c] ;  /* 0x00002c0001157983 */ /* 0x010f280000100800 */
[----:B------:R-:W3:Y:S01]  /*47650*/  LDL.LU R23, [R1+0x18] ;  /* 0x0000180001177983 */ /* 0x000ee20000300800 */
[C---:B--2---:R-:W-:Y:S01]  /*47660*/  IMAD R3, R25.reuse, UR35, RZ ;  /* 0x0000002319037c24 */ /* 0x044fe2000f8e02ff */
[----:B------:R-:W-:Y:S01]  /*47670*/  IADD3 R24, P6, PT, R20, R0, RZ ;  /* 0x0000000014187210 */ /* 0x000fe20007fde0ff */
[----:B------:R-:W2:Y:S01]  /*47680*/  LDCU UR35, c[0x0][0x3b8] ;  /* 0x00007700ff2377ac */ /* 0x000ea20008000800 */
[----:B------:R-:W-:-:S02]  /*47690*/  ISETP.LT.AND P3, PT, R25, UR36, !P0 ;  /* 0x0000002419007c0c */ /* 0x000fc4000c761270 */
[----:B------:R-:W-:Y:S01]  /*476a0*/  IADD3 R22, P5, PT, R3, R0, RZ ;  /* 0x0000000003167210 */ /* 0x000fe20007fbe0ff */
[----:B------:R-:W0:Y:S01]  /*476b0*/  LDCU UR36, c[0x0][0x3b8] ;  /* 0x00007700ff2477ac */ /* 0x000e220008000800 */
[-C--:B------:R-:W-:Y:S02]  /*476c0*/  LEA.HI.X.SX32 R25, R20, R2.reuse, 0x1, P6 ;  /* 0x0000000214197211 */ /* 0x080fe400030f0eff */
[C---:B---3--:R-:W-:Y:S01]  /*476d0*/  ISETP.LT.AND P6, PT, R23.reuse, UR19, !P0 ;  /* 0x0000001317007c0c */ /* 0x048fe2000c7c1270 */
[----:B------:R-:W-:Y:S01]  /*476e0*/  IMAD R20, R23, UR34, RZ ;  /* 0x0000002217147c24 */ /* 0x000fe2000f8e02ff */
[----:B------:R-:W-:Y:S01]  /*476f0*/  LEA.HI.X.SX32 R23, R3, R2, 0x1, P5 ;  /* 0x0000000203177211 */ /* 0x000fe200028f0eff */
[----:B------:R-:W3:Y:S01]  /*47700*/  LDCU UR19, c[0x0][0x39c] ;  /* 0x00007380ff1377ac */ /* 0x000ee20008000800 */
[----:B------:R-:W2:Y:S01]  /*47710*/  LDL R3, [R1+0x30] ;  /* 0x0000300001037983 */ /* 0x000ea20000100800 */
[----:B----4-:R-:W-:Y:S01]  /*47720*/  PRMT R21, R21, 0x7770, RZ ;  /* 0x0000777015157816 */ /* 0x010fe200000000ff */
[----:B------:R-:W4:Y:S04]  /*47730*/  LDCU UR34, c[0x0][0x39c] ;  /* 0x00007380ff2277ac */ /* 0x000f280008000800 */
[----:B------:R0:W-:Y:S04]  /*47740*/  @P4 STG.E.U8 desc[UR8][R24.64], R21 ;  /* 0x0000001518004986 */ /* 0x0001e8000c101108 */
[----:B0-----:R-:W3:Y:S01]  /*47750*/  LDL R25, [R1+0x34] ;  /* 0x0000340001197983 */ /* 0x001ee20000100800 */
[----:B------:R-:W-:Y:S01]  /*47760*/  ISETP.LT.AND P4, PT, R26, UR24, !P0 ;  /* 0x000000181a007c0c */ /* 0x000fe2000c781270 */
[----:B------:R-:W0:Y:S01]  /*47770*/  LDCU UR24, c[0x0][0x39c] ;  /* 0x00007380ff1877ac */ /* 0x000e220008000800 */
[----:B--2---:R-:W-:-:S05]  /*47780*/  PRMT R3, R3, 0x7770, RZ ;  /* 0x0000777003037816 */ /* 0x004fca00000000ff */
[----:B------:R2:W-:Y:S02]  /*47790*/  @P3 STG.E.U8 desc[UR8][R22.64], R3 ;  /* 0x0000000316003986 */ /* 0x0005e4000c101108 */
[C---:B--2---:R-:W-:Y:S02]  /*477a0*/  IADD3 R22, P3, PT, R20.reuse, R0, RZ ;  /* 0x0000000014167210 */ /* 0x044fe40007f7e0ff */
[----:B---3--:R-:W-:Y:S02]  /*477b0*/  PRMT R21, R25, 0x7770, RZ ;  /* 0x0000777019157816 */ /* 0x008fe400000000ff */
[----:B------:R-:W-:Y:S01]  /*477c0*/  LEA.HI.X.SX32 R23, R20, R2, 0x1, P3 ;  /* 0x0000000214177211 */ /* 0x000fe200018f0eff */
[----:B------:R-:W-:Y:S02]  /*477d0*/  IMAD R3, R26, UR23, RZ ;  /* 0x000000171a037c24 */ /* 0x000fe4000f8e02ff */
[C---:B------:R-:W-:Y:S01]  /*477e0*/  IMAD R20, R28.reuse, UR32, RZ ;  /* 0x000000201c147c24 */ /* 0x040fe2000f8e02ff */
[----:B------:R-:W2:Y:S01]  /*477f0*/  LDL.LU R26, [R1+0x80] ;  /* 0x00008000011a7983 */ /* 0x000ea20000300800 */
[----:B------:R-:W-:Y:S01]  /*47800*/  ISETP.LT.AND P3, PT, R28, UR33, !P0 ;  /* 0x000000211c007c0c */ /* 0x000fe2000c761270 */
[----:B------:R-:W3:Y:S02]  /*47810*/  LDCU UR23, c[0x0][0x3b8] ;  /* 0x00007700ff1777ac */ /* 0x000ee40008000800 */
[----:B------:R0:W-:Y:S01]  /*47820*/  @P6 STG.E.U8 desc[UR8][R22.64], R21 ;  /* 0x0000001516006986 */ /* 0x0001e2000c101108 */
[-C--:B------:R-:W-:Y:S01]  /*47830*/  IADD3 R24, P5, PT, R3, R0.reuse, RZ ;  /* 0x0000000003187210 */ /* 0x080fe20007fbe0ff */
[----:B------:R-:W1:Y:S02]  /*47840*/  LDCU UR32, c[0x0][0x3b8] ;  /* 0x00007700ff2077ac */ /* 0x000e640008000800 */
[----:B------:R-:W2:Y:S01]  /*47850*/  LDL R28, [R1+0x48] ;  /* 0x00004800011c7983 */ /* 0x000ea20000100800 */
[----:B------:R-:W1:Y:S03]  /*47860*/  LDCU UR33, c[0x0][0x3b8] ;  /* 0x00007700ff2177ac */ /* 0x000e660008000800 */
[----:B0-----:R-:W2:Y:S01]  /*47870*/  LDL R21, [R1+0x38] ;  /* 0x0000380001157983 */ /* 0x001ea20000100800 */
[----:B------:R-:W-:-:S02]  /*47880*/  IADD3 R22, P6, PT, R20, R0, RZ ;  /* 0x0000000014167210 */ /* 0x000fc40007fde0ff */
[-C--:B------:R-:W-:Y:S01]  /*47890*/  LEA.HI.X.SX32 R25, R3, R2.reuse, 0x1, P5 ;  /* 0x0000000203197211 */ /* 0x080fe200028f0eff */
[C---:B------:R-:W-:Y:S01]  /*478a0*/  IMAD R3, R29.reuse, UR31, RZ ;  /* 0x0000001f1d037c24 */ /* 0x040fe2000f8e02ff */
[----:B------:R-:W-:Y:S01]  /*478b0*/  ISETP.LT.AND P5, PT, R29, UR22, !P0 ;  /* 0x000000161d007c0c */ /* 0x000fe2000c7a1270 */
[----:B------:R-:W0:Y:S01]  /*478c0*/  LDCU UR22, c[0x0][0x3b8] ;  /* 0x00007700ff1677ac */ /* 0x000e220008000800 */
[----:B------:R-:W3:Y:S01]  /*478d0*/  LDL.LU R29, [R1+0x4c] ;  /* 0x00004c00011d7983 */ /* 0x000ee20000300800 */
[----:B------:R-:W-:Y:S01]  /*478e0*/  LEA.HI.X.SX32 R23, R20, R2, 0x1, P6 ;  /* 0x0000000214177211 */ /* 0x000fe200030f0eff */
[----:B------:R-:W0:Y:S02]  /*478f0*/  LDCU UR31, c[0x0][0x39c] ;  /* 0x00007380ff1f77ac */ /* 0x000e240008000800 */
[----:B------:R-:W3:Y:S01]  /*47900*/  LDL R20, [R1+0x3c] ;  /* 0x00003c0001147983 */ /* 0x000ee20000100800 */
[----:B--2---:R-:W-:-:S05]  /*47910*/  PRMT R21, R21, 0x7770, RZ ;  /* 0x0000777015157816 */ /* 0x004fca00000000ff */
[----:B------:R2:W-:Y:S04]  /*47920*/  @P4 STG.E.U8 desc[UR8][R24.64], R21 ;  /* 0x0000001518004986 */ /* 0x0005e8000c101108 */
[----:B--2---:R-:W2:Y:S04]  /*47930*/  LDL.LU R21, [R1+0x6c] ;  /* 0x00006c0001157983 */ /* 0x004ea80000300800 */
[----:B------:R-:W4:Y:S01]  /*47940*/  LDL R24, [R1+0x40] ;  /* 0x0000400001187983 */ /* 0x000f220000100800 */
[----:B---3--:R-:W-:-:S03]  /*47950*/  PRMT R20, R20, 0x7770, RZ ;  /* 0x0000777014147816 */ /* 0x008fc600000000ff */
[----:B------:R-:W3:Y:S04]  /*47960*/  LDL.LU R25, [R1+0x70] ;  /* 0x0000700001197983 */ /* 0x000ee80000300800 */
[----:B------:R0:W-:Y:S02]  /*47970*/  @P3 STG.E.U8 desc[UR8][R22.64], R20 ;  /* 0x0000001416003986 */ /* 0x0001e4000c101108 */
[----:B0-----:R-:W-:-:S04]  /*47980*/  IADD3 R22, P3, PT, R3, R0, RZ ;  /* 0x0000000003167210 */ /* 0x001fc80007f7e0ff */
[----:B------:R-:W-:Y:S02]  /*47990*/  LEA.HI.X.SX32 R23, R3, R2, 0x1, P3 ;  /* 0x0000000203177211 */ /* 0x000fe400018f0eff */
[C---:B--2---:R-:W-:Y:S01]  /*479a0*/  ISETP.LT.AND P4, PT, R21.reuse, UR14, !P0 ;  /* 0x0000000e15007c0c */ /* 0x044fe2000c781270 */
[----:B------:R-:W-:Y:S01]  /*479b0*/  IMAD R20, R21, UR17, RZ ;  /* 0x0000001115147c24 */ /* 0x000fe2000f8e02ff */
[----:B------:R-:W0:Y:S01]  /*479c0*/  LDCU UR14, c[0x0][0x39c] ;  /* 0x00007380ff0e77ac */ /* 0x000e220008000800 */
[----:B----4-:R-:W-:Y:S01]  /*479d0*/  PRMT R21, R24, 0x7770, RZ ;  /* 0x0000777018157816 */ /* 0x010fe200000000ff */
[----:B------:R-:W2:Y:S04]  /*479e0*/  LDCU UR17, c[0x0][0x39c] ;  /* 0x00007380ff1177ac */ /* 0x000ea80008000800 */
[----:B------:R4:W-:Y:S04]  /*479f0*/  @P5 STG.E.U8 desc[UR8][R22.64], R21 ;  /* 0x0000001516005986 */ /* 0x0009e8000c101108 */
[----:B----4-:R-:W4:Y:S01]  /*47a00*/  LDL R21, [R1+0x44] ;  /* 0x0000440001157983 */ /* 0x010f220000100800 */
[C---:B---3--:R-:W-:Y:S01]  /*47a10*/  IMAD R3, R25.reuse, UR29, RZ ;  /* 0x0000001d19037c24 */ /* 0x048fe2000f8e02ff */
[----:B------:R-:W-:Y:S01]  /*47a20*/  ISETP.LT.AND P3, PT, R25, UR30, !P0 ;  /* 0x0000001e19007c0c */ /* 0x000fe2000c761270 */
[----:B------:R-:W3:Y:S01]  /*47a30*/  LDCU UR29, c[0x0][0x39c] ;  /* 0x00007380ff1d77ac */ /* 0x000ee20008000800 */
[----:B------:R-:W-:-:S02]  /*47a40*/  IADD3 R24, P6, PT, R20, R0, RZ ;  /* 0x0000000014187210 */ /* 0x000fc40007fde0ff */
[C---:B------:R-:W-:Y:S01]  /*47a50*/  IADD3 R22, P5, PT, R3.reuse, R0, RZ ;  /* 0x0000000003167210 */ /* 0x040fe20007fbe0ff */
[----:B------:R-:W0:Y:S01]  /*47a60*/  LDCU UR30, c[0x0][0x3b8] ;  /* 0x00007700ff1e77ac */ /* 0x000e220008000800 */
[-C--:B------:R-:W-:Y:S02]  /*47a70*/  LEA.HI.X.SX32 R25, R20, R2.reuse, 0x1, P6 ;  /* 0x0000000214197211 */ /* 0x080fe400030f0eff */
[----:B------:R-:W-:Y:S01]  /*47a80*/  LEA.HI.X.SX32 R23, R3, R2, 0x1, P5 ;  /* 0x0000000203177211 */ /* 0x000fe200028f0eff */
[----:B------:R-:W-:Y:S01]  /*47a90*/  IMAD R20, R26, UR28, RZ ;  /* 0x0000001c1a147c24 */ /* 0x000fe2000f8e02ff */
[----:B------:R-:W-:Y:S01]  /*47aa0*/  PRMT R3, R28, 0x7770, RZ ;  /* 0x000077701c037816 */ /* 0x000fe200000000ff */
[----:B------:R-:W0:Y:S01]  /*47ab0*/  LDCU UR28, c[0x0][0x3b8] ;  /* 0x00007700ff1c77ac */ /* 0x000e220008000800 */
[----:B----4-:R-:W-:-:S05]  /*47ac0*/  PRMT R21, R21, 0x7770, RZ ;  /* 0x0000777015157816 */ /* 0x010fca00000000ff */
[----:B------:R-:W-:Y:S04]  /*47ad0*/  @P4 STG.E.U8 desc[UR8][R24.64], R21 ;  /* 0x0000001518004986 */ /* 0x000fe8000c101108 */
[----:B------:R4:W-:Y:S01]  /*47ae0*/  @P3 STG.E.U8 desc[UR8][R22.64], R3 ;  /* 0x0000000316003986 */ /* 0x0009e2000c101108 */
[----:B------:R-:W-:Y:S01]  /*47af0*/  ISETP.LT.AND P4, PT, R16, UR21, !P0 ;  /* 0x0000001510007c0c */ /* 0x000fe2000c781270 */
[----:B------:R-:W0:Y:S01]  /*47b00*/  LDCU UR21, c[0x0][0x39c] ;  /* 0x00007380ff1577ac */ /* 0x000e220008000800 */
[----:B----4-:R-:W-:Y:S01]  /*47b10*/  IADD3 R22, P3, PT, R20, R0, RZ ;  /* 0x0000000014167210 */ /* 0x010fe20007f7e0ff */
[----:B------:R-:W-:Y:S01]  /*47b20*/  IMAD R3, R16, UR20, RZ ;  /* 0x0000001410037c24 */ /* 0x000fe2000f8e02ff */
[----:B------:R-:W-:Y:S01]  /*47b30*/  ISETP.LT.AND P6, PT, R26, UR15, !P0 ;  /* 0x0000000f1a007c0c */ /* 0x000fe2000c7c1270 */
[----:B------:R-:W4:Y:S01]  /*47b40*/  LDL.LU R16, [R1+0x13d4] ;  /* 0x0013d40001107983 */ /* 0x000f220000300800 */
[----:B------:R-:W-:Y:S01]  /*47b50*/  LEA.HI.X.SX32 R23, R20, R2, 0x1, P3 ;  /* 0x0000000214177211 */ /* 0x000fe200018f0eff */
[C---:B------:R-:W-:Y:S01]  /*47b60*/  IMAD R20, R17.reuse, UR75, RZ ;  /* 0x0000004b11147c24 */ /* 0x040fe2000f8e02ff */
[----:B------:R-:W-:Y:S01]  /*47b70*/  ISETP.LT.AND P3, PT, R17, UR76, !P0 ;  /* 0x0000004c11007c0c */ /* 0x000fe2000c761270 */
[----:B------:R-:W0:Y:S01]  /*47b80*/  LDCU UR15, c[0x0][0x3b8] ;  /* 0x00007700ff0f77ac */ /* 0x000e220008000800 */
[----:B------:R-:W2:Y:S01]  /*47b90*/  LDL.LU R17, [R1+0x13d0] ;  /* 0x0013d00001117983 */ /* 0x000ea20000300800 */
[----:B------:R-:W-:-:S02]  /*47ba0*/  PRMT R21, R29, 0x7770, RZ ;  /* 0x000077701d157816 */ /* 0x000fc400000000ff */
[C---:B------:R-:W-:Y:S01]  /*47bb0*/  IADD3 R24, P5, PT, R3.reuse, R0, RZ ;  /* 0x0000000003187210 */ /* 0x040fe20007fbe0ff */
[----:B------:R-:W0:Y:S03]  /*47bc0*/  LDCU UR20, c[0x0][0x3b8] ;  /* 0x00007700ff1477ac */ /* 0x000e260008000800 */
[----:B------:R1:W-:Y:S01]  /*47bd0*/  @P6 STG.E.U8 desc[UR8][R22.64], R21 ;  /* 0x0000001516006986 */ /* 0x0003e2000c101108 */
[----:B------:R-:W-:Y:S01]  /*47be0*/  LEA.HI.X.SX32 R25, R3, R2, 0x1, P5 ;  /* 0x0000000203197211 */ /* 0x000fe200028f0eff */
[C---:B------:R-:W-:Y:S01]  /*47bf0*/  IMAD R3, R18.reuse, UR74, RZ ;  /* 0x0000004a12037c24 */ /* 0x040fe2000f8e02ff */
[----:B------:R-:W-:Y:S02]  /*47c00*/  ISETP.LT.AND P5, PT, R18, UR55, !P0 ;  /* 0x0000003712007c0c */ /* 0x000fe4000c7a1270 */
[----:B------:R-:W3:Y:S01]  /*47c10*/  LDL.LU R18, [R1+0x13cc] ;  /* 0x0013cc0001127983 */ /* 0x000ee20000300800 */
[----:B-1----:R-:W-:-:S04]  /*47c20*/  IADD3 R22, P6, PT, R20, R0, RZ ;  /* 0x0000000014167210 */ /* 0x002fc80007fde0ff */
[----:B------:R-:W-:Y:S02]  /*47c30*/  LEA.HI.X.SX32 R23, R20, R2, 0x1, P6 ;  /* 0x0000000214177211 */ /* 0x000fe400030f0eff */
[----:B----4-:R-:W-:Y:S02]  /*47c40*/  PRMT R21, R16, 0x7770, RZ ;  /* 0x0000777010157816 */ /* 0x010fe400000000ff */
[----:B--2---:R-:W-:-:S03]  /*47c50*/  PRMT R20, R17, 0x7770, RZ ;  /* 0x0000777011147816 */ /* 0x004fc600000000ff */
[----:B------:R-:W-:Y:S04]  /*47c60*/  @P4 STG.E.U8 desc[UR8][R24.64], R21 ;  /* 0x0000001518004986 */ /* 0x000fe8000c101108 */
[----:B------:R1:W-:Y:S01]  /*47c70*/  @P3 STG.E.U8 desc[UR8][R22.64], R20 ;  /* 0x0000001416003986 */ /* 0x0003e2000c101108 */
[----:B------:R-:W-:Y:S01]  /*47c80*/  ISETP.LT.AND P4, PT, R19, UR45, !P0 ;  /* 0x0000002d13007c0c */ /* 0x000fe2000c781270 */
[----:B------:R-:W2:Y:S01]  /*47c90*/  LDCU UR45, c[0x0][0x39c] ;  /* 0x00007380ff2d77ac */ /* 0x000ea20008000800 */
[----:B-1----:R-:W-:Y:S01]  /*47ca0*/  IADD3 R22, P3, PT, R3, R0, RZ ;  /* 0x0000000003167210 */ /* 0x002fe20007f7e0ff */
[----:B------:R-:W-:Y:S01]  /*47cb0*/  IMAD R20, R19, UR41, RZ ;  /* 0x0000002913147c24 */ /* 0x000fe2000f8e02ff */
[----:B---3--:R-:W-:Y:S01]  /*47cc0*/  PRMT R21, R18, 0x7770, RZ ;  /* 0x0000777012157816 */ /* 0x008fe200000000ff */
[----:B------:R-:W3:Y:S01]  /*47cd0*/  LDL.LU R19, [R1+0x13c8] ;  /* 0x0013c80001137983 */ /* 0x000ee20000300800 */
[----:B------:R-:W-:Y:S01]  /*47ce0*/  LEA.HI.X.SX32 R23, R3, R2, 0x1, P3 ;  /* 0x0000000203177211 */ /* 0x000fe200018f0eff */
[C---:B------:R-:W-:Y:S01]  /*47cf0*/  IMAD R3, R8.reuse, UR72, RZ ;  /* 0x0000004808037c24 */ /* 0x040fe2000f8e02ff */
[----:B------:R-:W-:Y:S01]  /*47d00*/  ISETP.LT.AND P3, PT, R8, UR73, !P0 ;  /* 0x0000004908007c0c */ /* 0x000fe2000c761270 */
[----:B------:R-:W1:Y:S01]  /*47d10*/  LDCU UR41, c[0x0][0x39c] ;  /* 0x00007380ff2977ac */ /* 0x000e620008000800 */
[----:B------:R-:W4:Y:S01]  /*47d20*/  LDL.LU R8, [R1+0x13c4] ;  /* 0x0013c40001087983 */ /* 0x000f220000300800 */
[----:B------:R-:W-:-:S03]  /*47d30*/  IADD3 R24, P6, PT, R20, R0, RZ ;  /* 0x0000000014187210 */ /* 0x000fc60007fde0ff */
[----:B------:R0:W-:Y:S01]  /*47d40*/  @P5 STG.E.U8 desc[UR8][R22.64], R21 ;  /* 0x0000001516005986 */ /* 0x0001e2000c101108 */
[----:B------:R-:W-:Y:S01]  /*47d50*/  LEA.HI.X.SX32 R25, R20, R2, 0x1, P6 ;  /* 0x0000000214197211 */ /* 0x000fe200030f0eff */
[C---:B------:R-:W-:Y:S01]  /*47d60*/  IMAD R20, R9.reuse, UR71, RZ ;  /* 0x0000004709147c24 */ /* 0x040fe2000f8e02ff */
[----:B------:R-:W-:Y:S02]  /*47d70*/  ISETP.LT.AND P6, PT, R9, UR46, !P0 ;  /* 0x0000002e09007c0c */ /* 0x000fe4000c7c1270 */
[----:B------:R-:W2:Y:S01]  /*47d80*/  LDL.LU R9, [R1+0x13c0] ;  /* 0x0013c00001097983 */ /* 0x000ea20000300800 */
[----:B0-----:R-:W-:-:S04]  /*47d90*/  IADD3 R22, P5, PT, R3, R0, RZ ;  /* 0x0000000003167210 */ /* 0x001fc80007fbe0ff */
[----:B------:R-:W-:Y:S02]  /*47da0*/  LEA.HI.X.SX32 R23, R3, R2, 0x1, P5 ;  /* 0x0000000203177211 */ /* 0x000fe400028f0eff */
[----:B---3--:R-:W-:Y:S02]  /*47db0*/  PRMT R21, R19, 0x7770, RZ ;  /* 0x0000777013157816 */ /* 0x008fe400000000ff */
[----:B----4-:R-:W-:-:S03]  /*47dc0*/  PRMT R3, R8, 0x7770, RZ ;  /* 0x0000777008037816 */ /* 0x010fc600000000ff */
[----:B------:R-:W-:Y:S04]  /*47dd0*/  @P4 STG.E.U8 desc[UR8][R24.64], R21 ;  /* 0x0000001518004986 */ /* 0x000fe8000c101108 */
[----:B------:R0:W-:Y:S01]  /*47de0*/  @P3 STG.E.U8 desc[UR8][R22.64], R3 ;  /* 0x0000000316003986 */ /* 0x0001e2000c101108 */
[----:B------:R-:W-:Y:S02]  /*47df0*/  ISETP.LT.AND P4, PT, R10, UR54, !P0 ;  /* 0x000000360a007c0c */ /* 0x000fe4000c781270 */
[----:B0-----:R-:W-:Y:S01]  /*47e00*/  IADD3 R22, P3, PT, R20, R0, RZ ;  /* 0x0000000014167210 */ /* 0x001fe20007f7e0ff */
[----:B------:R-:W-:Y:S02]  /*47e10*/  IMAD R3, R10, UR53, RZ ;  /* 0x000000350a037c24 */ /* 0x000fe4000f8e02ff */
[----:B------:R-:W3:Y:S01]  /*47e20*/  LDL.LU R10, [R1+0x13bc] ;  /* 0x0013bc00010a7983 */ /* 0x000ee20000300800 */
[----:B------:R-:W-:Y:S01]  /*47e30*/  LEA.HI.X.SX32 R23, R20, R2, 0x1, P3 ;  /* 0x0000000214177211 */ /* 0x000fe200018f0eff */
[C---:B------:R-:W-:Y:S01]  /*47e40*/  IMAD R20, R11.reuse, UR69, RZ ;  /* 0x000000450b147c24 */ /* 0x040fe2000f8e02ff */
[----:B------:R-:W-:-:S02]  /*47e50*/  ISETP.LT.AND P3, PT, R11, UR70, !P0 ;  /* 0x000000460b007c0c */ /* 0x000fc4000c761270 */
[----:B------:R-:W4:Y:S01]  /*47e60*/  LDL.LU R11, [R1+0x13b8] ;  /* 0x0013b800010b7983 */ /* 0x000f220000300800 */
[----:B--2---:R-:W-:Y:S02]  /*47e70*/  PRMT R21, R9, 0x7770, RZ ;  /* 0x0000777009157816 */ /* 0x004fe400000000ff */
        /* <DEDUP_REMOVED lines=12> */
[----:B------:R-:W-:Y:S01]  /*47f40*/  ISETP.LT.AND P4, PT, R13, UR40, !P0 ;  /* 0x000000280d007c0c */ /* 0x000fe2000c781270 */
[----:B------:R-:W3:Y:S01]  /*47f50*/  LDCU UR40, c[0x0][0x39c] ;  /* 0x00007380ff2877ac */ /* 0x000ee20008000800 */
[----:B0-----:R-:W-:Y:S01]  /*47f60*/  IADD3 R22, P3, PT, R3, R0, RZ ;  /* 0x0000000003167210 */ /* 0x001fe20007f7e0ff */
[----:B------:R-:W-:Y:S01]  /*47f70*/  IMAD R20, R13, UR44, RZ ;  /* 0x0000002c0d147c24 */ /* 0x000fe2000f8e02ff */
[----:B--2---:R-:W-:Y:S01]  /*47f80*/  PRMT R21, R12, 0x7770, RZ ;  /* 0x000077700c157816 */ /* 0x004fe200000000ff */
[----:B------:R-:W2:Y:S01]  /*47f90*/  LDL.LU R13, [R1+0x13b0] ;  /* 0x0013b000010d7983 */ /* 0x000ea20000300800 */
[----:B------:R-:W-:Y:S01]  /*47fa0*/  LEA.HI.X.SX32 R23, R3, R2, 0x1, P3 ;  /* 0x0000000203177211 */ /* 0x000fe200018f0eff */
[C---:B------:R-:W-:Y:S01]  /*47fb0*/  IMAD R3, R14.reuse, UR66, RZ ;  /* 0x000000420e037c24 */ /* 0x040fe2000f8e02ff */
[----:B------:R-:W-:Y:S01]  /*47fc0*/  ISETP.LT.AND P3, PT, R14, UR67, !P0 ;  /* 0x000000430e007c0c */ /* 0x000fe2000c761270 */
[----:B------:R-:W0:Y:S01]  /*47fd0*/  LDCU UR44, c[0x0][0x39c] ;  /* 0x00007380ff2c77ac */ /* 0x000e220008000800 */
[----:B------:R-:W4:Y:S01]  /*47fe0*/  LDL.LU R14, [R1+0x13ac] ;  /* 0x0013ac00010e7983 */ /* 0x000f220000300800 */
[----:B------:R-:W-:-:S03]  /*47ff0*/  IADD3 R24, P6, PT, R20, R0, RZ ;  /* 0x0000000014187210 */ /* 0x000fc60007fde0ff */
[----:B------:R1:W-:Y:S01]  /*48000*/  @P5 STG.E.U8 desc[UR8][R22.64], R21 ;  /* 0x0000001516005986 */ /* 0x0003e2000c101108 */
[----:B------:R-:W-:Y:S01]  /*48010*/  LEA.HI.X.SX32 R25, R20, R2, 0x1, P6 ;  /* 0x0000000214197211 */ /* 0x000fe200030f0eff */
[C---:B------:R-:W-:Y:S01]  /*48020*/  IMAD R20, R15.reuse, UR65, RZ ;  /* 0x000000410f147c24 */ /* 0x040fe2000f8e02ff */
[----:B------:R-:W-:Y:S01]  /*48030*/  ISETP.LT.AND P6, PT, R15, UR4, !P0 ;  /* 0x000000040f007c0c */ /* 0x000fe2000c7c1270 */
[----:B------:R-:W0:Y:S01]  /*48040*/  LDCU UR4, c[0x0][0x3b8] ;  /* 0x00007700ff0477ac */ /* 0x000e220008000800 */
[----:B------:R-:W3:Y:S01]  /*48050*/  LDL.LU R15, [R1+0x13a8] ;  /* 0x0013a800010f7983 */ /* 0x000ee20000300800 */
[----:B-1----:R-:W-:-:S04]  /*48060*/  IADD3 R22, P5, PT, R3, R0, RZ ;  /* 0x0000000003167210 */ /* 0x002fc80007fbe0ff */
[----:B------:R-:W-:Y:S02]  /*48070*/  LEA.HI.X.SX32 R23, R3, R2, 0x1, P5 ;  /* 0x0000000203177211 */ /* 0x000fe400028f0eff */
[----:B--2---:R-:W-:Y:S02]  /*48080*/  PRMT R21, R13, 0x7770, RZ ;  /* 0x000077700d157816 */ /* 0x004fe400000000ff */
[----:B----4-:R-:W-:-:S03]  /*48090*/  PRMT R3, R14, 0x7770, RZ ;  /* 0x000077700e037816 */ /* 0x010fc600000000ff */
[----:B------:R-:W-:Y:S04]  /*480a0*/  @P4 STG.E.U8 desc[UR8][R24.64], R21 ;  /* 0x0000001518004986 */ /* 0x000fe8000c101108 */
[----:B------:R1:W-:Y:S01]  /*480b0*/  @P3 STG.E.U8 desc[UR8][R22.64], R3 ;  /* 0x0000000316003986 */ /* 0x0003e2000c101108 */
[----:B------:R-:W-:Y:S02]  /*480c0*/  ISETP.LT.AND P4, PT, R4, UR51, !P0 ;  /* 0x0000003304007c0c */ /* 0x000fe4000c781270 */
[----:B-1----:R-:W-:Y:S01]  /*480d0*/  IADD3 R22, P3, PT, R20, R0, RZ ;  /* 0x0000000014167210 */ /* 0x002fe20007f7e0ff */
[----:B------:R-:W-:Y:S02]  /*480e0*/  IMAD R3, R4, UR50, RZ ;  /* 0x0000003204037c24 */ /* 0x000fe4000f8e02ff */
[----:B------:R-:W2:Y:S01]  /*480f0*/  LDL.LU R4, [R1+0x13a4] ;  /* 0x0013a40001047983 */ /* 0x000ea20000300800 */
[----:B------:R-:W-:Y:S01]  /*48100*/  LEA.HI.X.SX32 R23, R20, R2, 0x1, P3 ;  /* 0x0000000214177211 */ /* 0x000fe200018f0eff */
[C---:B------:R-:W-:Y:S01]  /*48110*/  IMAD R20, R5.reuse, UR63, RZ ;  /* 0x0000003f05147c24 */ /* 0x040fe2000f8e02ff */
[----:B------:R-:W-:-:S02]  /*48120*/  ISETP.LT.AND P3, PT, R5, UR64, !P0 ;  /* 0x0000004005007c0c */ /* 0x000fc4000c761270 */
[----:B------:R-:W4:Y:S01]  /*48130*/  LDL.LU R5, [R1+0x13a0] ;  /* 0x0013a00001057983 */ /* 0x000f220000300800 */
[----:B------:R-:W-:-:S04]  /*48140*/  IADD3 R24, P5, PT, R3, R0, RZ ;  /* 0x0000000003187210 */ /* 0x000fc80007fbe0ff */
[----:B------:R-:W-:Y:S01]  /*48150*/  LEA.HI.X.SX32 R25, R3, R2, 0x1, P5 ;  /* 0x0000000203197211 */ /* 0x000fe200028f0eff */
[C---:B------:R-:W-:Y:S01]  /*48160*/  IMAD R3, R6.reuse, UR62, RZ ;  /* 0x0000003e06037c24 */ /* 0x040fe2000f8e02ff */
[----:B------:R-:W-:Y:S02]  /*48170*/  ISETP.LT.AND P5, PT, R6, UR49, !P0 ;  /* 0x0000003106007c0c */ /* 0x000fe4000c7a1270 */
[----:B------:R-:W5:Y:S01]  /*48180*/  LDL.LU R6, [R1+0x139c] ;  /* 0x00139c0001067983 */ /* 0x000f620000300800 */
[----:B---3--:R-:W-:-:S03]  /*48190*/  PRMT R21, R15, 0x7770, RZ ;  /* 0x000077700f157816 */ /* 0x008fc600000000ff */
[----:B------:R-:W3:Y:S04]  /*481a0*/  LDL R28, [R1+0x54] ;  /* 0x00005400011c7983 */ /* 0x000ee80000100800 */
[----:B------:R1:W-:Y:S02]  /*481b0*/  @P6 STG.E.U8 desc[UR8][R22.64], R21 ;  /* 0x0000001516006986 */ /* 0x0003e4000c101108 */
[----:B-1----:R-:W-:-:S04]  /*481c0*/  IADD3 R22, P6, PT, R20, R0, RZ ;  /* 0x0000000014167210 */ /* 0x002fc80007fde0ff */
[----:B------:R-:W-:Y:S02]  /*481d0*/  LEA.HI.X.SX32 R23, R20, R2, 0x1, P6 ;  /* 0x0000000214177211 */ /* 0x000fe400030f0eff */
[----:B--2---:R-:W-:Y:S02]  /*481e0*/  PRMT R21, R4, 0x7770, RZ ;  /* 0x0000777004157816 */ /* 0x004fe400000000ff */
[----:B----4-:R-:W-:-:S03]  /*481f0*/  PRMT R20, R5, 0x7770, RZ ;  /* 0x0000777005147816 */ /* 0x010fc600000000ff */
[----:B------:R1:W-:Y:S04]  /*48200*/  @P4 STG.E.U8 desc[UR8][R24.64], R21 ;  /* 0x0000001518004986 */ /* 0x0003e8000c101108 */
[----:B------:R2:W-:Y:S01]  /*48210*/  @P3 STG.E.U8 desc[UR8][R22.64], R20 ;  /* 0x0000001416003986 */ /* 0x0005e2000c101108 */
[----:B------:R-:W-:Y:S01]  /*48220*/  ISETP.LT.AND P4, PT, R7, UR42, !P0 ;  /* 0x0000002a07007c0c */ /* 0x000fe2000c781270 */
[----:B------:R-:W4:Y:S02]  /*48230*/  LDCU UR42, c[0x0][0x39c] ;  /* 0x00007380ff2a77ac */ /* 0x000f240008000800 */
[----:B-1----:R-:W3:Y:S01]  /*48240*/  LDL.LU R25, [R1+0xdc] ;  /* 0x0000dc0001197983 */ /* 0x002ee20000300800 */
[----:B--2---:R-:W-:Y:S02]  /*48250*/  IADD3 R22, P3, PT, R3, R0, RZ ;  /* 0x0000000003167210 */ /* 0x004fe40007f7e0ff */
[----:B-----5:R-:W-:-:S02]  /*48260*/  PRMT R21, R6, 0x7770, RZ ;  /* 0x0000777006157816 */ /* 0x020fc400000000ff */
[----:B------:R-:W-:Y:S01]  /*48270*/  LEA.HI.X.SX32 R23, R3, R2, 0x1, P3 ;  /* 0x0000000203177211 */ /* 0x000fe200018f0eff */
[----:B------:R-:W-:Y:S01]  /*48280*/  IMAD R20, R7, UR39, RZ ;  /* 0x0000002707147c24 */ /* 0x000fe2000f8e02ff */
[----:B------:R-:W1:Y:S01]  /*48290*/  LDCU UR39, c[0x0][0x3b8] ;  /* 0x00007700ff2777ac */ /* 0x000e620008000800 */
[----:B------:R-:W2:Y:S04]  /*482a0*/  LDL.LU R7, [R1+0x1398] ;  /* 0x0013980001077983 */ /* 0x000ea80000300800 */
[----:B------:R-:W5:Y:S04]  /*482b0*/  LDL R26, [R1+0x58] ;  /* 0x00005800011a7983 */ /* 0x000f680000100800 */
[----:B------:R0:W-:Y:S04]  /*482c0*/  @P5 STG.E.U8 desc[UR8][R22.64], R21 ;  /* 0x0000001516005986 */ /* 0x0001e8000c101108 */
[----:B0-----:R-:W2:Y:S01]  /*482d0*/  LDL.LU R23, [R1+0xe0] ;  /* 0x0000e00001177983 */ /* 0x001ea20000300800 */
[----:B------:R-:W-:Y:S01]  /*482e0*/  IADD3 R24, P6, PT, R20, R0, RZ ;  /* 0x0000000014187210 */ /* 0x000fe20007fde0ff */
[C---:B---3--:R-:W-:Y:S01]  /*482f0*/  IMAD R3, R25.reuse, UR60, RZ ;  /* 0x0000003c19037c24 */ /* 0x048fe2000f8e02ff */
[----:B------:R-:W-:-:S02]  /*48300*/  ISETP.LT.AND P3, PT, R25, UR61, !P0 ;  /* 0x0000003d19007c0c */ /* 0x000fc4000c761270 */
[----:B------:R-:W-:Y:S02]  /*48310*/  LEA.HI.X.SX32 R25, R20, R2, 0x1, P6 ;  /* 0x0000000214197211 */ /* 0x000fe400030f0eff */
[----:B------:R-:W-:Y:S02]  /*48320*/  IADD3 R22, P5, PT, R3, R0, RZ ;  /* 0x0000000003167210 */ /* 0x000fe40007fbe0ff */
[C---:B--2---:R-:W-:Y:S01]  /*48330*/  ISETP.LT.AND P6, PT, R23.reuse, UR43, !P0 ;  /* 0x0000002b17007c0c */ /* 0x044fe2000c7c1270 */
[----:B------:R-:W-:Y:S01]  /*48340*/  IMAD R20, R23, UR59, RZ ;  /* 0x0000003b17147c24 */ /* 0x000fe2000f8e02ff */
[----:B------:R-:W-:Y:S01]  /*48350*/  LEA.HI.X.SX32 R23, R3, R2, 0x1, P5 ;  /* 0x0000000203177211 */ /* 0x000fe200028f0eff */
[----:B------:R-:W0:Y:S01]  /*48360*/  LDCU UR43, c[0x0][0x39c] ;  /* 0x00007380ff2b77ac */ /* 0x000e220008000800 */
[----:B------:R-:W2:Y:S01]  /*48370*/  LDL R3, [R1+0x50] ;  /* 0x0000500001037983 */ /* 0x000ea20000100800 */
[----:B------:R-:W-:-:S05]  /*48380*/  PRMT R21, R7, 0x7770, RZ ;  /* 0x0000777007157816 */ /* 0x000fca00000000ff */
[----:B------:R3:W-:Y:S04]  /*48390*/  @P4 STG.E.U8 desc[UR8][R24.64], R21 ;  /* 0x0000001518004986 */ /* 0x0007e8000c101108 */
[----:B---3--:R-:W3:Y:S01]  /*483a0*/  LDL.LU R24, [R1+0xe4] ;  /* 0x0000e40001187983 */ /* 0x008ee20000300800 */
[----:B------:R-:W-:-:S03]  /*483b0*/  PRMT R21, R28, 0x7770, RZ ;  /* 0x000077701c157816 */ /* 0x000fc600000000ff */
[----:B------:R-:W3:Y:S01]  /*483c0*/  LDL.LU R25, [R1+0xe8] ;  /* 0x0000e80001197983 */ /* 0x000ee20000300800 */
[----:B--2---:R-:W-:-:S05]  /*483d0*/  PRMT R3, R3, 0x7770, RZ ;  /* 0x0000777003037816 */ /* 0x004fca00000000ff */
[----:B------:R2:W-:Y:S02]  /*483e0*/  @P3 STG.E.U8 desc[UR8][R22.64], R3 ;  /* 0x0000000316003986 */ /* 0x0005e4000c101108 */
[----:B--2---:R-:W-:-:S04]  /*483f0*/  IADD3 R22, P3, PT, R20, R0, RZ ;  /* 0x0000000014167210 */ /* 0x004fc80007f7e0ff */
[----:B------:R-:W-:-:S05]  /*48400*/  LEA.HI.X.SX32 R23, R20, R2, 0x1, P3 ;  /* 0x0000000214177211 */ /* 0x000fca00018f0eff */
[----:B------:R2:W-:Y:S04]  /*48410*/  @P6 STG.E.U8 desc[UR8][R22.64], R21 ;  /* 0x0000001516006986 */ /* 0x0005e8000c101108 */
[----:B--2---:R-:W2:Y:S01]  /*48420*/  LDL.LU R23, [R1+0xec] ;  /* 0x0000ec0001177983 */ /* 0x004ea20000300800 */
[C---:B---3--:R-:W-:Y:S02]  /*48430*/  IMAD R3, R24.reuse, UR47, RZ ;  /* 0x0000002f18037c24 */ /* 0x048fe4000f8e02ff */
[----:B------:R-:W-:Y:S01]  /*48440*/  IMAD R20, R25, UR57, RZ ;  /* 0x0000003919147c24 */ /* 0x000fe2000f8e02ff */
[----:B------:R-:W-:Y:S02]  /*48450*/  ISETP.LT.AND P4, PT, R24, UR48, !P0 ;  /* 0x0000003018007c0c */ /* 0x000fe4000c781270 */
[----:B------:R-:W-:-:S02]  /*48460*/  IADD3 R24, P5, PT, R3, R0, RZ ;  /* 0x0000000003187210 */ /* 0x000fc40007fbe0ff */
[----:B------:R-:W-:Y:S02]  /*48470*/  IADD3 R22, P6, PT, R20, R0, RZ ;  /* 0x0000000014167210 */ /* 0x000fe40007fde0ff */
[----:B------:R-:W-:Y:S02]  /*48480*/  ISETP.LT.AND P3, PT, R25, UR58, !P0 ;  /* 0x0000003a19007c0c */ /* 0x000fe4000c761270 */
[----:B------:R-:W-:Y:S02]  /*48490*/  LEA.HI.X.SX32 R25, R3, R2, 0x1, P5 ;  /* 0x0000000203197211 */ /* 0x000fe400028f0eff */
[----:B-----5:R-:W-:-:S05]  /*484a0*/  PRMT R21, R26, 0x7770, RZ ;  /* 0x000077701a157816 */ /* 0x020fca00000000ff */
[----:B------:R3:W-:Y:S01]  /*484b0*/  @P4 STG.E.U8 desc[UR8][R24.64], R21 ;  /* 0x0000001518004986 */ /* 0x0007e2000c101108 */
[C---:B--2---:R-:W-:Y:S01]  /*484c0*/  ISETP.LT.AND P5, PT, R23.reuse, UR5, !P0 ;  /* 0x0000000517007c0c */ /* 0x044fe2000c7a1270 */
[----:B------:R-:W-:Y:S01]  /*484d0*/  IMAD R3, R23, UR56, RZ ;  /* 0x0000003817037c24 */ /* 0x000fe2000f8e02ff */
[----:B------:R-:W-:Y:S01]  /*484e0*/  LEA.HI.X.SX32 R23, R20, R2, 0x1, P6 ;  /* 0x0000000214177211 */ /* 0x000fe200030f0eff */
[----:B------:R-:W2:Y:S01]  /*484f0*/  LDCU UR5, c[0x0][0x3b8] ;  /* 0x00007700ff0577ac */ /* 0x000ea20008000800 */
[----:B------:R-:W5:Y:S04]  /*48500*/  LDL R20, [R1+0x5c] ;  /* 0x00005c0001147983 */ /* 0x000f680000100800 */
[----:B---3--:R-:W3:Y:S04]  /*48510*/  LDL.LU R21, [R1+0xf0] ;  /* 0x0000f00001157983 */ /* 0x008ee80000300800 */
[----:B------:R-:W2:Y:S04]  /*48520*/  LDL R24, [R1+0x20] ;  /* 0x0000200001187983 */ /* 0x000ea80000100800 */
[----:B------:R-:W2:Y:S01]  /*48530*/  LDL.LU R25, [R1+0xf4] ;  /* 0x0000f40001197983 */ /* 0x000ea20000300800 */
[----:B-----5:R-:W-:-:S05]  /*48540*/  PRMT R20, R20, 0x7770, RZ ;  /* 0x0000777014147816 */ /* 0x020fca00000000ff */
[----:B------:R5:W-:Y:S01]  /*48550*/  @P3 STG.E.U8 desc[UR8][R22.64], R20 ;  /* 0x0000001416003986 */ /* 0x000be2000c101108 */
[----:B---3--:R-:W-:Y:S01]  /*48560*/  ISETP.LT.AND P4, PT, R21, UR16, !P0 ;  /* 0x0000001015007c0c */ /* 0x008fe2000c781270 */
[----:B------:R-:W3:Y:S01]  /*48570*/  LDCU UR16, c[0x0][0x3b8] ;  /* 0x00007700ff1077ac */ /* 0x000ee20008000800 */
[----:B-----5:R-:W-:Y:S01]  /*48580*/  IADD3 R22, P3, PT, R3, R0, RZ ;  /* 0x0000000003167210 */ /* 0x020fe20007f7e0ff */
[----:B------:R-:W-:Y:S01]  /*48590*/  IMAD R20, R21, UR38, RZ ;  /* 0x0000002615147c24 */ /* 0x000fe2000f8e02ff */
[----:B--2---:R-:W-:Y:S02]  /*485a0*/  PRMT R21, R24, 0x7771, RZ ;  /* 0x0000777118157816 */ /* 0x004fe400000000ff */
[----:B------:R-:W-:-:S05]  /*485b0*/  LEA.HI.X.SX32 R23, R3, R2, 0x1, P3 ;  /* 0x0000000203177211 */ /* 0x000fca00018f0eff */
[----:B------:R2:W-:Y:S04]  /*485c0*/  @P5 STG.E.U8 desc[UR8][R22.64], R21 ;  /* 0x0000001516005986 */ /* 0x0005e8000c101108 */
[----:B--2---:R-:W2:Y:S01]  /*485d0*/  LDL.LU R23, [R1+0xf8] ;  /* 0x0000f80001177983 */ /* 0x004ea20000300800 */
[C---:B------:R-:W-:Y:S01]  /*485e0*/  IMAD R3, R25.reuse, UR6, RZ ;  /* 0x0000000619037c24 */ /* 0x040fe2000f8e02ff */
[CC--:B------:R-:W-:Y:S01]  /*485f0*/  IADD3 R24, P6, PT, R20.reuse, R0.reuse, RZ ;  /* 0x0000000014187210 */ /* 0x0c0fe20007fde0ff */
[----:B------:R-:W5:Y:S01]  /*48600*/  LDCU UR6, c[0x0][0x3b8] ;  /* 0x00007700ff0677ac */ /* 0x000f620008000800 */
[----:B------:R-:W-:Y:S02]  /*48610*/  ISETP.LT.AND P3, PT, R25, UR26, !P0 ;  /* 0x0000001a19007c0c */ /* 0x000fe4000c761270 */
[----:B------:R-:W-:Y:S01]  /*48620*/  IADD3 R22, P5, PT, R3, R0, RZ ;  /* 0x0000000003167210 */ /* 0x000fe20007fbe0ff */
[----:B------:R-:W0:Y:S01]  /*48630*/  LDCU UR26, c[0x0][0x39c] ;  /* 0x00007380ff1a77ac */ /* 0x000e220008000800 */
[----:B------:R-:W-:-:S02]  /*48640*/  LEA.HI.X.SX32 R25, R20, R2, 0x1, P6 ;  /* 0x0000000214197211 */ /* 0x000fc400030f0eff */
[----:B------:R-:W-:-:S05]  /*48650*/  PRMT R21, R27, 0x7771, RZ ;  /* 0x000077711b157816 */ /* 0x000fca00000000ff */
[----:B------:R0:W-:Y:S01]  /*48660*/  @P4 STG.E.U8 desc[UR8][R24.64], R21 ;  /* 0x0000001518004986 */ /* 0x0001e2000c101108 */
[C---:B--2---:R-:W-:Y:S01]  /*48670*/  ISETP.LT.AND P6, PT, R23.reuse, UR25, !P0 ;  /* 0x0000001917007c0c */ /* 0x044fe2000c7c1270 */
[----:B------:R-:W-:Y:S01]  /*48680*/  IMAD R20, R23, UR7, RZ ;  /* 0x0000000717147c24 */ /* 0x000fe2000f8e02ff */
[----:B------:R-:W-:Y:S01]  /*48690*/  LEA.HI.X.SX32 R23, R3, R2, 0x1, P5 ;  /* 0x0000000203177211 */ /* 0x000fe200028f0eff */
[----:B------:R-:W2:Y:S01]  /*486a0*/  LDCU UR25, c[0x0][0x39c] ;  /* 0x00007380ff1977ac */ /* 0x000ea20008000800 */
[----:B------:R-:W2:Y:S01]  /*486b0*/  LDL R3, [R1+0x28] ;  /* 0x0000280001037983 */ /* 0x000ea20000100800 */
[----:B------:R-:W1:Y:S03]  /*486c0*/  LDCU UR7, c[0x0][0x3b8] ;  /* 0x00007700ff0777ac */ /* 0x000e660008000800 */
[----:B0-----:R-:W3:Y:S04]  /*486d0*/  LDL.LU R21, [R1+0xfc] ;  /* 0x0000fc0001157983 */ /* 0x001ee80000300800 */
[----:B------:R-:W4:Y:S04]  /*486e0*/  LDL R24, [R1+0x2c] ;  /* 0x00002c0001187983 */ /* 0x000f280000100800 */
[----:B------:R-:W4:Y:S01]  /*486f0*/  LDL.LU R25, [R1+0x100] ;  /* 0x0001000001197983 */ /* 0x000f220000300800 */
[----:B--2---:R-:W-:-:S05]  /*48700*/  PRMT R3, R3, 0x7771, RZ ;  /* 0x0000777103037816 */ /* 0x004fca00000000ff */
[----:B------:R0:W-:Y:S01]  /*48710*/  @P3 STG.E.U8 desc[UR8][R22.64], R3 ;  /* 0x0000000316003986 */ /* 0x0001e2000c101108 */
[C---:B---3--:R-:W-:Y:S01]  /*48720*/  ISETP.LT.AND P4, PT, R21.reuse, UR13, !P0 ;  /* 0x0000000d15007c0c */ /* 0x048fe2000c781270 */
[----:B------:R-:W2:Y:S01]  /*48730*/  LDCU UR13, c[0x0][0x3b8] ;  /* 0x00007700ff0d77ac */ /* 0x000ea20008000800 */
[----:B0-----:R-:W-:Y:S01]  /*48740*/  IADD3 R22, P3, PT, R20, R0, RZ ;  /* 0x0000000014167210 */ /* 0x001fe20007f7e0ff */
[----:B------:R-:W-:Y:S01]  /*48750*/  IMAD R3, R21, UR27, RZ ;  /* 0x0000001b15037c24 */ /* 0x000fe2000f8e02ff */
[----:B----4-:R-:W-:Y:S01]  /*48760*/  PRMT R21, R24, 0x7771, RZ ;  /* 0x0000777118157816 */ /* 0x010fe200000000ff */
[----:B------:R-:W0:Y:S01]  /*48770*/  LDCU UR27, c[0x0][0x39c] ;  /* 0x00007380ff1b77ac */ /* 0x000e220008000800 */
[----:B------:R-:W-:-:S05]  /*48780*/  LEA.HI.X.SX32 R23, R20, R2, 0x1, P3 ;  /* 0x0000000214177211 */ /* 0x000fca00018f0eff */
[----:B------:R3:W-:Y:S04]  /*48790*/  @P6 STG.E.U8 desc[UR8][R22.64], R21 ;  /* 0x0000001516006986 */ /* 0x0007e8000c101108 */
[----:B---3--:R-:W3:Y:S04]  /*487a0*/  LDL R21, [R1+0x30] ;  /* 0x0000300001157983 */ /* 0x008ee80000100800 */
[----:B------:R-:W4:Y:S01]  /*487b0*/  LDL.LU R23, [R1+0x104] ;  /* 0x0001040001177983 */ /* 0x000f220000300800 */
[----:B------:R-:W-:Y:S01]  /*487c0*/  IMAD R20, R25, UR18, RZ ;  /* 0x0000001219147c24 */ /* 0x000fe2000f8e02ff */
[----:B------:R-:W-:Y:S01]  /*487d0*/  IADD3 R24, P5, PT, R3, R0, RZ ;  /* 0x0000000003187210 */ /* 0x000fe20007fbe0ff */
[----:B------:R-:W0:Y:S01]  /*487e0*/  LDCU UR18, c[0x0][0x3b8] ;  /* 0x00007700ff1277ac */ /* 0x000e220008000800 */
[----:B------:R-:W-:-:S02]  /*487f0*/  ISETP.LT.AND P3, PT, R25, UR19, !P0 ;  /* 0x0000001319007c0c */ /* 0x000fc4000c761270 */
[C---:B------:R-:W-:Y:S01]  /*48800*/  IADD3 R22, P6, PT, R20.reuse, R0, RZ ;  /* 0x0000000014167210 */ /* 0x040fe20007fde0ff */
[----:B------:R-:W0:Y:S01]  /*48810*/  LDCU UR19, c[0x0][0x39c] ;  /* 0x00007380ff1377ac */ /* 0x000e220008000800 */
[-C--:B------:R-:W-:Y:S02]  /*48820*/  LEA.HI.X.SX32 R25, R3, R2.reuse, 0x1, P5 ;  /* 0x0000000203197211 */ /* 0x080fe400028f0eff */
[C---:B----4-:R-:W-:Y:S01]  /*48830*/  ISETP.LT.AND P5, PT, R23.reuse, UR24, !P0 ;  /* 0x0000001817007c0c */ /* 0x050fe2000c7a1270 */
[----:B------:R-:W-:Y:S01]  /*48840*/  IMAD R3, R23, UR23, RZ ;  /* 0x0000001717037c24 */ /* 0x000fe2000f8e02ff */
[----:B------:R-:W-:Y:S01]  /*48850*/  LEA.HI.X.SX32 R23, R20, R2, 0x1, P6 ;  /* 0x0000000214177211 */ /* 0x000fe200030f0eff */
[----:B------:R-:W4:Y:S01]  /*48860*/  LDCU UR23, c[0x0][0x39c] ;  /* 0x00007380ff1777ac */ /* 0x000f220008000800 */
[----:B------:R-:W2:Y:S01]  /*48870*/  LDL R20, [R1+0x34] ;  /* 0x0000340001147983 */ /* 0x000ea20000100800 */
[----:B---3--:R-:W-:Y:S01]  /*48880*/  PRMT R21, R21, 0x7771, RZ ;  /* 0x0000777115157816 */ /* 0x008fe200000000ff */
[----:B------:R-:W3:Y:S04]  /*48890*/  LDCU UR24, c[0x0][0x39c] ;  /* 0x00007380ff1877ac */ /* 0x000ee80008000800 */
[----:B------:R0:W-:Y:S04]  /*488a0*/  @P4 STG.E.U8 desc[UR8][R24.64], R21 ;  /* 0x0000001518004986 */ /* 0x0001e8000c101108 */
[----:B0-----:R-:W3:Y:S04]  /*488b0*/  LDL.LU R21, [R1+0x108] ;  /* 0x0001080001157983 */ /* 0x001ee80000300800 */
[----:B------:R-:W4:Y:S04]  /*488c0*/  LDL R24, [R1+0x38] ;  /* 0x0000380001187983 */ /* 0x000f280000100800 */
[----:B------:R-:W5:Y:S01]  /*488d0*/  LDL.LU R25, [R1+0x10c] ;  /* 0x00010c0001197983 */ /* 0x000f620000300800 */
[----:B--2---:R-:W-:-:S05]  /*488e0*/  PRMT R20, R20, 0x7771, RZ ;  /* 0x0000777114147816 */ /* 0x004fca00000000ff */
[----:B------:R0:W-:Y:S02]  /*488f0*/  @P3 STG.E.U8 desc[UR8][R22.64], R20 ;  /* 0x0000001416003986 */ /* 0x0001e4000c101108 */
[----:B0-----:R-:W-:Y:S01]  /*48900*/  IADD3 R22, P3, PT, R3, R0, RZ ;  /* 0x0000000003167210 */ /* 0x001fe20007f7e0ff */
[C---:B---3--:R-:W-:Y:S01]  /*48910*/  IMAD R20, R21.reuse, UR22, RZ ;  /* 0x0000001615147c24 */ /* 0x048fe2000f8e02ff */
[----:B------:R-:W-:Y:S01]  /*48920*/  ISETP.LT.AND P4, PT, R21, UR14, !P0 ;  /* 0x0000000e15007c0c */ /* 0x000fe2000c781270 */
[----:B------:R-:W0:Y:S01]  /*48930*/  LDCU UR14, c[0x0][0x3b8] ;  /* 0x00007700ff0e77ac */ /* 0x000e220008000800 */
[----:B------:R-:W-:Y:S02]  /*48940*/  LEA.HI.X.SX32 R23, R3, R2, 0x1, P3 ;  /* 0x0000000203177211 */ /* 0x000fe400018f0eff */
[----:B----4-:R-:W-:Y:S01]  /*48950*/  PRMT R21, R24, 0x7771, RZ ;  /* 0x0000777118157816 */ /* 0x010fe200000000ff */
[----:B------:R-:W2:Y:S04]  /*48960*/  LDCU UR22, c[0x0][0x39c] ;  /* 0x00007380ff1677ac */ /* 0x000ea80008000800 */
[----:B------:R3:W-:Y:S04]  /*48970*/  @P5 STG.E.U8 desc[UR8][R22.64], R21 ;  /* 0x0000001516005986 */ /* 0x0007e8000c101108 */
[----:B---3--:R-:W3:Y:S04]  /*48980*/  LDL R21, [R1+0x3c] ;  /* 0x00003c0001157983 */ /* 0x008ee80000100800 */
[----:B------:R-:W4:Y:S01]  /*48990*/  LDL.LU R23, [R1+0x110] ;  /* 0x0001100001177983 */ /* 0x000f220000300800 */
[C---:B-----5:R-:W-:Y:S01]  /*489a0*/  IMAD R3, R25.reuse, UR15, RZ ;  /* 0x0000000f19037c24 */ /* 0x060fe2000f8e02ff */
[----:B------:R-:W-:Y:S01]  /*489b0*/  IADD3 R24, P6, PT, R20, R0, RZ ;  /* 0x0000000014187210 */ /* 0x000fe20007fde0ff */
[----:B------:R-:W5:Y:S01]  /*489c0*/  LDCU UR15, c[0x0][0x3b8] ;  /* 0x00007700ff0f77ac */ /* 0x000f620008000800 */
[----:B------:R-:W-:-:S02]  /*489d0*/  ISETP.LT.AND P3, PT, R25, UR17, !P0 ;  /* 0x0000001119007c0c */ /* 0x000fc4000c761270 */
[----:B------:R-:W-:Y:S01]  /*489e0*/  IADD3 R22, P5, PT, R3, R0, RZ ;  /* 0x0000000003167210 */ /* 0x000fe20007fbe0ff */
        /* <DEDUP_REMOVED lines=15> */
[C---:B0-----:R-:W-:Y:S01]  /*48ae0*/  IADD3 R22, P3, PT, R20.reuse, R0, RZ ;  /* 0x0000000014167210 */ /* 0x041fe20007f7e0ff */
[C---:B---3--:R-:W-:Y:S01]  /*48af0*/  IMAD R3, R21.reuse, UR28, RZ ;  /* 0x0000001c15037c24 */ /* 0x048fe2000f8e02ff */
[----:B------:R-:W-:Y:S02]  /*48b00*/  ISETP.LT.AND P4, PT, R21, UR29, !P0 ;  /* 0x0000001d15007c0c */ /* 0x000fe4000c781270 */
[----:B------:R-:W-:Y:S02]  /*48b10*/  LEA.HI.X.SX32 R23, R20, R2, 0x1, P3 ;  /* 0x0000000214177211 */ /* 0x000fe400018f0eff */
[----:B----4-:R-:W-:-:S05]  /*48b20*/  PRMT R21, R24, 0x7771, RZ ;  /* 0x0000777118157816 */ /* 0x010fca00000000ff */
[----:B------:R0:W-:Y:S04]  /*48b30*/  @P6 STG.E.U8 desc[UR8][R22.64], R21 ;  /* 0x0000001516006986 */ /* 0x0001e8000c101108 */
[----:B0-----:R-:W2:Y:S04]  /*48b40*/  LDL R21, [R1+0x48] ;  /* 0x0000480001157983 */ /* 0x001ea80000100800 */
[----:B------:R-:W3:Y:S01]  /*48b50*/  LDL.LU R23, [R1+0x11c] ;  /* 0x00011c0001177983 */ /* 0x000ee20000300800 */
[C---:B-----5:R-:W-:Y:S01]  /*48b60*/  IMAD R20, R25.reuse, UR30, RZ ;  /* 0x0000001e19147c24 */ /* 0x060fe2000f8e02ff */
[----:B------:R-:W-:-:S02]  /*48b70*/  ISETP.LT.AND P3, PT, R25, UR31, !P0 ;  /* 0x0000001f19007c0c */ /* 0x000fc4000c761270 */
[CC--:B------:R-:W-:Y:S02]  /*48b80*/  IADD3 R24, P5, PT, R3.reuse, R0.reuse, RZ ;  /* 0x0000000003187210 */ /* 0x0c0fe40007fbe0ff */
[C---:B------:R-:W-:Y:S02]  /*48b90*/  IADD3 R22, P6, PT, R20.reuse, R0, RZ ;  /* 0x0000000014167210 */ /* 0x040fe40007fde0ff */
[-C--:B------:R-:W-:Y:S02]  /*48ba0*/  LEA.HI.X.SX32 R25, R3, R2.reuse, 0x1, P5 ;  /* 0x0000000203197211 */ /* 0x080fe400028f0eff */
[----:B--2---:R-:W-:Y:S02]  /*48bb0*/  PRMT R21, R21, 0x7771, RZ ;  /* 0x0000777115157816 */ /* 0x004fe400000000ff */
[C---:B---3--:R-:W-:Y:S01]  /*48bc0*/  ISETP.LT.AND P5, PT, R23.reuse, UR34, !P0 ;  /* 0x0000002217007c0c */ /* 0x048fe2000c7a1270 */
[----:B------:R-:W-:Y:S01]  /*48bd0*/  IMAD R3, R23, UR32, RZ ;  /* 0x0000002017037c24 */ /* 0x000fe2000f8e02ff */
[----:B------:R-:W-:-:S02]  /*48be0*/  LEA.HI.X.SX32 R23, R20, R2, 0x1, P6 ;  /* 0x0000000214177211 */ /* 0x000fc400030f0eff */
[----:B------:R-:W-:Y:S01]  /*48bf0*/  PRMT R20, R29, 0x7771, RZ ;  /* 0x000077711d147816 */ /* 0x000fe200000000ff */
[----:B------:R0:W-:Y:S04]  /*48c00*/  @P4 STG.E.U8 desc[UR8][R24.64], R21 ;  /* 0x0000001518004986 */ /* 0x0001e8000c101108 */
[----:B------:R2:W-:Y:S04]  /*48c10*/  @P3 STG.E.U8 desc[UR8][R22.64], R20 ;  /* 0x0000001416003986 */ /* 0x0005e8000c101108 */
[----:B0-----:R-:W3:Y:S01]  /*48c20*/  LDL.LU R24, [R1+0x120] ;  /* 0x0001200001187983 */ /* 0x001ee20000300800 */
[----:B--2---:R-:W-:-:S03]  /*48c30*/  IADD3 R22, P3, PT, R3, R0, RZ ;  /* 0x0000000003167210 */ /* 0x004fc60007f7e0ff */
[----:B------:R-:W2:Y:S01]  /*48c40*/  LDL.LU R25, [R1+0x124] ;  /* 0x0001240001197983 */ /* 0x000ea20000300800 */
[----:B------:R-:W-:Y:S02]  /*48c50*/  PRMT R21, R16, 0x7771, RZ ;  /* 0x0000777110157816 */ /* 0x000fe400000000ff */
[----:B------:R-:W-:-:S05]  /*48c60*/  LEA.HI.X.SX32 R23, R3, R2, 0x1, P3 ;  /* 0x0000000203177211 */ /* 0x000fca00018f0eff */
[----:B------:R0:W-:Y:S04]  /*48c70*/  @P5 STG.E.U8 desc[UR8][R22.64], R21 ;  /* 0x0000001516005986 */ /* 0x0001e8000c101108 */
[----:B0-----:R-:W4:Y:S01]  /*48c80*/  LDL.LU R23, [R1+0x128] ;  /* 0x0001280001177983 */ /* 0x001f220000300800 */
[----:B------:R-:W-:Y:S01]  /*48c90*/  PRMT R21, R17, 0x7771, RZ ;  /* 0x0000777111157816 */ /* 0x000fe200000000ff */
[C---:B---3--:R-:W-:Y:S01]  /*48ca0*/  IMAD R20, R24.reuse, UR33, RZ ;  /* 0x0000002118147c24 */ /* 0x048fe2000f8e02ff */
[----:B------:R-:W-:Y:S01]  /*48cb0*/  ISETP.LT.AND P4, PT, R24, UR40, !P0 ;  /* 0x0000002818007c0c */ /* 0x000fe2000c781270 */
[C---:B--2---:R-:W-:Y:S01]  /*48cc0*/  IMAD R3, R25.reuse, UR4, RZ ;  /* 0x0000000419037c24 */ /* 0x044fe2000f8e02ff */
[----:B------:R-:W-:Y:S01]  /*48cd0*/  ISETP.LT.AND P3, PT, R25, UR41, !P0 ;  /* 0x0000002919007c0c */ /* 0x000fe2000c761270 */
[----:B------:R-:W0:Y:S01]  /*48ce0*/  LDCU UR4, c[0x0][0x3b8] ;  /* 0x00007700ff0477ac */ /* 0x000e220008000800 */
[----:B------:R-:W-:-:S02]  /*48cf0*/  IADD3 R24, P6, PT, R20, R0, RZ ;  /* 0x0000000014187210 */ /* 0x000fc40007fde0ff */
[----:B------:R-:W-:Y:S02]  /*48d00*/  IADD3 R22, P5, PT, R3, R0, RZ ;  /* 0x0000000003167210 */ /* 0x000fe40007fbe0ff */
[----:B------:R-:W-:-:S05]  /*48d10*/  LEA.HI.X.SX32 R25, R20, R2, 0x1, P6 ;  /* 0x0000000214197211 */ /* 0x000fca00030f0eff */
[----:B------:R2:W-:Y:S01]  /*48d20*/  @P4 STG.E.U8 desc[UR8][R24.64], R21 ;  /* 0x0000001518004986 */ /* 0x0005e2000c101108 */
[C---:B----4-:R-:W-:Y:S01]  /*48d30*/  ISETP.LT.AND P6, PT, R23.reuse, UR44, !P0 ;  /* 0x0000002c17007c0c */ /* 0x050fe2000c7c1270 */
[----:B------:R-:W-:Y:S01]  /*48d40*/  IMAD R20, R23, UR35, RZ ;  /* 0x0000002317147c24 */ /* 0x000fe2000f8e02ff */
[----:B------:R-:W-:Y:S02]  /*48d50*/  LEA.HI.X.SX32 R23, R3, R2, 0x1, P5 ;  /* 0x0000000203177211 */ /* 0x000fe400028f0eff */
[----:B------:R-:W-:Y:S01]  /*48d60*/  PRMT R3, R18, 0x7771, RZ ;  /* 0x0000777112037816 */ /* 0x000fe200000000ff */
[----:B--2---:R-:W2:Y:S04]  /*48d70*/  LDL.LU R24, [R1+0x12c] ;  /* 0x00012c0001187983 */ /* 0x004ea80000300800 */
[----:B------:R3:W-:Y:S01]  /*48d80*/  @P3 STG.E.U8 desc[UR8][R22.64], R3 ;  /* 0x0000000316003986 */ /* 0x0007e2000c101108 */
[----:B------:R-:W-:-:S03]  /*48d90*/  PRMT R21, R19, 0x7771, RZ ;  /* 0x0000777113157816 */ /* 0x000fc600000000ff */
[----:B------:R-:W4:Y:S01]  /*48da0*/  LDL.LU R25, [R1+0x130] ;  /* 0x0001300001197983 */ /* 0x000f220000300800 */
[----:B---3--:R-:W-:-:S04]  /*48db0*/  IADD3 R22, P3, PT, R20, R0, RZ ;  /* 0x0000000014167210 */ /* 0x008fc80007f7e0ff */
[----:B------:R-:W-:-:S05]  /*48dc0*/  LEA.HI.X.SX32 R23, R20, R2, 0x1, P3 ;  /* 0x0000000214177211 */ /* 0x000fca00018f0eff */
[----:B------:R3:W-:Y:S04]  /*48dd0*/  @P6 STG.E.U8 desc[UR8][R22.64], R21 ;  /* 0x0000001516006986 */ /* 0x0007e8000c101108 */
[----:B---3--:R-:W3:Y:S01]  /*48de0*/  LDL.LU R23, [R1+0x134] ;  /* 0x0001340001177983 */ /* 0x008ee20000300800 */
[----:B------:R-:W-:Y:S01]  /*48df0*/  PRMT R21, R8, 0x7771, RZ ;  /* 0x0000777108157816 */ /* 0x000fe200000000ff */
[C---:B--2---:R-:W-:Y:S01]  /*48e00*/  IMAD R3, R24.reuse, UR36, RZ ;  /* 0x0000002418037c24 */ /* 0x044fe2000f8e02ff */
[----:B------:R-:W-:-:S04]  /*48e10*/  ISETP.LT.AND P4, PT, R24, UR42, !P0 ;  /* 0x0000002a18007c0c */ /* 0x000fc8000c781270 */
[----:B------:R-:W-:Y:S01]  /*48e20*/  IADD3 R24, P5, PT, R3, R0, RZ ;  /* 0x0000000003187210 */ /* 0x000fe20007fbe0ff */
[C---:B----4-:R-:W-:Y:S01]  /*48e30*/  IMAD R20, R25.reuse, UR37, RZ ;  /* 0x0000002519147c24 */ /* 0x050fe2000f8e02ff */
[----:B------:R-:W-:Y:S02]  /*48e40*/  ISETP.LT.AND P3, PT, R25, UR43, !P0 ;  /* 0x0000002b19007c0c */ /* 0x000fe4000c761270 */
[----:B------:R-:W-:Y:S02]  /*48e50*/  LEA.HI.X.SX32 R25, R3, R2, 0x1, P5 ;  /* 0x0000000203197211 */ /* 0x000fe400028f0eff */
[----:B------:R-:W-:-:S03]  /*48e60*/  IADD3 R22, P6, PT, R20, R0, RZ ;  /* 0x0000000014167210 */ /* 0x000fc60007fde0ff */
[----:B------:R2:W-:Y:S04]  /*48e70*/  @P4 STG.E.U8 desc[UR8][R24.64], R21 ;  /* 0x0000001518004986 */ /* 0x0005e8000c101108 */
[----:B--2---:R-:W2:Y:S01]  /*48e80*/  LDL.LU R24, [R1+0x138] ;  /* 0x0001380001187983 */ /* 0x004ea20000300800 */
[C---:B---3--:R-:W-:Y:S01]  /*48e90*/  ISETP.LT.AND P5, PT, R23.reuse, UR45, !P0 ;  /* 0x0000002d17007c0c */ /* 0x048fe2000c7a1270 */
[----:B-1----:R-:W-:Y:S01]  /*48ea0*/  IMAD R3, R23, UR39, RZ ;  /* 0x0000002717037c24 */ /* 0x002fe2000f8e02ff */
[----:B------:R-:W-:Y:S01]  /*48eb0*/  LEA.HI.X.SX32 R23, R20, R2, 0x1, P6 ;  /* 0x0000000214177211 */ /* 0x000fe200030f0eff */
[----:B------:R-:W3:Y:S01]  /*48ec0*/  LDL.LU R25, [R1+0x13c] ;  /* 0x00013c0001197983 */ /* 0x000ee20000300800 */
[----:B------:R-:W-:-:S05]  /*48ed0*/  PRMT R20, R9, 0x7771, RZ ;  /* 0x0000777109147816 */ /* 0x000fca00000000ff */
[----:B------:R1:W-:Y:S01]  /*48ee0*/  @P3 STG.E.U8 desc[UR8][R22.64], R20 ;  /* 0x0000001416003986 */ /* 0x0003e2000c101108 */
[----:B------:R-:W-:Y:S02]  /*48ef0*/  PRMT R21, R10, 0x7771, RZ ;  /* 0x000077710a157816 */ /* 0x000fe400000000ff */
[----:B-1----:R-:W-:-:S04]  /*48f00*/  IADD3 R22, P3, PT, R3, R0, RZ ;  /* 0x0000000003167210 */ /* 0x002fc80007f7e0ff */
[----:B------:R-:W-:-:S05]  /*48f10*/  LEA.HI.X.SX32 R23, R3, R2, 0x1, P3 ;  /* 0x0000000203177211 */ /* 0x000fca00018f0eff */
[----:B------:R1:W-:Y:S04]  /*48f20*/  @P5 STG.E.U8 desc[UR8][R22.64], R21 ;  /* 0x0000001516005986 */ /* 0x0003e8000c101108 */
[----:B-1----:R-:W4:Y:S01]  /*48f30*/  LDL.LU R23, [R1+0x140] ;  /* 0x0001400001177983 */ /* 0x002f220000300800 */
[----:B------:R-:W-:Y:S01]  /*48f40*/  PRMT R21, R11, 0x7771, RZ ;  /* 0x000077710b157816 */ /* 0x000fe200000000ff */
[C---:B--2---:R-:W-:Y:S01]  /*48f50*/  IMAD R20, R24.reuse, UR5, RZ ;  /* 0x0000000518147c24 */ /* 0x044fe2000f8e02ff */
[----:B------:R-:W-:Y:S01]  /*48f60*/  ISETP.LT.AND P4, PT, R24, UR26, !P0 ;  /* 0x0000001a18007c0c */ /* 0x000fe2000c781270 */
[----:B------:R-:W1:Y:S03]  /*48f70*/  LDCU UR5, c[0x0][0x3b8] ;  /* 0x00007700ff0577ac */ /* 0x000e660008000800 */
[C---:B------:R-:W-:Y:S01]  /*48f80*/  IADD3 R24, P6, PT, R20.reuse, R0, RZ ;  /* 0x0000000014187210 */ /* 0x040fe20007fde0ff */
[C---:B---3--:R-:W-:Y:S01]  /*48f90*/  IMAD R3, R25.reuse, UR6, RZ ;  /* 0x0000000619037c24 */ /* 0x048fe2000f8e02ff */
[----:B------:R-:W-:Y:S01]  /*48fa0*/  ISETP.LT.AND P3, PT, R25, UR25, !P0 ;  /* 0x0000001919007c0c */ /* 0x000fe2000c761270 */
[----:B------:R-:W2:Y:S01]  /*48fb0*/  LDCU UR25, c[0x0][0x39c] ;  /* 0x00007380ff1977ac */ /* 0x000ea20008000800 */
[----:B------:R-:W-:-:S02]  /*48fc0*/  LEA.HI.X.SX32 R25, R20, R2, 0x1, P6 ;  /* 0x0000000214197211 */ /* 0x000fc400030f0eff */
[----:B------:R-:W-:Y:S01]  /*48fd0*/  IADD3 R22, P5, PT, R3, R0, RZ ;  /* 0x0000000003167210 */ /* 0x000fe20007fbe0ff */
[----:B------:R-:W3:Y:S02]  /*48fe0*/  LDCU UR6, c[0x0][0x3b8] ;  /* 0x00007700ff0677ac */ /* 0x000ee40008000800 */
[----:B------:R5:W-:Y:S04]  /*48ff0*/  @P4 STG.E.U8 desc[UR8][R24.64], R21 ;  /* 0x0000001518004986 */ /* 0x000be8000c101108 */
[----:B-----5:R-:W5:Y:S01]  /*49000*/  LDL.LU R24, [R1+0x144] ;  /* 0x0001440001187983 */ /* 0x020f620000300800 */
[----:B------:R-:W-:-:S03]  /*49010*/  PRMT R21, R13, 0x7771, RZ ;  /* 0x000077710d157816 */ /* 0x000fc600000000ff */
[----:B------:R-:W2:Y:S01]  /*49020*/  LDL.LU R25, [R1+0x148] ;  /* 0x0001480001197983 */ /* 0x000ea20000300800 */
[C---:B----4-:R-:W-:Y:S01]  /*49030*/  ISETP.LT.AND P6, PT, R23.reuse, UR19, !P0 ;  /* 0x0000001317007c0c */ /* 0x050fe2000c7c1270 */
[----:B------:R-:W-:Y:S01]  /*49040*/  IMAD R20, R23, UR7, RZ ;  /* 0x0000000717147c24 */ /* 0x000fe2000f8e02ff */
[----:B------:R-:W-:Y:S01]  /*49050*/  LEA.HI.X.SX32 R23, R3, R2, 0x1, P5 ;  /* 0x0000000203177211 */ /* 0x000fe200028f0eff */
[----:B------:R-:W4:Y:S01]  /*49060*/  LDCU UR19, c[0x0][0x39c] ;  /* 0x00007380ff1377ac */ /* 0x000f220008000800 */
[----:B------:R-:W-:Y:S01]  /*49070*/  PRMT R3, R12, 0x7771, RZ ;  /* 0x000077710c037816 */ /* 0x000fe200000000ff */
[----:B------:R-:W0:Y:S04]  /*49080*/  LDCU UR7, c[0x0][0x3b8] ;  /* 0x00007700ff0777ac */ /* 0x000e280008000800 */
[----:B------:R1:W-:Y:S02]  /*49090*/  @P3 STG.E.U8 desc[UR8][R22.64], R3 ;  /* 0x0000000316003986 */ /* 0x0003e4000c101108 */
[----:B-1----:R-:W-:-:S04]  /*490a0*/  IADD3 R22, P3, PT, R20, R0, RZ ;  /* 0x0000000014167210 */ /* 0x002fc80007f7e0ff */
[----:B------:R-:W-:-:S05]  /*490b0*/  LEA.HI.X.SX32 R23, R20, R2, 0x1, P3 ;  /* 0x0000000214177211 */ /* 0x000fca00018f0eff */
[----:B------:R1:W-:Y:S04]  /*490c0*/  @P6 STG.E.U8 desc[UR8][R22.64], R21 ;  /* 0x0000001516006986 */ /* 0x0003e8000c101108 */
[----:B-1----:R-:W3:Y:S01]  /*490d0*/  LDL.LU R23, [R1+0x14c] ;  /* 0x00014c0001177983 */ /* 0x002ee20000300800 */
[----:B------:R-:W-:Y:S01]  /*490e0*/  PRMT R21, R14, 0x7771, RZ ;  /* 0x000077710e157816 */ /* 0x000fe200000000ff */
[C---:B-----5:R-:W-:Y:S01]  /*490f0*/  IMAD R3, R24.reuse, UR13, RZ ;  /* 0x0000000d18037c24 */ /* 0x060fe2000f8e02ff */
[----:B------:R-:W-:Y:S01]  /*49100*/  ISETP.LT.AND P4, PT, R24, UR22, !P0 ;  /* 0x0000001618007c0c */ /* 0x000fe2000c781270 */
[----:B------:R-:W1:Y:S01]  /*49110*/  LDCU UR13, c[0x0][0x39c] ;  /* 0x00007380ff0d77ac */ /* 0x000e620008000800 */
[C---:B--2---:R-:W-:Y:S01]  /*49120*/  IMAD R20, R25.reuse, UR14, RZ ;  /* 0x0000000e19147c24 */ /* 0x044fe2000f8e02ff */
[----:B------:R-:W-:Y:S01]  /*49130*/  ISETP.LT.AND P3, PT, R25, UR20, !P0 ;  /* 0x0000001419007c0c */ /* 0x000fe2000c761270 */
[----:B------:R-:W2:Y:S01]  /*49140*/  LDCU UR14, c[0x0][0x39c] ;  /* 0x00007380ff0e77ac */ /* 0x000ea20008000800 */
[----:B------:R-:W-:-:S02]  /*49150*/  IADD3 R24, P5, PT, R3, R0, RZ ;  /* 0x0000000003187210 */ /* 0x000fc40007fbe0ff */
[----:B------:R-:W-:Y:S02]  /*49160*/  IADD3 R22, P6, PT, R20, R0, RZ ;  /* 0x0000000014167210 */ /* 0x000fe40007fde0ff */
[----:B------:R-:W-:-:S05]  /*49170*/  LEA.HI.X.SX32 R25, R3, R2, 0x1, P5 ;  /* 0x0000000203197211 */ /* 0x000fca00028f0eff */
[----:B------:R5:W-:Y:S04]  /*49180*/  @P4 STG.E.U8 desc[UR8][R24.64], R21 ;  /* 0x0000001518004986 */ /* 0x000be8000c101108 */
[----:B-----5:R-:W5:Y:S01]  /*49190*/  LDL.LU R24, [R1+0x150] ;  /* 0x0001500001187983 */ /* 0x020f620000300800 */
[----:B------:R-:W-:-:S03]  /*491a0*/  PRMT R21, R4, 0x7771, RZ ;  /* 0x0000777104157816 */ /* 0x000fc600000000ff */
[----:B------:R-:W0:Y:S01]  /*491b0*/  LDL.LU R25, [R1+0x154] ;  /* 0x0001540001197983 */ /* 0x000e220000300800 */
[C---:B---3--:R-:W-:Y:S01]  /*491c0*/  ISETP.LT.AND P5, PT, R23.reuse, UR21, !P0 ;  /* 0x0000001517007c0c */ /* 0x048fe2000c7a1270 */
[----:B------:R-:W-:Y:S01]  /*491d0*/  IMAD R3, R23, UR15, RZ ;  /* 0x0000000f17037c24 */ /* 0x000fe2000f8e02ff */
[----:B------:R-:W-:Y:S01]  /*491e0*/  LEA.HI.X.SX32 R23, R20, R2, 0x1, P6 ;  /* 0x0000000214177211 */ /* 0x000fe200030f0eff */
[----:B------:R-:W3:Y:S01]  /*491f0*/  LDCU UR15, c[0x0][0x39c] ;  /* 0x00007380ff0f77ac */ /* 0x000ee20008000800 */
[----:B------:R-:W-:-:S05]  /*49200*/  PRMT R20, R15, 0x7771, RZ ;  /* 0x000077710f147816 */ /* 0x000fca00000000ff */
[----:B------:R1:W-:Y:S02]  /*49210*/  @P3 STG.E.U8 desc[UR8][R22.64], R20 ;  /* 0x0000001416003986 */ /* 0x0003e4000c101108 */
[----:B-1----:R-:W-:-:S04]  /*49220*/  IADD3 R22, P3, PT, R3, R0, RZ ;  /* 0x0000000003167210 */ /* 0x002fc80007f7e0ff */
[----:B------:R-:W-:-:S05]  /*49230*/  LEA.HI.X.SX32 R23, R3, R2, 0x1, P3 ;  /* 0x0000000203177211 */ /* 0x000fca00018f0eff */
[----:B------:R1:W-:Y:S04]  /*49240*/  @P5 STG.E.U8 desc[UR8][R22.64], R21 ;  /* 0x0000001516005986 */ /* 0x0003e8000c101108 */
[----:B-1----:R-:W2:Y:S01]  /*49250*/  LDL.LU R23, [R1+0x158] ;  /* 0x0001580001177983 */ /* 0x002ea20000300800 */
[----:B------:R-:W-:Y:S01]  /*49260*/  PRMT R21, R5, 0x7771, RZ ;  /* 0x0000777105157816 */ /* 0x000fe200000000ff */
[C---:B-----5:R-:W-:Y:S01]  /*49270*/  IMAD R20, R24.reuse, UR16, RZ ;  /* 0x0000001018147c24 */ /* 0x060fe2000f8e02ff */
[----:B------:R-:W-:Y:S01]  /*49280*/  ISETP.LT.AND P4, PT, R24, UR23, !P0 ;  /* 0x0000001718007c0c */ /* 0x000fe2000c781270 */
[C---:B0-----:R-:W-:Y:S01]  /*49290*/  IMAD R3, R25.reuse, UR4, RZ ;  /* 0x0000000419037c24 */ /* 0x041fe2000f8e02ff */
[----:B------:R-:W-:Y:S01]  /*492a0*/  ISETP.LT.AND P3, PT, R25, UR24, !P0 ;  /* 0x0000001819007c0c */ /* 0x000fe2000c761270 */
[----:B------:R-:W0:Y:S01]  /*492b0*/  LDCU UR4, c[0x0][0x3b8] ;  /* 0x00007700ff0477ac */ /* 0x000e220008000800 */
[----:B------:R-:W-:-:S02]  /*492c0*/  IADD3 R24, P6, PT, R20, R0, RZ ;  /* 0x0000000014187210 */ /* 0x000fc40007fde0ff */
[----:B------:R-:W-:Y:S02]  /*492d0*/  IADD3 R22, P5, PT, R3, R0, RZ ;  /* 0x0000000003167210 */ /* 0x000fe40007fbe0ff */
[----:B------:R-:W-:-:S05]  /*492e0*/  LEA.HI.X.SX32 R25, R20, R2, 0x1, P6 ;  /* 0x0000000214197211 */ /* 0x000fca00030f0eff */
[----:B------:R1:W-:Y:S04]  /*492f0*/  @P4 STG.E.U8 desc[UR8][R24.64], R21 ;  /* 0x0000001518004986 */ /* 0x0003e8000c101108 */
[----:B-1----:R-:W5:Y:S01]  /*49300*/  LDL.LU R24, [R1+0x15c] ;  /* 0x00015c0001187983 */ /* 0x002f620000300800 */
[----:B------:R-:W-:-:S03]  /*49310*/  PRMT R21, R7, 0x7771, RZ ;  /* 0x0000777107157816 */ /* 0x000fc600000000ff */
[----:B------:R-:W3:Y:S01]  /*49320*/  LDL.LU R25, [R1+0x160] ;  /* 0x0001600001197983 */ /* 0x000ee20000300800 */
[C---:B--2---:R-:W-:Y:S01]  /*49330*/  ISETP.LT.AND P6, PT, R23.reuse, UR27, !P0 ;  /* 0x0000001b17007c0c */ /* 0x044fe2000c7c1270 */
[----:B------:R-:W-:Y:S01]  /*49340*/  IMAD R20, R23, UR17, RZ ;  /* 0x0000001117147c24 */ /* 0x000fe2000f8e02ff */
[----:B------:R-:W-:Y:S02]  /*49350*/  LEA.HI.X.SX32 R23, R3, R2, 0x1, P5 ;  /* 0x0000000203177211 */ /* 0x000fe400028f0eff */
[----:B------:R-:W-:-:S05]  /*49360*/  PRMT R3, R6, 0x7771, RZ ;  /* 0x0000777106037816 */ /* 0x000fca00000000ff */
[----:B------:R1:W-:Y:S02]  /*49370*/  @P3 STG.E.U8 desc[UR8][R22.64], R3 ;  /* 0x0000000316003986 */ /* 0x0003e4000c101108 */
[----:B-1----:R-:W-:-:S04]  /*49380*/  IADD3 R22, P3, PT, R20, R0, RZ ;  /* 0x0000000014167210 */ /* 0x002fc80007f7e0ff */
[----:B------:R-:W-:-:S05]  /*49390*/  LEA.HI.X.SX32 R23, R20, R2, 0x1, P3 ;  /* 0x0000000214177211 */ /* 0x000fca00018f0eff */
[----:B------:R1:W-:Y:S04]  /*493a0*/  @P6 STG.E.U8 desc[UR8][R22.64], R21 ;  /* 0x0000001516006986 */ /* 0x0003e8000c101108 */
[----:B-1----:R-:W2:Y:S04]  /*493b0*/  LDL R21, [R1+0x50] ;  /* 0x0000500001157983 */ /* 0x002ea80000100800 */
[----:B------:R-:W2:Y:S01]  /*493c0*/  LDL.LU R23, [R1+0x164] ;  /* 0x0001640001177983 */ /* 0x000ea20000300800 */
[C---:B-----5:R-:W-:Y:S01]  /*493d0*/  IMAD R3, R24.reuse, UR18, RZ ;  /* 0x0000001218037c24 */ /* 0x060fe2000f8e02ff */
[----:B------:R-:W-:Y:S01]  /*493e0*/  ISETP.LT.AND P5, PT, R24, UR25, !P0 ;  /* 0x0000001918007c0c */ /* 0x000fe2000c7a1270 */
[C---:B---3--:R-:W-:Y:S01]  /*493f0*/  IMAD R20, R25.reuse, UR5, RZ ;  /* 0x0000000519147c24 */ /* 0x048fe2000f8e02ff */
[----:B----4-:R-:W-:Y:S01]  /*49400*/  ISETP.LT.AND P4, PT, R25, UR19, !P0 ;  /* 0x0000001319007c0c */ /* 0x010fe2000c781270 */
[----:B------:R-:W1:Y:S01]  /*49410*/  LDCU UR5, c[0x0][0x39c] ;  /* 0x00007380ff0577ac */ /* 0x000e620008000800 */
[----:B------:R-:W-:-:S02]  /*49420*/  IADD3 R24, P3, PT, R3, R0, RZ ;  /* 0x0000000003187210 */ /* 0x000fc40007f7e0ff */
[C---:B------:R-:W-:Y:S02]  /*49430*/  IADD3 R22, P6, PT, R20.reuse, R0, RZ ;  /* 0x0000000014167210 */ /* 0x040fe40007fde0ff */
[-C--:B------:R-:W-:Y:S02]  /*49440*/  LEA.HI.X.SX32 R25, R3, R2.reuse, 0x1, P3 ;  /* 0x0000000203197211 */ /* 0x080fe400018f0eff */
[----:B--2---:R-:W-:Y:S02]  /*49450*/  PRMT R21, R21, 0x7771, RZ ;  /* 0x0000777115157816 */ /* 0x004fe400000000ff */
[C---:B------:R-:W-:Y:S01]  /*49460*/  ISETP.LT.AND P3, PT, R23.reuse, UR13, !P0 ;  /* 0x0000000d17007c0c */ /* 0x040fe2000c761270 */
[----:B------:R-:W-:Y:S01]  /*49470*/  IMAD R3, R23, UR6, RZ ;  /* 0x0000000617037c24 */ /* 0x000fe2000f8e02ff */
[----:B------:R-:W-:Y:S01]  /*49480*/  LEA.HI.X.SX32 R23, R20, R2, 0x1, P6 ;  /* 0x0000000214177211 */ /* 0x000fe200030f0eff */
[----:B------:R2:W-:Y:S01]  /*49490*/  @P5 STG.E.U8 desc[UR8][R24.64], R21 ;  /* 0x0000001518005986 */ /* 0x0005e2000c101108 */
[----:B------:R-:W-:Y:S01]  /*494a0*/  PRMT R20, R28, 0x7771, RZ ;  /* 0x000077711c147816 */ /* 0x000fe200000000ff */
[----:B------:R-:W3:Y:S04]  /*494b0*/  LDCU UR6, c[0x0][0x39c] ;  /* 0x00007380ff0677ac */ /* 0x000ee80008000800 */
[----:B------:R4:W-:Y:S04]  /*494c0*/  @P4 STG.E.U8 desc[UR8][R22.64], R20 ;  /* 0x0000001416004986 */ /* 0x0009e8000c101108 */
[----:B--2---:R-:W2:Y:S01]  /*494d0*/  LDL R25, [R1+0x5c] ;  /* 0x00005c0001197983 */ /* 0x004ea20000100800 */
[----:B------:R-:W5:Y:S01]  /*494e0*/  LDC R24, c[0x0][0x3b8] ;  /* 0x0000ee00ff187b82 */ /* 0x000f620000000800 */
[----:B----4-:R-:W-:-:S02]  /*494f0*/  IADD3 R20, P5, PT, R3, R0, RZ ;  /* 0x0000000003147210 */ /* 0x010fc40007fbe0ff */
[----:B------:R-:W4:Y:S02]  /*49500*/  LDL.LU R23, [R1+0x168] ;  /* 0x0001680001177983 */ /* 0x000f240000300800 */
[----:B------:R-:W-:Y:S02]  /*49510*/  LEA.HI.X.SX32 R21, R3, R2, 0x1, P5 ;  /* 0x0000000203157211 */ /* 0x000fe400028f0eff */
[----:B------:R-:W1:Y:S01]  /*49520*/  LDL.LU R22, [R1+0x170] ;  /* 0x0001700001167983 */ /* 0x000e620000300800 */
[----:B------:R-:W-:Y:S02]  /*49530*/  PRMT R3, R26, 0x7771, RZ ;  /* 0x000077711a037816 */ /* 0x000fe400000000ff */
[----:B------:R-:W0:Y:S03]  /*49540*/  LDC R26, c[0x0][0x3b8] ;  /* 0x0000ee00ff1a7b82 */ /* 0x000e260000000800 */
[----:B------:R3:W-:Y:S04]  /*49550*/  @P3 STG.E.U8 desc[UR8][R20.64], R3 ;  /* 0x0000000314003986 */ /* 0x0007e8000c101108 */
[----:B---3--:R-:W3:Y:S01]  /*49560*/  LDL.LU R21, [R1+0x16c] ;  /* 0x00016c0001157983 */ /* 0x008ee20000300800 */
[C---:B----4-:R-:W-:Y:S01]  /*49570*/  ISETP.LT.AND P4, PT, R23.reuse, UR14, !P0 ;  /* 0x0000000e17007c0c */ /* 0x050fe2000c781270 */
[----:B------:R-:W-:Y:S01]  /*49580*/  IMAD R23, R23, UR7, RZ ;  /* 0x0000000717177c24 */ /* 0x000fe2000f8e02ff */
[----:B------:R-:W4:Y:S01]  /*49590*/  LDCU UR7, c[0x0][0x39c] ;  /* 0x00007380ff0777ac */ /* 0x000f220008000800 */
[----:B-1----:R-:W-:-:S03]  /*495a0*/  ISETP.LT.AND P5, PT, R22, UR5, !P0 ;  /* 0x0000000516007c0c */ /* 0x002fc6000c7a1270 */
[C---:B------:R-:W-:Y:S01]  /*495b0*/  IADD3 R22, P6, PT, R23.reuse, R0, RZ ;  /* 0x0000000017167210 */ /* 0x040fe20007fde0ff */
[----:B------:R-:W1:Y:S03]  /*495c0*/  LDCU UR5, c[0x0][0x39c] ;  /* 0x00007380ff0577ac */ /* 0x000e660008000800 */
[----:B------:R-:W-:Y:S02]  /*495d0*/  LEA.HI.X.SX32 R23, R23, R2, 0x1, P6 ;  /* 0x0000000217177211 */ /* 0x000fe400030f0eff */
[C---:B---3--:R-:W-:Y:S01]  /*495e0*/  ISETP.LT.AND P3, PT, R21.reuse, UR15, !P0 ;  /* 0x0000000f15007c0c */ /* 0x048fe2000c761270 */
[----:B0-----:R-:W-:Y:S01]  /*495f0*/  IMAD R3, R21, UR4, RZ ;  /* 0x0000000415037c24 */ /* 0x001fe2000f8e02ff */
[----:B--2---:R-:W-:Y:S01]  /*49600*/  PRMT R21, R25, 0x7771, RZ ;  /* 0x0000777119157816 */ /* 0x004fe200000000ff */
[----:B------:R-:W0:Y:S01]  /*49610*/  LDCU UR4, c[0x0][0x39c] ;  /* 0x00007380ff0477ac */ /* 0x000e220008000800 */
[----:B------:R-:W2:Y:S03]  /*49620*/  LDC R25, c[0x0][0x3b8] ;  /* 0x0000ee00ff197b82 */ /* 0x000ea60000000800 */
[----:B------:R3:W-:Y:S04]  /*49630*/  @P4 STG.E.U8 desc[UR8][R22.64], R21 ;  /* 0x0000001516004986 */ /* 0x0007e8000c101108 */
[----:B---3--:R-:W3:Y:S04]  /*49640*/  LDL.LU R23, [R1+0x174] ;  /* 0x0001740001177983 */ /* 0x008ee80000300800 */
[----:B------:R-:W2:Y:S01]  /*49650*/  LDL R22, [R1+0x20] ;  /* 0x0000200001167983 */ /* 0x000ea20000100800 */
[----:B------:R-:W-:-:S04]  /*49660*/  IADD3 R20, P6, PT, R3, R0, RZ ;  /* 0x0000000003147210 */ /* 0x000fc80007fde0ff */
[----:B------:R-:W-:Y:S02]  /*49670*/  LEA.HI.X.SX32 R21, R3, R2, 0x1, P6 ;  /* 0x0000000203157211 */ /* 0x000fe400030f0eff */
[----:B---3--:R-:W-:Y:S01]  /*49680*/  ISETP.LT.AND P4, PT, R23, UR6, !P0 ;  /* 0x0000000617007c0c */ /* 0x008fe2000c781270 */
[----:B-----5:R-:W-:Y:S01]  /*49690*/  IMAD R23, R24, 0x2, R3 ;  /* 0x0000000218177824 */ /* 0x020fe200078e0203 */
[----:B------:R-:W3:Y:S01]  /*496a0*/  LDCU UR6, c[0x0][0x39c] ;  /* 0x00007380ff0677ac */ /* 0x000ee20008000800 */
[----:B------:R-:W5:Y:S01]  /*496b0*/  LDC R24, c[0x0][0x3b8] ;  /* 0x0000ee00ff187b82 */ /* 0x000f620000000800 */
[----:B--2---:R-:W-:-:S05]  /*496c0*/  PRMT R3, R22, 0x7772, RZ ;  /* 0x0000777216037816 */ /* 0x004fca00000000ff */
[----:B------:R2:W-:Y:S04]  /*496d0*/  @P3 STG.E.U8 desc[UR8][R20.64], R3 ;  /* 0x0000000314003986 */ /* 0x0005e8000c101108 */
[----:B--2---:R-:W0:Y:S01]  /*496e0*/  LDL.LU R20, [R1+0x178] ;  /* 0x0001780001147983 */ /* 0x004e220000300800 */
[----:B------:R-:W-:-:S03]  /*496f0*/  IMAD R3, R26, 0x2, R23 ;  /* 0x000000021a037824 */ /* 0x000fc600078e0217 */
[----:B------:R-:W2:Y:S01]  /*49700*/  LDL R26, [R1+0x28] ;  /* 0x00002800011a7983 */ /* 0x000ea20000100800 */
[----:B------:R-:W-:Y:S02]  /*49710*/  IADD3 R22, P6, PT, R23, R0, RZ ;  /* 0x0000000017167210 */ /* 0x000fe40007fde0ff */
[----:B------:R-:W-:Y:S02]  /*49720*/  PRMT R21, R27, 0x7772, RZ ;  /* 0x000077721b157816 */ /* 0x000fe400000000ff */
[----:B------:R-:W-:Y:S01]  /*49730*/  LEA.HI.X.SX32 R23, R23, R2, 0x1, P6 ;  /* 0x0000000217177211 */ /* 0x000fe200030f0eff */
[----:B------:R-:W0:Y:S04]  /*49740*/  LDC R27, c[0x0][0x3b8] ;  /* 0x0000ee00ff1b7b82 */ /* 0x000e280000000800 */
[----:B------:R1:W-:Y:S02]  /*49750*/  @P2 STG.E.U8 desc[UR8][R22.64], R21 ;  /* 0x0000001516002986 */ /* 0x0003e4000c101108 */
[----:B-1----:R-:W-:-:S02]  /*49760*/  IMAD R23, R25, 0x2, R3 ;  /* 0x0000000219177824 */ /* 0x002fc400078e0203 */
[----:B------:R-:W3:Y:S04]  /*49770*/  LDL.LU R22, [R1+0x17c] ;  /* 0x00017c0001167983 */ /* 0x000ee80000300800 */
[----:B------:R-:W4:Y:S01]  /*49780*/  LDL R25, [R1+0x2c] ;  /* 0x00002c0001197983 */ /* 0x000f220000100800 */
[----:B0-----:R-:W-:Y:S01]  /*49790*/  ISETP.LT.AND P3, PT, R20, UR4, !P0 ;  /* 0x0000000414007c0c */ /* 0x001fe2000c761270 */
[----:B------:R-:W0:Y:S01]  /*497a0*/  LDCU UR4, c[0x0][0x39c] ;  /* 0x00007380ff0477ac */ /* 0x000e220008000800 */
[----:B------:R-:W-:-:S04]  /*497b0*/  IADD3 R20, P6, PT, R3, R0, RZ ;  /* 0x0000000003147210 */ /* 0x000fc80007fde0ff */
[----:B------:R-:W-:Y:S02]  /*497c0*/  LEA.HI.X.SX32 R21, R3, R2, 0x1, P6 ;  /* 0x0000000203157211 */ /* 0x000fe400030f0eff */
[----:B--2---:R-:W-:Y:S02]  /*497d0*/  PRMT R3, R26, 0x7772, RZ ;  /* 0x000077721a037816 */ /* 0x004fe400000000ff */
[----:B------:R-:W1:Y:S03]  /*497e0*/  LDC R26, c[0x0][0x3b8] ;  /* 0x0000ee00ff1a7b82 */ /* 0x000e660000000800 */
[----:B------:R2:W-:Y:S04]  /*497f0*/  @P5 STG.E.U8 desc[UR8][R20.64], R3 ;  /* 0x0000000314005986 */ /* 0x0005e8000c101108 */
[----:B--2---:R-:W2:Y:S01]  /*49800*/  LDL.LU R21, [R1+0x180] ;  /* 0x0001800001157983 */ /* 0x004ea20000300800 */
[----:B---3--:R-:W-:Y:S01]  /*49810*/  ISETP.LT.AND P2, PT, R22, UR5, !P0 ;  /* 0x0000000516007c0c */ /* 0x008fe2000c741270 */
[----:B-----5:R-:W-:Y:S01]  /*49820*/  IMAD R3, R24, 0x2, R23 ;  /* 0x0000000218037824 */ /* 0x020fe200078e0217 */
[C---:B------:R-:W-:Y:S01]  /*49830*/  IADD3 R22, P6, PT, R23.reuse, R0, RZ ;  /* 0x0000000017167210 */ /* 0x040fe20007fde0ff */
[----:B------:R-:W3:Y:S01]  /*49840*/  LDL R24, [R1+0x30] ;  /* 0x0000300001187983 */ /* 0x000ee20000100800 */
[----:B------:R-:W5:Y:S02]  /*49850*/  LDCU UR5, c[0x0][0x39c] ;  /* 0x00007380ff0577ac */ /* 0x000f640008000800 */
[----:B------:R-:W-:-:S02]  /*49860*/  LEA.HI.X.SX32 R23, R23, R2, 0x1, P6 ;  /* 0x0000000217177211 */ /* 0x000fc400030f0eff */
[----:B--2---:R-:W-:Y:S01]  /*49870*/  ISETP.LT.AND P5, PT, R21, UR6, !P0 ;  /* 0x0000000615007c0c */ /* 0x004fe2000c7a1270 */
[----:B------:R-:W2:Y:S01]  /*49880*/  LDCU UR6, c[0x0][0x39c] ;  /* 0x00007380ff0677ac */ /* 0x000ea20008000800 */
[----:B----4-:R-:W-:Y:S02]  /*49890*/  PRMT R21, R25, 0x7772, RZ ;  /* 0x0000777219157816 */ /* 0x010fe400000000ff */
[C---:B------:R-:W-:Y:S01]  /*498a0*/  IADD3 R20, P6, PT, R3.reuse, R0, RZ ;  /* 0x0000000003147210 */ /* 0x040fe20007fde0ff */
[----:B------:R-:W4:Y:S02]  /*498b0*/  LDC R25, c[0x0][0x3b8] ;  /* 0x0000ee00ff197b82 */ /* 0x000f240000000800 */
[----:B------:R0:W-:Y:S04]  /*498c0*/  @P4 STG.E.U8 desc[UR8][R22.64], R21 ;  /* 0x0000001516004986 */ /* 0x0001e8000c101108 */
[----:B0-----:R-:W2:Y:S01]  /*498d0*/  LDL.LU R23, [R1+0x184] ;  /* 0x0001840001177983 */ /* 0x001ea20000300800 */
[----:B------:R-:W-:-:S02]  /*498e0*/  LEA.HI.X.SX32 R21, R3, R2, 0x1, P6 ;  /* 0x0000000203157211 */ /* 0x000fc400030f0eff */
[----:B--2---:R-:W-:Y:S01]  /*498f0*/  ISETP.LT.AND P4, PT, R23, UR4, !P0 ;  /* 0x0000000417007c0c */ /* 0x004fe2000c781270 */
[----:B------:R-:W-:Y:S01]  /*49900*/  IMAD R23, R27, 0x2, R3 ;  /* 0x000000021b177824 */ /* 0x000fe200078e0203 */
[----:B---3--:R-:W-:Y:S01]  /*49910*/  PRMT R3, R24, 0x7772, RZ ;  /* 0x0000777218037816 */ /* 0x008fe200000000ff */
[----:B------:R-:W2:Y:S01]  /*49920*/  LDL R27, [R1+0x34] ;  /* 0x00003400011b7983 */ /* 0x000ea20000100800 */
[----:B------:R-:W0:Y:S01]  /*49930*/  LDC R24, c[0x0][0x3b8] ;  /* 0x0000ee00ff187b82 */ /* 0x000e220000000800 */
[----:B------:R-:W3:Y:S02]  /*49940*/  LDCU UR4, c[0x0][0x39c] ;  /* 0x00007380ff0477ac */ /* 0x000ee40008000800 */
[----:B------:R1:W-:Y:S04]  /*49950*/  @P3 STG.E.U8 desc[UR8][R20.64], R3 ;  /* 0x0000000314003986 */ /* 0x0003e8000c101108 */
[----:B-1----:R-:W5:Y:S01]  /*49960*/  LDL.LU R20, [R1+0x188] ;  /* 0x0001880001147983 */ /* 0x002f620000300800 */
[----:B------:R-:W-:-:S03]  /*49970*/  IMAD R3, R26, 0x2, R23 ;  /* 0x000000021a037824 */ /* 0x000fc600078e0217 */
[----:B------:R-:W3:Y:S01]  /*49980*/  LDL R26, [R1+0x38] ;  /* 0x00003800011a7983 */ /* 0x000ee20000100800 */
[----:B------:R-:W-:-:S04]  /*49990*/  IADD3 R22, P6, PT, R23, R0, RZ ;  /* 0x0000000017167210 */ /* 0x000fc80007fde0ff */
[----:B------:R-:W-:Y:S02]  /*499a0*/  LEA.HI.X.SX32 R23, R23, R2, 0x1, P6 ;  /* 0x0000000217177211 */ /* 0x000fe400030f0eff */
[----:B--2---:R-:W-:Y:S02]  /*499b0*/  PRMT R21, R27, 0x7772, RZ ;  /* 0x000077721b157816 */ /* 0x004fe400000000ff */
[----:B------:R-:W1:Y:S03]  /*499c0*/  LDC R27, c[0x0][0x3b8] ;  /* 0x0000ee00ff1b7b82 */ /* 0x000e660000000800 */
[----:B------:R4:W-:Y:S01]  /*499d0*/  @P2 STG.E.U8 desc[UR8][R22.64], R21 ;  /* 0x0000001516002986 */ /* 0x0009e2000c101108 */
[----:B-----5:R-:W-:Y:S01]  /*499e0*/  ISETP.LT.AND P3, PT, R20, UR5, !P0 ;  /* 0x0000000514007c0c */ /* 0x020fe2000c761270 */
[----:B----4-:R-:W-:Y:S01]  /*499f0*/  IMAD R23, R25, 0x2, R3 ;  /* 0x0000000219177824 */ /* 0x010fe200078e0203 */
[C---:B------:R-:W-:Y:S01]  /*49a00*/  IADD3 R20, P6, PT, R3.reuse, R0, RZ ;  /* 0x0000000003147210 */ /* 0x040fe20007fde0ff */
[----:B------:R-:W2:Y:S01]  /*49a10*/  LDL.LU R22, [R1+0x18c] ;  /* 0x00018c0001167983 */ /* 0x000ea20000300800 */
[----:B------:R-:W4:Y:S02]  /*49a20*/  LDCU UR5, c[0x0][0x39c] ;  /* 0x00007380ff0577ac */ /* 0x000f240008000800 */
[----:B------:R-:W-:Y:S01]  /*49a30*/  LEA.HI.X.SX32 R21, R3, R2, 0x1, P6 ;  /* 0x0000000203157211 */ /* 0x000fe200030f0eff */
[----:B------:R-:W5:Y:S01]  /*49a40*/  LDL R25, [R1+0x3c] ;  /* 0x00003c0001197983 */ /* 0x000f620000100800 */
[----:B---3--:R-:W-:-:S02]  /*49a50*/  PRMT R3, R26, 0x7772, RZ ;  /* 0x000077721a037816 */ /* 0x008fc400000000ff */
[----:B------:R-:W3:Y:S03]  /*49a60*/  LDC R26, c[0x0][0x3b8] ;  /* 0x0000ee00ff1a7b82 */ /* 0x000ee60000000800 */
[----:B------:R0:W-:Y:S04]  /*49a70*/  @P5 STG.E.U8 desc[UR8][R20.64], R3 ;  /* 0x0000000314005986 */ /* 0x0001e8000c101108 */
[----:B0-----:R-:W3:Y:S01]  /*49a80*/  LDL.LU R21, [R1+0x190] ;  /* 0x0001900001157983 */ /* 0x001ee20000300800 */
[----:B------:R-:W-:-:S03]  /*49a90*/  IMAD R3, R24, 0x2, R23 ;  /* 0x0000000218037824 */ /* 0x000fc600078e0217 */
[----:B------:R-:W4:Y:S01]  /*49aa0*/  LDL R24, [R1+0x40] ;  /* 0x0000400001187983 */ /* 0x000f220000100800 */
[----:B--2---:R-:W-:Y:S01]  /*49ab0*/  ISETP.LT.AND P2, PT, R22, UR4, !P0 ;  /* 0x0000000416007c0c */ /* 0x004fe2000c741270 */
[----:B------:R-:W0:Y:S01]  /*49ac0*/  LDCU UR4, c[0x0][0x39c] ;  /* 0x00007380ff0477ac */ /* 0x000e220008000800 */
[----:B------:R-:W-:-:S04]  /*49ad0*/  IADD3 R22, P6, PT, R23, R0, RZ ;  /* 0x0000000017167210 */ /* 0x000fc80007fde0ff */
[----:B------:R-:W-:Y:S02]  /*49ae0*/  LEA.HI.X.SX32 R23, R23, R2, 0x1, P6 ;  /* 0x0000000217177211 */ /* 0x000fe400030f0eff */
[----:B---3--:R-:W-:Y:S01]  /*49af0*/  ISETP.LT.AND P5, PT, R21, UR6, !P0 ;  /* 0x0000000615007c0c */ /* 0x008fe2000c7a1270 */
[----:B------:R-:W2:Y:S01]  /*49b00*/  LDCU UR6, c[0x0][0x39c] ;  /* 0x00007380ff0677ac */ /* 0x000ea20008000800 */
[----:B-----5:R-:W-:Y:S02]  /*49b10*/  PRMT R21, R25, 0x7772, RZ ;  /* 0x0000777219157816 */ /* 0x020fe400000000ff */
[C---:B------:R-:W-:Y:S01]  /*49b20*/  IADD3 R20, P6, PT, R3.reuse, R0, RZ ;  /* 0x0000000003147210 */ /* 0x040fe20007fde0ff */
[----:B------:R-:W3:Y:S02]  /*49b30*/  LDC R25, c[0x0][0x3b8] ;  /* 0x0000ee00ff197b82 */ /* 0x000ee40000000800 */
[----:B------:R5:W-:Y:S04]  /*49b40*/  @P4 STG.E.U8 desc[UR8][R22.64], R21 ;  /* 0x0000001516004986 */ /* 0x000be8000c101108 */
[----:B-----5:R-:W4:Y:S01]  /*49b50*/  LDL.LU R23, [R1+0x194] ;  /* 0x0001940001177983 */ /* 0x020f220000300800 */
[----:B------:R-:W-:-:S02]  /*49b60*/  LEA.HI.X.SX32 R21, R3, R2, 0x1, P6 ;  /* 0x0000000203157211 */ /* 0x000fc400030f0eff */
[----:B----4-:R-:W-:Y:S01]  /*49b70*/  ISETP.LT.AND P4, PT, R23, UR5, !P0 ;  /* 0x0000000517007c0c */ /* 0x010fe2000c781270 */
[----:B-1----:R-:W-:Y:S01]  /*49b80*/  IMAD R23, R27, 0x2, R3 ;  /* 0x000000021b177824 */ /* 0x002fe200078e0203 */
[----:B------:R-:W1:Y:S01]  /*49b90*/  LDCU UR5, c[0x0][0x39c] ;  /* 0x00007380ff0577ac */ /* 0x000e620008000800 */
[----:B------:R-:W4:Y:S01]  /*49ba0*/  LDL R27, [R1+0x44] ;  /* 0x00004400011b7983 */ /* 0x000f220000100800 */
[----:B------:R-:W-:Y:S02]  /*49bb0*/  PRMT R3, R24, 0x7772, RZ ;  /* 0x0000777218037816 */ /* 0x000fe400000000ff */
[C---:B------:R-:W-:Y:S01]  /*49bc0*/  IADD3 R22, P6, PT, R23.reuse, R0, RZ ;  /* 0x0000000017167210 */ /* 0x040fe20007fde0ff */
[----:B------:R-:W5:Y:S02]  /*49bd0*/  LDC R24, c[0x0][0x3b8] ;  /* 0x0000ee00ff187b82 */ /* 0x000f640000000800 */
[----:B------:R0:W-:Y:S04]  /*49be0*/  @P3 STG.E.U8 desc[UR8][R20.64], R3 ;  /* 0x0000000314003986 */ /* 0x0001e8000c101108 */
[----:B0-----:R-:W2:Y:S01]  /*49bf0*/  LDL.LU R20, [R1+0x198] ;  /* 0x0001980001147983 */ /* 0x001ea20000300800 */
[----:B------:R-:W-:Y:S01]  /*49c00*/  IMAD R3, R26, 0x2, R23 ;  /* 0x000000021a037824 */ /* 0x000fe200078e0217 */
[----:B------:R-:W-:-:S02]  /*49c10*/  LEA.HI.X.SX32 R23, R23, R2, 0x1, P6 ;  /* 0x0000000217177211 */ /* 0x000fc400030f0eff */
[----:B------:R-:W5:Y:S01]  /*49c20*/  LDL R26, [R1+0x48] ;  /* 0x00004800011a7983 */ /* 0x000f620000100800 */
[----:B----4-:R-:W-:Y:S02]  /*49c30*/  PRMT R21, R27, 0x7772, RZ ;  /* 0x000077721b157816 */ /* 0x010fe400000000ff */
[----:B------:R-:W0:Y:S03]  /*49c40*/  LDC R27, c[0x0][0x3b8] ;  /* 0x0000ee00ff1b7b82 */ /* 0x000e260000000800 */
[----:B------:R4:W-:Y:S04]  /*49c50*/  @P2 STG.E.U8 desc[UR8][R22.64], R21 ;  /* 0x0000001516002986 */ /* 0x0009e8000c101108 */
[----:B----4-:R-:W1:Y:S01]  /*49c60*/  LDL.LU R22, [R1+0x19c] ;  /* 0x00019c0001167983 */ /* 0x010e620000300800 */
[----:B--2---:R-:W-:Y:S01]  /*49c70*/  ISETP.LT.AND P3, PT, R20, UR4, !P0 ;  /* 0x0000000414007c0c */ /* 0x004fe2000c761270 */
[----:B---3--:R-:W-:Y:S01]  /*49c80*/  IMAD R23, R25, 0x2, R3 ;  /* 0x0000000219177824 */ /* 0x008fe200078e0203 */
[C---:B------:R-:W-:Y:S01]  /*49c90*/  IADD3 R20, P6, PT, R3.reuse, R0, RZ ;  /* 0x0000000003147210 */ /* 0x040fe20007fde0ff */
[----:B------:R-:W2:Y:S01]  /*49ca0*/  LDL.LU R25, [R1+0x1a0] ;  /* 0x0001a00001197983 */ /* 0x000ea20000300800 */
[----:B------:R-:W3:Y:S02]  /*49cb0*/  LDCU UR4, c[0x0][0x39c] ;  /* 0x00007380ff0477ac */ /* 0x000ee40008000800 */
[----:B------:R-:W-:-:S02]  /*49cc0*/  LEA.HI.X.SX32 R21, R3, R2, 0x1, P6 ;  /* 0x0000000203157211 */ /* 0x000fc400030f0eff */
[----:B-----5:R-:W-:Y:S02]  /*49cd0*/  PRMT R3, R26, 0x7772, RZ ;  /* 0x000077721a037816 */ /* 0x020fe400000000ff */
[----:B------:R-:W4:Y:S03]  /*49ce0*/  LDC R26, c[0x0][0x3b8] ;  /* 0x0000ee00ff1a7b82 */ /* 0x000f260000000800 */
[----:B------:R5:W-:Y:S02]  /*49cf0*/  @P5 STG.E.U8 desc[UR8][R20.64], R3 ;  /* 0x0000000314005986 */ /* 0x000be4000c101108 */
[----:B-----5:R-:W-:Y:S01]  /*49d00*/  IMAD R3, R24, 0x2, R23 ;  /* 0x0000000218037824 */ /* 0x020fe200078e0217 */
[----:B------:R-:W-:Y:S01]  /*49d10*/  PRMT R21, R29, 0x7772, RZ ;  /* 0x000077721d157816 */ /* 0x000fe200000000ff */
[----:B------:R-:W3:Y:S01]  /*49d20*/  LDL.LU R24, [R1+0x1a4] ;  /* 0x0001a40001187983 */ /* 0x000ee20000300800 */
[----:B-1----:R-:W-:Y:S01]  /*49d30*/  ISETP.LT.AND P2, PT, R22, UR5, !P0 ;  /* 0x0000000516007c0c */ /* 0x002fe2000c741270 */
[----:B------:R-:W1:Y:S01]  /*49d40*/  LDCU UR5, c[0x0][0x39c] ;  /* 0x00007380ff0577ac */ /* 0x000e620008000800 */
[----:B------:R-:W-:-:S04]  /*49d50*/  IADD3 R22, P6, PT, R23, R0, RZ ;  /* 0x0000000017167210 */ /* 0x000fc80007fde0ff */
[----:B------:R-:W-:Y:S02]  /*49d60*/  LEA.HI.X.SX32 R23, R23, R2, 0x1, P6 ;  /* 0x0000000217177211 */ /* 0x000fe400030f0eff */
[----:B------:R-:W-:-:S03]  /*49d70*/  IADD3 R20, P6, PT, R3, R0, RZ ;  /* 0x0000000003147210 */ /* 0x000fc60007fde0ff */
[----:B------:R0:W-:Y:S02]  /*49d80*/  @P4 STG.E.U8 desc[UR8][R22.64], R21 ;  /* 0x0000001516004986 */ /* 0x0001e4000c101108 */
[----:B0-----:R-:W-:Y:S01]  /*49d90*/  IMAD R23, R27, 0x2, R3 ;  /* 0x000000021b177824 */ /* 0x001fe200078e0203 */
[----:B------:R-:W-:Y:S01]  /*49da0*/  LEA.HI.X.SX32 R21, R3, R2, 0x1, P6 ;  /* 0x0000000203157211 */ /* 0x000fe200030f0eff */
[----:B------:R-:W0:Y:S01]  /*49db0*/  LDC R27, c[0x0][0x3b8] ;  /* 0x0000ee00ff1b7b82 */ /* 0x000e220000000800 */
[----:B------:R-:W-:Y:S02]  /*49dc0*/  PRMT R3, R16, 0x7772, RZ ;  /* 0x0000777210037816 */ /* 0x000fe400000000ff */
[----:B------:R-:W-:-:S03]  /*49dd0*/  IADD3 R22, P6, PT, R23, R0, RZ ;  /* 0x0000000017167210 */ /* 0x000fc60007fde0ff */
[----:B------:R5:W-:Y:S04]  /*49de0*/  @P3 STG.E.U8 desc[UR8][R20.64], R3 ;  /* 0x0000000314003986 */ /* 0x000be8000c101108 */
[----:B-----5:R-:W1:Y:S01]  /*49df0*/  LDL.LU R20, [R1+0x1a8] ;  /* 0x0001a80001147983 */ /* 0x020e620000300800 */
[----:B----4-:R-:W-:Y:S01]  /*49e00*/  IMAD R3, R26, 0x2, R23 ;  /* 0x000000021a037824 */ /* 0x010fe200078e0217 */
[----:B------:R-:W-:Y:S01]  /*49e10*/  LEA.HI.X.SX32 R23, R23, R2, 0x1, P6 ;  /* 0x0000000217177211 */ /* 0x000fe200030f0eff */
[----:B------:R-:W4:Y:S01]  /*49e20*/  LDC R26, c[0x0][0x3b8] ;  /* 0x0000ee00ff1a7b82 */ /* 0x000f220000000800 */
[----:B------:R-:W-:-:S05]  /*49e30*/  PRMT R21, R17, 0x7772, RZ ;  /* 0x0000777211157816 */ /* 0x000fca00000000ff */
[----:B------:R5:W-:Y:S04]  /*49e40*/  @P2 STG.E.U8 desc[UR8][R22.64], R21 ;  /* 0x0000001516002986 */ /* 0x000be8000c101108 */
[----:B-----5:R-:W5:Y:S01]  /*49e50*/  LDL.LU R22, [R1+0x1ac] ;  /* 0x0001ac0001167983 */ /* 0x020f620000300800 */
[----:B--2---:R-:W-:Y:S01]  /*49e60*/  ISETP.LT.AND P5, PT, R25, UR6, !P0 ;  /* 0x0000000619007c0c */ /* 0x004fe2000c7a1270 */
[----:B------:R-:W2:Y:S01]  /*49e70*/  LDCU UR6, c[0x0][0x39c] ;  /* 0x00007380ff0677ac */ /* 0x000ea20008000800 */
[----:B------:R-:W0:Y:S01]  /*49e80*/  LDC R25, c[0x0][0x3b8] ;  /* 0x0000ee00ff197b82 */ /* 0x000e220000000800 */
[----:B---3--:R-:W-:Y:S01]  /*49e90*/  ISETP.LT.AND P4, PT, R24, UR4, !P0 ;  /* 0x0000000418007c0c */ /* 0x008fe2000c781270 */
[----:B------:R-:W5:Y:S06]  /*49ea0*/  LDCU UR4, c[0x0][0x39c] ;  /* 0x00007380ff0477ac */ /* 0x000f6c0008000800 */
[----:B------:R-:W3:Y:S01]  /*49eb0*/  LDC R24, c[0x0][0x3b8] ;  /* 0x0000ee00ff187b82 */ /* 0x000ee20000000800 */
[----:B0-----:R-:W-:-:S02]  /*49ec0*/  IMAD R23, R25, 0x2, R3 ;  /* 0x0000000219177824 */ /* 0x001fc400078e0203 */
[----:B------:R-:W2:Y:S01]  /*49ed0*/  LDL.LU R25, [R1+0x1b0] ;  /* 0x0001b00001197983 */ /* 0x000ea20000300800 */
[----:B-1----:R-:W-:Y:S01]  /*49ee0*/  ISETP.LT.AND P3, PT, R20, UR5, !P0 ;  /* 0x0000000514007c0c */ /* 0x002fe2000c761270 */
[----:B------:R-:W0:Y:S01]  /*49ef0*/  LDCU UR5, c[0x0][0x39c] ;  /* 0x00007380ff0577ac */ /* 0x000e220008000800 */
[----:B------:R-:W-:-:S04]  /*49f00*/  IADD3 R20, P6, PT, R3, R0, RZ ;  /* 0x0000000003147210 */ /* 0x000fc80007fde0ff */
[----:B------:R-:W-:Y:S02]  /*49f10*/  LEA.HI.X.SX32 R21, R3, R2, 0x1, P6 ;  /* 0x0000000203157211 */ /* 0x000fe400030f0eff */
[----:B------:R-:W-:-:S05]  /*49f20*/  PRMT R3, R18, 0x7772, RZ ;  /* 0x0000777212037816 */ /* 0x000fca00000000ff */
[----:B------:R3:W-:Y:S01]  /*49f30*/  @P5 STG.E.U8 desc[UR8][R20.64], R3 ;  /* 0x0000000314005986 */ /* 0x0007e2000c101108 */
[----:B-----5:R-:W-:Y:S01]  /*49f40*/  ISETP.LT.AND P2, PT, R22, UR4, !P0 ;  /* 0x0000000416007c0c */ /* 0x020fe2000c741270 */
[----:B------:R-:W1:Y:S01]  /*49f50*/  LDCU UR4, c[0x0][0x39c] ;  /* 0x00007380ff0477ac */ /* 0x000e620008000800 */
[----:B------:R-:W-:Y:S01]  /*49f60*/  IADD3 R22, P6, PT, R23, R0, RZ ;  /* 0x0000000017167210 */ /* 0x000fe20007fde0ff */
[----:B---3--:R-:W-:Y:S01]  /*49f70*/  IMAD R3, R24, 0x2, R23 ;  /* 0x0000000218037824 */ /* 0x008fe200078e0217 */
[----:B------:R-:W-:Y:S01]  /*49f80*/  PRMT R21, R19, 0x7772, RZ ;  /* 0x0000777213157816 */ /* 0x000fe200000000ff */
[----:B------:R-:W0:Y:S01]  /*49f90*/  LDL.LU R24, [R1+0x1b4] ;  /* 0x0001b40001187983 */ /* 0x000e220000300800 */
[----:B------:R-:W-:Y:S02]  /*49fa0*/  LEA.HI.X.SX32 R23, R23, R2, 0x1, P6 ;  /* 0x0000000217177211 */ /* 0x000fe400030f0eff */
[----:B------:R-:W-:-:S03]  /*49fb0*/  IADD3 R20, P6, PT, R3, R0, RZ ;  /* 0x0000000003147210 */ /* 0x000fc60007fde0ff */
[----:B------:R3:W-:Y:S02]  /*49fc0*/  @P4 STG.E.U8 desc[UR8][R22.64], R21 ;  /* 0x0000001516004986 */ /* 0x0007e4000c101108 */
[----:B---3--:R-:W-:Y:S01]  /*49fd0*/  IMAD R23, R27, 0x2, R3 ;  /* 0x000000021b177824 */ /* 0x008fe200078e0203 */
[----:B------:R-:W-:Y:S01]  /*49fe0*/  LEA.HI.X.SX32 R21, R3, R2, 0x1, P6 ;  /* 0x0000000203157211 */ /* 0x000fe200030f0eff */
[----:B------:R-:W3:Y:S01]  /*49ff0*/  LDC R27, c[0x0][0x3b8] ;  /* 0x0000ee00ff1b7b82 */ /* 0x000ee20000000800 */
        /* <DEDUP_REMOVED lines=12> */
[----:B------:R-:W2:Y:S02]  /*4a0c0*/  LDC R25, c[0x0][0x3b8] ;  /* 0x0000ee00ff197b82 */ /* 0x000ea40000000800 */
[----:B--2---:R-:W-:Y:S02]  /*4a0d0*/  IMAD R23, R25, 0x2, R3 ;  /* 0x0000000219177824 */ /* 0x004fe400078e0203 */
[----:B------:R-:W2:Y:S01]  /*4a0e0*/  LDL.LU R25, [R1+0x1c0] ;  /* 0x0001c00001197983 */ /* 0x000ea20000300800 */
[----:B0-----:R-:W-:Y:S01]  /*4a0f0*/  ISETP.LT.AND P4, PT, R24, UR5, !P0 ;  /* 0x0000000518007c0c */ /* 0x001fe2000c781270 */
[----:B------:R-:W5:Y:S02]  /*4a100*/  LDCU UR5, c[0x0][0x39c] ;  /* 0x00007380ff0577ac */ /* 0x000f640008000800 */
[----:B------:R-:W0:Y:S01]  /*4a110*/  LDC R24, c[0x0][0x3b8] ;  /* 0x0000ee00ff187b82 */ /* 0x000e220000000800 */
[----:B-1----:R-:W-:Y:S01]  /*4a120*/  ISETP.LT.AND P3, PT, R20, UR4, !P0 ;  /* 0x0000000414007c0c */ /* 0x002fe2000c761270 */
[----:B------:R-:W1:Y:S01]  /*4a130*/  LDCU UR4, c[0x0][0x39c] ;  /* 0x00007380ff0477ac */ /* 0x000e620008000800 */
[----:B------:R-:W-:-:S04]  /*4a140*/  IADD3 R20, P6, PT, R3, R0, RZ ;  /* 0x0000000003147210 */ /* 0x000fc80007fde0ff */
[----:B------:R-:W-:Y:S02]  /*4a150*/  LEA.HI.X.SX32 R21, R3, R2, 0x1, P6 ;  /* 0x0000000203157211 */ /* 0x000fe400030f0eff */
[----:B------:R-:W-:-:S05]  /*4a160*/  PRMT R3, R10, 0x7772, RZ ;  /* 0x000077720a037816 */ /* 0x000fca00000000ff */
[----:B------:R0:W-:Y:S01]  /*4a170*/  @P5 STG.E.U8 desc[UR8][R20.64], R3 ;  /* 0x0000000314005986 */ /* 0x0001e2000c101108 */
[----:B-----5:R-:W-:Y:S01]  /*4a180*/  ISETP.LT.AND P2, PT, R22, UR5, !P0 ;  /* 0x0000000516007c0c */ /* 0x020fe2000c741270 */
[----:B------:R-:W5:Y:S01]  /*4a190*/  LDCU UR5, c[0x0][0x39c] ;  /* 0x00007380ff0577ac */ /* 0x000f620008000800 */
[----:B------:R-:W-:Y:S01]  /*4a1a0*/  IADD3 R22, P6, PT, R23, R0, RZ ;  /* 0x0000000017167210 */ /* 0x000fe20007fde0ff */
[----:B0-----:R-:W-:Y:S01]  /*4a1b0*/  IMAD R3, R24, 0x2, R23 ;  /* 0x0000000218037824 */ /* 0x001fe200078e0217 */
[----:B------:R-:W-:Y:S01]  /*4a1c0*/  PRMT R21, R11, 0x7772, RZ ;  /* 0x000077720b157816 */ /* 0x000fe200000000ff */
[----:B------:R-:W1:Y:S01]  /*4a1d0*/  LDL.LU R24, [R1+0x1c4] ;  /* 0x0001c40001187983 */ /* 0x000e620000300800 */
[----:B------:R-:W-:Y:S02]  /*4a1e0*/  LEA.HI.X.SX32 R23, R23, R2, 0x1, P6 ;  /* 0x0000000217177211 */ /* 0x000fe400030f0eff */
[----:B------:R-:W-:-:S03]  /*4a1f0*/  IADD3 R20, P6, PT, R3, R0, RZ ;  /* 0x0000000003147210 */ /* 0x000fc60007fde0ff */
[----:B------:R3:W-:Y:S02]  /*4a200*/  @P4 STG.E.U8 desc[UR8][R22.64], R21 ;  /* 0x0000001516004986 */ /* 0x0007e4000c101108 */
[----:B---3--:R-:W-:Y:S01]  /*4a210*/  IMAD R23, R27, 0x2, R3 ;  /* 0x000000021b177824 */ /* 0x008fe200078e0203 */
[----:B------:R-:W-:Y:S01]  /*4a220*/  LEA.HI.X.SX32 R21, R3, R2, 0x1, P6 ;  /* 0x0000000203157211 */ /* 0x000fe200030f0eff */
[----:B------:R-:W0:Y:S01]  /*4a230*/  LDC R27, c[0x0][0x3b8] ;  /* 0x0000ee00ff1b7b82 */ /* 0x000e220000000800 */
[----:B------:R-:W-:Y:S02]  /*4a240*/  PRMT R3, R12, 0x7772, RZ ;  /* 0x000077720c037816 */ /* 0x000fe400000000ff */
[----:B------:R-:W-:-:S03]  /*4a250*/  IADD3 R22, P6, PT, R23, R0, RZ ;  /* 0x0000000017167210 */ /* 0x000fc60007fde0ff */
[----:B------:R3:W-:Y:S04]  /*4a260*/  @P3 STG.E.U8 desc[UR8][R20.64], R3 ;  /* 0x0000000314003986 */ /* 0x0007e8000c101108 */
[----:B---3--:R-:W5:Y:S01]  /*4a270*/  LDL.LU R20, [R1+0x1c8] ;  /* 0x0001c80001147983 */ /* 0x008f620000300800 */
[----:B----4-:R-:W-:Y:S01]  /*4a280*/  IMAD R3, R26, 0x2, R23 ;  /* 0x000000021a037824 */ /* 0x010fe200078e0217 */
[----:B------:R-:W-:Y:S01]  /*4a290*/  LEA.HI.X.SX32 R23, R23, R2, 0x1, P6 ;  /* 0x0000000217177211 */ /* 0x000fe200030f0eff */
[----:B------:R-:W3:Y:S01]  /*4a2a0*/  LDC R26, c[0x0][0x3b8] ;  /* 0x0000ee00ff1a7b82 */ /* 0x000ee20000000800 */
[----:B------:R-:W-:-:S05]  /*4a2b0*/  PRMT R21, R13, 0x7772, RZ ;  /* 0x000077720d157816 */ /* 0x000fca00000000ff */
[----:B------:R4:W-:Y:S04]  /*4a2c0*/  @P2 STG.E.U8 desc[UR8][R22.64], R21 ;  /* 0x0000001516002986 */ /* 0x0009e8000c101108 */
[----:B----4-:R-:W4:Y:S01]  /*4a2d0*/  LDL.LU R22, [R1+0x1cc] ;  /* 0x0001cc0001167983 */ /* 0x010f220000300800 */
[----:B--2---:R-:W-:Y:S01]  /*4a2e0*/  ISETP.LT.AND P5, PT, R25, UR6, !P0 ;  /* 0x0000000619007c0c */ /* 0x004fe2000c7a1270 */
[----:B------:R-:W2:Y:S01]  /*4a2f0*/  LDCU UR6, c[0x0][0x39c] ;  /* 0x00007380ff0677ac */ /* 0x000ea20008000800 */
[----:B------:R-:W0:Y:S02]  /*4a300*/  LDC R25, c[0x0][0x3b8] ;  /* 0x0000ee00ff197b82 */ /* 0x000e240000000800 */
[----:B0-----:R-:W-:Y:S02]  /*4a310*/  IMAD R23, R25, 0x2, R3 ;  /* 0x0000000219177824 */ /* 0x001fe400078e0203 */
[----:B------:R-:W2:Y:S01]  /*4a320*/  LDL.LU R25, [R1+0x1d0] ;  /* 0x0001d00001197983 */ /* 0x000ea20000300800 */
[----:B-1----:R-:W-:Y:S01]  /*4a330*/  ISETP.LT.AND P4, PT, R24, UR4, !P0 ;  /* 0x0000000418007c0c */ /* 0x002fe2000c781270 */
[----:B------:R-:W4:Y:S02]  /*4a340*/  LDCU UR4, c[0x0][0x39c] ;  /* 0x00007380ff0477ac */ /* 0x000f240008000800 */
[----:B------:R-:W0:Y:S01]  /*4a350*/  LDC R24, c[0x0][0x3b8] ;  /* 0x0000ee00ff187b82 */ /* 0x000e220000000800 */
[----:B-----5:R-:W-:Y:S01]  /*4a360*/  ISETP.LT.AND P3, PT, R20, UR5, !P0 ;  /* 0x0000000514007c0c */ /* 0x020fe2000c761270 */
[----:B------:R-:W1:Y:S01]  /*4a370*/  LDCU UR5, c[0x0][0x39c] ;  /* 0x00007380ff0577ac */ /* 0x000e620008000800 */
[----:B------:R-:W-:-:S04]  /*4a380*/  IADD3 R20, P6, PT, R3, R0, RZ ;  /* 0x0000000003147210 */ /* 0x000fc80007fde0ff */
[----:B------:R-:W-:Y:S02]  /*4a390*/  LEA.HI.X.SX32 R21, R3, R2, 0x1, P6 ;  /* 0x0000000203157211 */ /* 0x000fe400030f0eff */
[----:B------:R-:W-:-:S05]  /*4a3a0*/  PRMT R3, R14, 0x7772, RZ ;  /* 0x000077720e037816 */ /* 0x000fca00000000ff */
[----:B------:R0:W-:Y:S01]  /*4a3b0*/  @P5 STG.E.U8 desc[UR8][R20.64], R3 ;  /* 0x0000000314005986 */ /* 0x0001e2000c101108 */
[----:B----4-:R-:W-:Y:S01]  /*4a3c0*/  ISETP.LT.AND P2, PT, R22, UR4, !P0 ;  /* 0x0000000416007c0c */ /* 0x010fe2000c741270 */
[----:B------:R-:W4:Y:S01]  /*4a3d0*/  LDCU UR4, c[0x0][0x39c] ;  /* 0x00007380ff0477ac */ /* 0x000f220008000800 */
[----:B------:R-:W-:Y:S01]  /*4a3e0*/  IADD3 R22, P6, PT, R23, R0, RZ ;  /* 0x0000000017167210 */ /* 0x000fe20007fde0ff */
[----:B0-----:R-:W-:Y:S01]  /*4a3f0*/  IMAD R3, R24, 0x2, R23 ;  /* 0x0000000218037824 */ /* 0x001fe200078e0217 */
[----:B------:R-:W-:Y:S01]  /*4a400*/  PRMT R21, R15, 0x7772, RZ ;  /* 0x000077720f157816 */ /* 0x000fe200000000ff */
[----:B------:R-:W1:Y:S01]  /*4a410*/  LDL.LU R24, [R1+0x1d4] ;  /* 0x0001d40001187983 */ /* 0x000e620000300800 */
        /* <DEDUP_REMOVED lines=9> */
[----:B-----5:R-:W4:Y:S01]  /*4a4b0*/  LDL.LU R20, [R1+0x1d8] ;  /* 0x0001d80001147983 */ /* 0x020f220000300800 */
[----:B---3--:R-:W-:Y:S01]  /*4a4c0*/  IMAD R3, R26, 0x2, R23 ;  /* 0x000000021a037824 */ /* 0x008fe200078e0217 */
[----:B------:R-:W-:Y:S01]  /*4a4d0*/  LEA.HI.X.SX32 R23, R23, R2, 0x1, P6 ;  /* 0x0000000217177211 */ /* 0x000fe200030f0eff */
[----:B------:R-:W3:Y:S01]  /*4a4e0*/  LDC R26, c[0x0][0x3b8] ;  /* 0x0000ee00ff1a7b82 */ /* 0x000ee20000000800 */
[----:B------:R-:W-:-:S05]  /*4a4f0*/  PRMT R21, R5, 0x7772, RZ ;  /* 0x0000777205157816 */ /* 0x000fca00000000ff */
[----:B------:R5:W-:Y:S04]  /*4a500*/  @P2 STG.E.U8 desc[UR8][R22.64], R21 ;  /* 0x0000001516002986 */ /* 0x000be8000c101108 */
[----:B-----5:R-:W5:Y:S01]  /*4a510*/  LDL.LU R22, [R1+0x1dc] ;  /* 0x0001dc0001167983 */ /* 0x020f620000300800 */
[----:B--2---:R-:W-:Y:S01]  /*4a520*/  ISETP.LT.AND P5, PT, R25, UR6, !P0 ;  /* 0x0000000619007c0c */ /* 0x004fe2000c7a1270 */
[----:B------:R-:W2:Y:S01]  /*4a530*/  LDCU UR6, c[0x0][0x39c] ;  /* 0x00007380ff0677ac */ /* 0x000ea20008000800 */
[----:B------:R-:W0:Y:S02]  /*4a540*/  LDC R25, c[0x0][0x3b8] ;  /* 0x0000ee00ff197b82 */ /* 0x000e240000000800 */
[----:B0-----:R-:W-:Y:S02]  /*4a550*/  IMAD R23, R25, 0x2, R3 ;  /* 0x0000000219177824 */ /* 0x001fe400078e0203 */
[----:B------:R-:W2:Y:S01]  /*4a560*/  LDL.LU R25, [R1+0x1e0] ;  /* 0x0001e00001197983 */ /* 0x000ea20000300800 */
[----:B-1----:R-:W-:Y:S01]  /*4a570*/  ISETP.LT.AND P4, PT, R24, UR5, !P0 ;  /* 0x0000000518007c0c */ /* 0x002fe2000c781270 */
[----:B------:R-:W5:Y:S02]  /*4a580*/  LDCU UR5, c[0x0][0x39c] ;  /* 0x00007380ff0577ac */ /* 0x000f640008000800 */
[----:B------:R-:W0:Y:S01]  /*4a590*/  LDC R24, c[0x0][0x3b8] ;  /* 0x0000ee00ff187b82 */ /* 0x000e220000000800 */
[----:B----4-:R-:W-:Y:S01]  /*4a5a0*/  ISETP.LT.AND P3, PT, R20, UR4, !P0 ;  /* 0x0000000414007c0c */ /* 0x010fe2000c761270 */
[----:B------:R-:W1:Y:S01]  /*4a5b0*/  LDCU UR4, c[0x0][0x39c] ;  /* 0x00007380ff0477ac */ /* 0x000e620008000800 */
[----:B------:R-:W-:-:S04]  /*4a5c0*/  IADD3 R20, P6, PT, R3, R0, RZ ;  /* 0x0000000003147210 */ /* 0x000fc80007fde0ff */
[----:B------:R-:W-:Y:S02]  /*4a5d0*/  LEA.HI.X.SX32 R21, R3, R2, 0x1, P6 ;  /* 0x0000000203157211 */ /* 0x000fe400030f0eff */
[----:B------:R-:W-:-:S05]  /*4a5e0*/  PRMT R3, R6, 0x7772, RZ ;  /* 0x0000777206037816 */ /* 0x000fca00000000ff */
[----:B------:R0:W-:Y:S01]  /*4a5f0*/  @P5 STG.E.U8 desc[UR8][R20.64], R3 ;  /* 0x0000000314005986 */ /* 0x0001e2000c101108 */
[----:B-----5:R-:W-:Y:S01]  /*4a600*/  ISETP.LT.AND P2, PT, R22, UR5, !P0 ;  /* 0x0000000516007c0c */ /* 0x020fe2000c741270 */
[----:B------:R-:W4:Y:S01]  /*4a610*/  LDCU UR5, c[0x0][0x39c] ;  /* 0x00007380ff0577ac */ /* 0x000f220008000800 */
[----:B------:R-:W-:Y:S01]  /*4a620*/  IADD3 R22, P6, PT, R23, R0, RZ ;  /* 0x0000000017167210 */ /* 0x000fe20007fde0ff */
[----:B0-----:R-:W-:Y:S01]  /*4a630*/  IMAD R3, R24, 0x2, R23 ;  /* 0x0000000218037824 */ /* 0x001fe200078e0217 */
[----:B------:R-:W-:Y:S01]  /*4a640*/  PRMT R21, R7, 0x7772, RZ ;  /* 0x0000777207157816 */ /* 0x000fe200000000ff */
[----:B------:R-:W5:Y:S01]  /*4a650*/  LDL R24, [R1+0x50] ;  /* 0x0000500001187983 */ /* 0x000f620000100800 */
[----:B------:R-:W-:-:S05]  /*4a660*/  LEA.HI.X.SX32 R23, R23, R2, 0x1, P6 ;  /* 0x0000000217177211 */ /* 0x000fca00030f0eff */
[----:B------:R0:W-:Y:S04]  /*4a670*/  @P4 STG.E.U8 desc[UR8][R22.64], R21 ;  /* 0x0000001516004986 */ /* 0x0001e8000c101108 */
[----:B0-----:R-:W1:Y:S01]  /*4a680*/  LDL.LU R23, [R1+0x1e4] ;  /* 0x0001e40001177983 */ /* 0x001e620000300800 */
[----:B------:R-:W-:-:S04]  /*4a690*/  IADD3 R20, P6, PT, R3, R0, RZ ;  /* 0x0000000003147210 */ /* 0x000fc80007fde0ff */
[----:B------:R-:W-:Y:S02]  /*4a6a0*/  LEA.HI.X.SX32 R21, R3, R2, 0x1, P6 ;  /* 0x0000000203157211 */ /* 0x000fe400030f0eff */
[----:B--2---:R-:W-:Y:S01]  /*4a6b0*/  ISETP.LT.AND P5, PT, R25, UR6, !P0 ;  /* 0x0000000619007c0c */ /* 0x004fe2000c7a1270 */
[----:B------:R-:W0:Y:S01]  /*4a6c0*/  LDCU UR6, c[0x0][0x39c] ;  /* 0x00007380ff0677ac */ /* 0x000e220008000800 */
[----:B------:R-:W2:Y:S01]  /*4a6d0*/  LDC R25, c[0x0][0x3b8] ;  /* 0x0000ee00ff197b82 */ /* 0x000ea20000000800 */
[----:B-1----:R-:W-:Y:S01]  /*4a6e0*/  ISETP.LT.AND P4, PT, R23, UR4, !P0 ;  /* 0x0000000417007c0c */ /* 0x002fe2000c781270 */
[----:B------:R-:W-:Y:S01]  /*4a6f0*/  IMAD R23, R27, 0x2, R3 ;  /* 0x000000021b177824 */ /* 0x000fe200078e0203 */
[----:B-----5:R-:W-:Y:S01]  /*4a700*/  PRMT R3, R24, 0x7772, RZ ;  /* 0x0000777218037816 */ /* 0x020fe200000000ff */
[----:B------:R-:W5:Y:S04]  /*4a710*/  LDL R27, [R1+0x58] ;  /* 0x00005800011b7983 */ /* 0x000f680000100800 */
[----:B------:R-:W1:Y:S01]  /*4a720*/  LDC R24, c[0x0][0x3b8] ;  /* 0x0000ee00ff187b82 */ /* 0x000e620000000800 */
[----:B------:R-:W0:Y:S01]  /*4a730*/  LDCU UR4, c[0x0][0x39c] ;  /* 0x00007380ff0477ac */ /* 0x000e220008000800 */
[----:B------:R2:W-:Y:S04]  /*4a740*/  @P3 STG.E.U8 desc[UR8][R20.64], R3 ;  /* 0x0000000314003986 */ /* 0x0005e8000c101108 */
[----:B--2---:R-:W4:Y:S01]  /*4a750*/  LDL.LU R20, [R1+0x1e8] ;  /* 0x0001e80001147983 */ /* 0x004f220000300800 */
[C---:B------:R-:W-:Y:S01]  /*4a760*/  IADD3 R22, P6, PT, R23.reuse, R0, RZ ;  /* 0x0000000017167210 */ /* 0x040fe20007fde0ff */
[----:B---3--:R-:W-:Y:S01]  /*4a770*/  IMAD R3, R26, 0x2, R23 ;  /* 0x000000021a037824 */ /* 0x008fe200078e0217 */
[----:B------:R-:W-:Y:S01]  /*4a780*/  PRMT R21, R28, 0x7772, RZ ;  /* 0x000077721c157816 */ /* 0x000fe200000000ff */
[----:B------:R-:W2:Y:S01]  /*4a790*/  LDL R26, [R1+0x5c] ;  /* 0x00005c00011a7983 */ /* 0x000ea20000100800 */
[----:B------:R-:W-:Y:S01]  /*4a7a0*/  LEA.HI.X.SX32 R23, R23, R2, 0x1, P6 ;  /* 0x0000000217177211 */ /* 0x000fe200030f0eff */
[----:B------:R-:W3:Y:S04]  /*4a7b0*/  LDC R28, c[0x0][0x3b8] ;  /* 0x0000ee00ff1c7b82 */ /* 0x000ee80000000800 */
[----:B------:R0:W-:Y:S02]  /*4a7c0*/  @P2 STG.E.U8 desc[UR8][R22.64], R21 ;  /* 0x0000001516002986 */ /* 0x0001e4000c101108 */
[----:B0-----:R-:W-:-:S02]  /*4a7d0*/  IMAD R23, R25, 0x2, R3 ;  /* 0x0000000219177824 */ /* 0x001fc400078e0203 */
[----:B------:R-:W2:Y:S04]  /*4a7e0*/  LDL.LU R22, [R1+0x1ec] ;  /* 0x0001ec0001167983 */ /* 0x000ea80000300800 */
[----:B------:R-:W3:Y:S01]  /*4a7f0*/  LDL.LU R25, [R1+0x20] ;  /* 0x0000200001197983 */ /* 0x000ee20000300800 */
[----:B----4-:R-:W-:Y:S01]  /*4a800*/  ISETP.LT.AND P3, PT, R20, UR5, !P0 ;  /* 0x0000000514007c0c */ /* 0x010fe2000c761270 */
[----:B------:R-:W0:Y:S01]  /*4a810*/  LDCU UR5, c[0x0][0x39c] ;  /* 0x00007380ff0577ac */ /* 0x000e220008000800 */
[----:B------:R-:W-:-:S04]  /*4a820*/  IADD3 R20, P6, PT, R3, R0, RZ ;  /* 0x0000000003147210 */ /* 0x000fc80007fde0ff */
[----:B------:R-:W-:Y:S02]  /*4a830*/  LEA.HI.X.SX32 R21, R3, R2, 0x1, P6 ;  /* 0x0000000203157211 */ /* 0x000fe400030f0eff */
[----:B-----5:R-:W-:Y:S02]  /*4a840*/  PRMT R3, R27, 0x7772, RZ ;  /* 0x000077721b037816 */ /* 0x020fe400000000ff */
[----:B------:R-:W4:Y:S03]  /*4a850*/  LDC R27, c[0x0][0x3b8] ;  /* 0x0000ee00ff1b7b82 */ /* 0x000f260000000800 */
[----:B------:R5:W-:Y:S04]  /*4a860*/  @P5 STG.E.U8 desc[UR8][R20.64], R3 ;  /* 0x0000000314005986 */ /* 0x000be8000c101108 */
[----:B-----5:R-:W5:Y:S01]  /*4a870*/  LDL.LU R21, [R1+0x1f0] ;  /* 0x0001f00001157983 */ /* 0x020f620000300800 */
[----:B--2---:R-:W-:Y:S01]  /*4a880*/  ISETP.LT.AND P2, PT, R22, UR4, !P0 ;  /* 0x0000000416007c0c */ /* 0x004fe2000c741270 */
[----:B-1----:R-:W-:Y:S01]  /*4a890*/  IMAD R3, R24, 0x2, R23 ;  /* 0x0000000218037824 */ /* 0x002fe200078e0217 */
[C---:B------:R-:W-:Y:S01]  /*4a8a0*/  IADD3 R22, P6, PT, R23.reuse, R0, RZ ;  /* 0x0000000017167210 */ /* 0x040fe20007fde0ff */
[----:B------:R-:W2:Y:S01]  /*4a8b0*/  LDL.LU R24, [R1+0x24] ;  /* 0x0000240001187983 */ /* 0x000ea20000300800 */
[----:B------:R-:W1:Y:S02]  /*4a8c0*/  LDCU UR4, c[0x0][0x39c] ;  /* 0x00007380ff0477ac */ /* 0x000e640008000800 */
[----:B------:R-:W-:-:S02]  /*4a8d0*/  LEA.HI.X.SX32 R23, R23, R2, 0x1, P6 ;  /* 0x0000000217177211 */ /* 0x000fc400030f0eff */
[----:B-----5:R-:W-:Y:S01]  /*4a8e0*/  ISETP.LT.AND P5, PT, R21, UR6, !P0 ;  /* 0x0000000615007c0c */ /* 0x020fe2000c7a1270 */
[----:B------:R-:W5:Y:S01]  /*4a8f0*/  LDCU UR6, c[0x0][0x39c] ;  /* 0x00007380ff0677ac */ /* 0x000f620008000800 */
[----:B------:R-:W-:Y:S02]  /*4a900*/  PRMT R21, R26, 0x7772, RZ ;  /* 0x000077721a157816 */ /* 0x000fe400000000ff */
[----:B------:R-:W0:Y:S03]  /*4a910*/  LDC R26, c[0x0][0x3b8] ;  /* 0x0000ee00ff1a7b82 */ /* 0x000e260000000800 */
[----:B------:R1:W-:Y:S04]  /*4a920*/  @P4 STG.E.U8 desc[UR8][R22.64], R21 ;  /* 0x0000001516004986 */ /* 0x0003e8000c101108 */
[----:B-1----:R-:W0:Y:S01]  /*4a930*/  LDL.LU R23, [R1+0x1f4] ;  /* 0x0001f40001177983 */ /* 0x002e220000300800 */
[----:B------:R-:W-:-:S04]  /*4a940*/  IADD3 R20, P6, PT, R3, R0, RZ ;  /* 0x0000000003147210 */ /* 0x000fc80007fde0ff */
[----:B------:R-:W-:Y:S02]  /*4a950*/  LEA.HI.X.SX32 R21, R3, R2, 0x1, P6 ;  /* 0x0000000203157211 */ /* 0x000fe400030f0eff */
[----:B0-----:R-:W-:Y:S01]  /*4a960*/  ISETP.LT.AND P4, PT, R23, UR5, !P0 ;  /* 0x0000000517007c0c */ /* 0x001fe2000c781270 */
[----:B---3--:R-:W-:Y:S01]  /*4a970*/  IMAD R23, R28, 0x2, R3 ;  /* 0x000000021c177824 */ /* 0x008fe200078e0203 */
[----:B------:R-:W-:Y:S01]  /*4a980*/  PRMT R3, R25, 0x7773, RZ ;  /* 0x0000777319037816 */ /* 0x000fe200000000ff */
[----:B------:R-:W3:Y:S01]  /*4a990*/  LDL.LU R28, [R1+0x204] ;  /* 0x00020400011c7983 */ /* 0x000ee20000300800 */
[----:B------:R-:W0:Y:S01]  /*4a9a0*/  LDC R25, c[0x0][0x3b8] ;  /* 0x0000ee00ff197b82 */ /* 0x000e220000000800 */
[----:B------:R-:W1:Y:S01]  /*4a9b0*/  LDCU UR5, c[0x0][0x39c] ;  /* 0x00007380ff0577ac */ /* 0x000e620008000800 */
[----:B------:R-:W-:Y:S01]  /*4a9c0*/  IADD3 R22, P6, PT, R23, R0, RZ ;  /* 0x0000000017167210 */ /* 0x000fe20007fde0ff */
[----:B------:R4:W-:Y:S02]  /*4a9d0*/  @P3 STG.E.U8 desc[UR8][R20.64], R3 ;  /* 0x0000000314003986 */ /* 0x0009e4000c101108 */
[----:B----4-:R-:W-:Y:S01]  /*4a9e0*/  IMAD R3, R27, 0x2, R23 ;  /* 0x000000021b037824 */ /* 0x010fe200078e0217 */
[----:B------:R-:W-:Y:S01]  /*4a9f0*/  LEA.HI.X.SX32 R23, R23, R2, 0x1, P6 ;  /* 0x0000000217177211 */ /* 0x000fe200030f0eff */
[----:B------:R-:W4:Y:S01]  /*4aa00*/  LDL.LU R20, [R1+0x1f8] ;  /* 0x0001f80001147983 */ /* 0x000f220000300800 */
[----:B--2---:R-:W-:Y:S01]  /*4aa10*/  PRMT R21, R24, 0x7773, RZ ;  /* 0x0000777318157816 */ /* 0x004fe200000000ff */
[----:B------:R-:W2:Y:S04]  /*4aa20*/  LDC R27, c[0x0][0x3b8] ;  /* 0x0000ee00ff1b7b82 */ /* 0x000ea80000000800 */
[----:B------:R1:W-:Y:S04]  /*4aa30*/  @P2 STG.E.U8 desc[UR8][R22.64], R21 ;  /* 0x0000001516002986 */ /* 0x0003e8000c101108 */
[----:B------:R-:W0:Y:S01]  /*4aa40*/  LDC R24, c[0x0][0x3b8] ;  /* 0x0000ee00ff187b82 */ /* 0x000e220000000800 */
[----:B-1----:R-:W2:Y:S01]  /*4aa50*/  LDL.LU R22, [R1+0x1fc] ;  /* 0x0001fc0001167983 */ /* 0x002ea20000300800 */
[----:B------:R-:W-:-:S03]  /*4aa60*/  IMAD R23, R26, 0x2, R3 ;  /* 0x000000021a177824 */ /* 0x000fc600078e0203 */
[----:B------:R-:W2:Y:S01]  /*4aa70*/  LDL.LU R26, [R1+0x28] ;  /* 0x00002800011a7983 */ /* 0x000ea20000300800 */
[----:B----4-:R-:W-:Y:S01]  /*4aa80*/  ISETP.LT.AND P3, PT, R20, UR4, !P0 ;  /* 0x0000000414007c0c */ /* 0x010fe2000c761270 */
[----:B------:R-:W3:Y:S01]  /*4aa90*/  LDCU UR4, c[0x0][0x39c] ;  /* 0x00007380ff0477ac */ /* 0x000ee20008000800 */
[----:B------:R-:W-:-:S04]  /*4aaa0*/  IADD3 R20, P6, PT, R3, R0, RZ ;  /* 0x0000000003147210 */ /* 0x000fc80007fde0ff */
[----:B------:R-:W-:Y:S02]  /*4aab0*/  LEA.HI.X.SX32 R21, R3, R2, 0x1, P6 ;  /* 0x0000000203157211 */ /* 0x000fe400030f0eff */
[----:B--2---:R-:W-:Y:S02]  /*4aac0*/  PRMT R3, R26, 0x7773, RZ ;  /* 0x000077731a037816 */ /* 0x004fe400000000ff */
[----:B------:R-:W2:Y:S04]  /*4aad0*/  LDL.LU R26, [R1+0x20c] ;  /* 0x00020c00011a7983 */ /* 0x000ea80000300800 */
[----:B------:R1:W-:Y:S04]  /*4aae0*/  @P5 STG.E.U8 desc[UR8][R20.64], R3 ;  /* 0x0000000314005986 */ /* 0x0003e8000c101108 */
[----:B-1----:R-:W5:Y:S04]  /*4aaf0*/  LDL.LU R20, [R1+0x200] ;  /* 0x0002000001147983 */ /* 0x002f680000300800 */
[----:B------:R-:W4:Y:S01]  /*4ab00*/  LDL.LU R21, [R1+0x2c] ;  /* 0x00002c0001157983 */ /* 0x000f220000300800 */
[----:B------:R-:W-:Y:S01]  /*4ab10*/  ISETP.LT.AND P2, PT, R22, UR5, !P0 ;  /* 0x0000000516007c0c */ /* 0x000fe2000c741270 */
[----:B0-----:R-:W-:Y:S01]  /*4ab20*/  IMAD R3, R25, 0x2, R23 ;  /* 0x0000000219037824 */ /* 0x001fe200078e0217 */
[C---:B------:R-:W-:Y:S01]  /*4ab30*/  IADD3 R22, P6, PT, R23.reuse, R0, RZ ;  /* 0x0000000017167210 */ /* 0x040fe20007fde0ff */
[----:B------:R-:W2:Y:S01]  /*4ab40*/  LDL.LU R25, [R1+0x34] ;  /* 0x0000340001197983 */ /* 0x000ea20000300800 */
[----:B------:R-:W0:Y:S02]  /*4ab50*/  LDCU UR5, c[0x0][0x39c] ;  /* 0x00007380ff0577ac */ /* 0x000e240008000800 */
[----:B------:R-:W-:-:S02]  /*4ab60*/  LEA.HI.X.SX32 R23, R23, R2, 0x1, P6 ;  /* 0x0000000217177211 */ /* 0x000fc400030f0eff */
[----:B----4-:R-:W-:-:S05]  /*4ab70*/  PRMT R21, R21, 0x7773, RZ ;  /* 0x0000777315157816 */ /* 0x010fca00000000ff */
[----:B------:R1:W-:Y:S04]  /*4ab80*/  @P4 STG.E.U8 desc[UR8][R22.64], R21 ;  /* 0x0000001516004986 */ /* 0x0003e8000c101108 */
[----:B-1----:R-:W4:Y:S01]  /*4ab90*/  LDL.LU R22, [R1+0x30] ;  /* 0x0000300001167983 */ /* 0x002f220000300800 */
[----:B-----5:R-:W-:Y:S01]  /*4aba0*/  ISETP.LT.AND P5, PT, R20, UR6, !P0 ;  /* 0x0000000614007c0c */ /* 0x020fe2000c7a1270 */
[----:B------:R-:W-:Y:S01]  /*4abb0*/  IMAD R23, R24, 0x2, R3 ;  /* 0x0000000218177824 */ /* 0x000fe200078e0203 */
[C---:B------:R-:W-:Y:S01]  /*4abc0*/  IADD3 R20, P6, PT, R3.reuse, R0, RZ ;  /* 0x0000000003147210 */ /* 0x040fe20007fde0ff */
[----:B------:R-:W1:Y:S01]  /*4abd0*/  LDCU UR6, c[0x0][0x39c] ;  /* 0x00007380ff0677ac */ /* 0x000e620008000800 */
[----:B---3--:R-:W-:Y:S01]  /*4abe0*/  ISETP.LT.AND P4, PT, R28, UR4, !P0 ;  /* 0x000000041c007c0c */ /* 0x008fe2000c781270 */
[----:B------:R-:W3:Y:S01]  /*4abf0*/  LDC R24, c[0x0][0x3b8] ;  /* 0x0000ee00ff187b82 */ /* 0x000ee20000000800 */
[----:B------:R-:W-:Y:S01]  /*4ac00*/  LEA.HI.X.SX32 R21, R3, R2, 0x1, P6 ;  /* 0x0000000203157211 */ /* 0x000fe200030f0eff */
[----:B------:R-:W5:Y:S01]  /*4ac10*/  LDL.LU R28, [R1+0x214] ;  /* 0x00021400011c7983 */ /* 0x000f620000300800 */
[----:B------:R-:W0:Y:S01]  /*4ac20*/  LDCU UR4, c[0x0][0x39c] ;  /* 0x00007380ff0477ac */ /* 0x000e220008000800 */
[----:B----4-:R-:W-:-:S05]  /*4ac30*/  PRMT R3, R22, 0x7773, RZ ;  /* 0x0000777316037816 */ /* 0x010fca00000000ff */
[----:B------:R4:W-:Y:S02]  /*4ac40*/  @P3 STG.E.U8 desc[UR8][R20.64], R3 ;  /* 0x0000000314003986 */ /* 0x0009e4000c101108 */
[----:B----4-:R-:W-:Y:S02]  /*4ac50*/  IMAD R3, R27, 0x2, R23 ;  /* 0x000000021b037824 */ /* 0x010fe400078e0217 */
[----:B------:R-:W0:Y:S01]  /*4ac60*/  LDL.LU R27, [R1+0x208] ;  /* 0x00020800011b7983 */ /* 0x000e220000300800 */
[----:B------:R-:W-:Y:S02]  /*4ac70*/  IADD3 R22, P6, PT, R23, R0, RZ ;  /* 0x0000000017167210 */ /* 0x000fe40007fde0ff */
[----:B--2---:R-:W-:Y:S02]  /*4ac80*/  PRMT R21, R25, 0x7773, RZ ;  /* 0x0000777319157816 */ /* 0x004fe400000000ff */
[----:B------:R-:W-:Y:S01]  /*4ac90*/  LEA.HI.X.SX32 R23, R23, R2, 0x1, P6 ;  /* 0x0000000217177211 */ /* 0x000fe200030f0eff */
[----:B------:R-:W2:Y:S04]  /*4aca0*/  LDC R25, c[0x0][0x3b8] ;  /* 0x0000ee00ff197b82 */ /* 0x000ea80000000800 */
[----:B------:R4:W-:Y:S01]  /*4acb0*/  @P2 STG.E.U8 desc[UR8][R22.64], R21 ;  /* 0x0000001516002986 */ /* 0x0009e2000c101108 */
[----:B0-----:R-:W-:Y:S01]  /*4acc0*/  ISETP.LT.AND P3, PT, R27, UR5, !P0 ;  /* 0x000000051b007c0c */ /* 0x001fe2000c761270 */
[----:B------:R-:W5:Y:S02]  /*4acd0*/  LDCU UR5, c[0x0][0x39c] ;  /* 0x00007380ff0577ac */ /* 0x000f640008000800 */
[----:B------:R-:W2:Y:S04]  /*4ace0*/  LDL.LU R27, [R1+0x21c] ;  /* 0x00021c00011b7983 */ /* 0x000ea80000300800 */
[----:B----4-:R-:W4:Y:S01]  /*4acf0*/  LDL.LU R22, [R1+0x38] ;  /* 0x0000380001167983 */ /* 0x010f220000300800 */
[----:B------:R-:W-:-:S03]  /*4ad00*/  IADD3 R20, P6, PT, R3, R0, RZ ;  /* 0x0000000003147210 */ /* 0x000fc60007fde0ff */
[----:B------:R-:W2:Y:S01]  /*4ad10*/  LDL.LU R23, [R1+0x44] ;  /* 0x0000440001177983 */ /* 0x000ea20000300800 */
[----:B------:R-:W-:Y:S02]  /*4ad20*/  LEA.HI.X.SX32 R21, R3, R2, 0x1, P6 ;  /* 0x0000000203157211 */ /* 0x000fe400030f0eff */
[----:B-1----:R-:W-:Y:S01]  /*4ad30*/  ISETP.LT.AND P2, PT, R26, UR6, !P0 ;  /* 0x000000061a007c0c */ /* 0x002fe2000c741270 */
[----:B------:R-:W0:Y:S01]  /*4ad40*/  LDCU UR6, c[0x0][0x39c] ;  /* 0x00007380ff0677ac */ /* 0x000e220008000800 */
[----:B------:R-:W1:Y:S01]  /*4ad50*/  LDC R26, c[0x0][0x3b8] ;  /* 0x0000ee00ff1a7b82 */ /* 0x000e620000000800 */
[----:B----4-:R-:W-:-:S05]  /*4ad60*/  PRMT R22, R22, 0x7773, RZ ;  /* 0x0000777316167816 */ /* 0x010fca00000000ff */
[----:B------:R4:W-:Y:S04]  /*4ad70*/  @P5 STG.E.U8 desc[UR8][R20.64], R22 ;  /* 0x0000001614005986 */ /* 0x0009e8000c101108 */
[----:B----4-:R-:W4:Y:S01]  /*4ad80*/  LDL.LU R22, [R1+0x210] ;  /* 0x0002100001167983 */ /* 0x010f220000300800 */
[----:B-1----:R-:W-:Y:S02]  /*4ad90*/  IMAD R3, R26, 0x2, R3 ;  /* 0x000000021a037824 */ /* 0x002fe400078e0203 */
[----:B------:R-:W1:Y:S01]  /*4ada0*/  LDC R26, c[0x0][0x3b8] ;  /* 0x0000ee00ff1a7b82 */ /* 0x000e620000000800 */
[----:B----4-:R-:W-:Y:S01]  /*4adb0*/  ISETP.LT.AND P6, PT, R22, UR4, !P0 ;  /* 0x0000000416007c0c */ /* 0x010fe2000c7c1270 */
[----:B---3--:R-:W-:Y:S01]  /*4adc0*/  IMAD R22, R24, 0x2, R3 ;  /* 0x0000000218167824 */ /* 0x008fe200078e0203 */
[----:B------:R-:W-:Y:S01]  /*4add0*/  IADD3 R20, P5, PT, R3, R0, RZ ;  /* 0x0000000003147210 */ /* 0x000fe20007fbe0ff */
[----:B------:R-:W3:Y:S01]  /*4ade0*/  LDL.LU R24, [R1+0x3c] ;  /* 0x00003c0001187983 */ /* 0x000ee20000300800 */
[----:B--2---:R-:W-:Y:S01]  /*4adf0*/  PRMT R23, R23, 0x7773, RZ ;  /* 0x0000777317177816 */ /* 0x004fe200000000ff */
[----:B------:R-:W2:Y:S01]  /*4ae00*/  LDCU UR4, c[0x0][0x39c] ;  /* 0x00007380ff0477ac */ /* 0x000ea20008000800 */
[----:B------:R-:W-:-:S02]  /*4ae10*/  LEA.HI.X.SX32 R21, R3, R2, 0x1, P5 ;  /* 0x0000000203157211 */ /* 0x000fc400028f0eff */
[----:B---3--:R-:W-:-:S05]  /*4ae20*/  PRMT R3, R24, 0x7773, RZ ;  /* 0x0000777318037816 */ /* 0x008fca00000000ff */
[----:B------:R3:W-:Y:S04]  /*4ae30*/  @P4 STG.E.U8 desc[UR8][R20.64], R3 ;  /* 0x0000000314004986 */ /* 0x0007e8000c101108 */
[----:B---3--:R-:W3:Y:S01]  /*4ae40*/  LDL.LU R21, [R1+0x40] ;  /* 0x0000400001157983 */ /* 0x008ee20000300800 */
[----:B------:R-:W-:Y:S01]  /*4ae50*/  IADD3 R24, P5, PT, R22, R0, RZ ;  /* 0x0000000016187210 */ /* 0x000fe20007fbe0ff */
[----:B------:R-:W-:-:S03]  /*4ae60*/  IMAD R3, R25, 0x2, R22 ;  /* 0x0000000219037824 */ /* 0x000fc600078e0216 */
[----:B------:R-:W-:Y:S02]  /*4ae70*/  LEA.HI.X.SX32 R25, R22, R2, 0x1, P5 ;  /* 0x0000000216197211 */ /* 0x000fe400028f0eff */
[----:B------:R-:W0:Y:S01]  /*4ae80*/  LDL.LU R22, [R1+0x218] ;  /* 0x0002180001167983 */ /* 0x000e220000300800 */
[----:B------:R-:W-:Y:S02]  /*4ae90*/  IADD3 R20, P5, PT, R3, R0, RZ ;  /* 0x0000000003147210 */ /* 0x000fe40007fbe0ff */
[----:B---3--:R-:W-:-:S05]  /*4aea0*/  PRMT R21, R21, 0x7773, RZ ;  /* 0x0000777315157816 */ /* 0x008fca00000000ff */
[----:B------:R3:W-:Y:S04]  /*4aeb0*/  @P3 STG.E.U8 desc[UR8][R24.64], R21 ;  /* 0x0000001518003986 */ /* 0x0007e8000c101108 */
[----:B---3--:R-:W3:Y:S01]  /*4aec0*/  LDL.LU R25, [R1+0x48] ;  /* 0x0000480001197983 */ /* 0x008ee20000300800 */
[----:B------:R-:W4:Y:S01]  /*4aed0*/  LDC R24, c[0x0][0x3b8] ;  /* 0x0000ee00ff187b82 */ /* 0x000f220000000800 */
[----:B0-----:R-:W-:Y:S01]  /*4aee0*/  ISETP.LT.AND P3, PT, R22, UR6, !P0 ;  /* 0x0000000616007c0c */ /* 0x001fe2000c761270 */
[----:B-1----:R-:W-:Y:S01]  /*4aef0*/  IMAD R22, R26, 0x2, R3 ;  /* 0x000000021a167824 */ /* 0x002fe200078e0203 */
[----:B------:R-:W-:Y:S01]  /*4af00*/  LEA.HI.X.SX32 R21, R3, R2, 0x1, P5 ;  /* 0x0000000203157211 */ /* 0x000fe200028f0eff */
[----:B------:R-:W0:Y:S04]  /*4af10*/  LDCU UR6, c[0x0][0x39c] ;  /* 0x00007380ff0677ac */ /* 0x000e280008000800 */
[----:B------:R1:W-:Y:S01]  /*4af20*/  @P2 STG.E.U8 desc[UR8][R20.64], R23 ;  /* 0x0000001714002986 */ /* 0x0003e2000c101108 */
[----:B-----5:R-:W-:Y:S01]  /*4af30*/  ISETP.LT.AND P4, PT, R28, UR5, !P0 ;  /* 0x000000051c007c0c */ /* 0x020fe2000c781270 */
[----:B------:R-:W5:Y:S01]  /*4af40*/  LDC R26, c[0x0][0x3b8] ;  /* 0x0000ee00ff1a7b82 */ /* 0x000f620000000800 */
[----:B------:R-:W0:Y:S07]  /*4af50*/  LDCU UR5, c[0x0][0x39c] ;  /* 0x00007380ff0577ac */ /* 0x000e2e0008000800 */
[----:B------:R-:W0:Y:S01]  /*4af60*/  LDC R28, c[0x0][0x3b8] ;  /* 0x0000ee00ff1c7b82 */ /* 0x000e220000000800 */
[----:B-1----:R-:W-:Y:S01]  /*4af70*/  IADD3 R20, P2, PT, R22, R0, RZ ;  /* 0x0000000016147210 */ /* 0x002fe20007f5e0ff */
[----:B----4-:R-:W-:-:S03]  /*4af80*/  IMAD R3, R24, 0x2, R22 ;  /* 0x0000000218037824 */ /* 0x010fc600078e0216 */
[----:B------:R-:W-:Y:S02]  /*4af90*/  LEA.HI.X.SX32 R21, R22, R2, 0x1, P2 ;  /* 0x0000000216157211 */ /* 0x000fe400010f0eff */
[----:B------:R-:W-:-:S04]  /*4afa0*/  IADD3 R22, P2, PT, R3, R0, RZ ;  /* 0x0000000003167210 */ /* 0x000fc80007f5e0ff */
[----:B------:R-:W-:Y:S02]  /*4afb0*/  LEA.HI.X.SX32 R23, R3, R2, 0x1, P2 ;  /* 0x0000000203177211 */ /* 0x000fe400010f0eff */
[----:B---3--:R-:W-:Y:S02]  /*4afc0*/  PRMT R24, R25, 0x7773, RZ ;  /* 0x0000777319187816 */ /* 0x008fe400000000ff */
[----:B------:R-:W-:Y:S02]  /*4afd0*/  PRMT R25, R29, 0x7773, RZ ;  /* 0x000077731d197816 */ /* 0x000fe400000000ff */
[----:B------:R-:W3:Y:S04]  /*4afe0*/  LDL.LU R29, [R1+0x1394] ;  /* 0x00139400011d7983 */ /* 0x000ee80000300800 */
[----:B------:R1:W-:Y:S04]  /*4aff0*/  @P6 STG.E.U8 desc[UR8][R20.64], R24 ;  /* 0x0000001814006986 */ /* 0x0003e8000c101108 */
[----:B-1----:R-:W4:Y:S01]  /*4b000*/  LDL.LU R21, [R1+0x220] ;  /* 0x0002200001157983 */ /* 0x002f220000300800 */
[----:B0-----:R-:W-:Y:S01]  /*4b010*/  IMAD R3, R28, 0x2, R3 ;  /* 0x000000021c037824 */ /* 0x001fe200078e0203 */
[----:B------:R-:W-:Y:S01]  /*4b020*/  PRMT R16, R16, 0x7773, RZ ;  /* 0x0000777310107816 */ /* 0x000fe200000000ff */
[----:B------:R-:W0:Y:S01]  /*4b030*/  LDC R24, c[0x0][0x3b8] ;  /* 0x0000ee00ff187b82 */ /* 0x000e220000000800 */
[----:B------:R-:W3:Y:S04]  /*4b040*/  LDL.LU R28, [R1+0x230] ;  /* 0x00023000011c7983 */ /* 0x000ee80000300800 */
[----:B------:R1:W-:Y:S04]  /*4b050*/  @P4 STG.E.U8 desc[UR8][R22.64], R25 ;  /* 0x0000001916004986 */ /* 0x0003e8000c101108 */
[----:B-1----:R-:W3:Y:S01]  /*4b060*/  LDL.LU R22, [R1+0x224] ;  /* 0x0002240001167983 */ /* 0x002ee20000300800 */
[----:B-----5:R-:W-:Y:S01]  /*4b070*/  IMAD R23, R26, 0x2, R3 ;  /* 0x000000021a177824 */ /* 0x020fe200078e0203 */
[----:B--2---:R-:W-:Y:S01]  /*4b080*/  ISETP.LT.AND P5, PT, R27, UR4, !P0 ;  /* 0x000000041b007c0c */ /* 0x004fe2000c7a1270 */
[----:B------:R-:W3:Y:S01]  /*4b090*/  LDCU UR4, c[0x0][0x39c] ;  /* 0x00007380ff0477ac */ /* 0x000ee20008000800 */
[----:B------:R-:W2:Y:S01]  /*4b0a0*/  LDL.LU R26, [R1+0x22c] ;  /* 0x00022c00011a7983 */ /* 0x000ea20000300800 */
[----:B------:R-:W-:Y:S01]  /*4b0b0*/  IADD3 R20, P4, PT, R3, R0, RZ ;  /* 0x0000000003147210 */ /* 0x000fe20007f9e0ff */
[----:B------:R-:W1:Y:S01]  /*4b0c0*/  LDC R27, c[0x0][0x3b8] ;  /* 0x0000ee00ff1b7b82 */ /* 0x000e620000000800 */
[----:B------:R-:W-:-:S07]  /*4b0d0*/  PRMT R17, R17, 0x7773, RZ ;  /* 0x0000777311117816 */ /* 0x000fce00000000ff */
[----:B------:R-:W5:Y:S01]  /*4b0e0*/  LDC R25, c[0x0][0x3b8] ;  /* 0x0000ee00ff197b82 */ /* 0x000f620000000800 */
[----:B----4-:R-:W-:Y:S01]  /*4b0f0*/  ISETP.LT.AND P2, PT, R21, UR5, !P0 ;  /* 0x0000000515007c0c */ /* 0x010fe2000c741270 */
[----:B------:R-:W2:Y:S01]  /*4b100*/  LDCU UR5, c[0x0][0x39c] ;  /* 0x00007380ff0577ac */ /* 0x000ea20008000800 */
[----:B------:R-:W-:-:S05]  /*4b110*/  LEA.HI.X.SX32 R21, R3, R2, 0x1, P4 ;  /* 0x0000000203157211 */ /* 0x000fca00020f0eff */
[----:B------:R4:W-:Y:S04]  /*4b120*/  @P3 STG.E.U8 desc[UR8][R20.64], R16 ;  /* 0x0000001014003986 */ /* 0x0009e8000c101108 */
[----:B----4-:R-:W4:Y:S01]  /*4b130*/  LDL.LU R20, [R1+0x228] ;  /* 0x0002280001147983 */ /* 0x010f220000300800 */
[----:B---3--:R-:W-:Y:S01]  /*4b140*/  ISETP.LT.AND P4, PT, R22, UR4, !P0 ;  /* 0x0000000416007c0c */ /* 0x008fe2000c781270 */
[----:B-1----:R-:W-:Y:S01]  /*4b150*/  IMAD R3, R27, 0x2, R23 ;  /* 0x000000021b037824 */ /* 0x002fe200078e0217 */
[C---:B------:R-:W-:Y:S01]  /*4b160*/  IADD3 R22, P6, PT, R23.reuse, R0, RZ ;  /* 0x0000000017167210 */ /* 0x040fe20007fde0ff */
[----:B------:R-:W3:Y:S01]  /*4b170*/  LDL.LU R27, [R1+0x238] ;  /* 0x00023800011b7983 */ /* 0x000ee20000300800 */
[----:B------:R-:W1:Y:S01]  /*4b180*/  LDC R21, c[0x0][0x3b8] ;  /* 0x0000ee00ff157b82 */ /* 0x000e620000000800 */
[----:B------:R-:W-:Y:S01]  /*4b190*/  PRMT R18, R18, 0x7773, RZ ;  /* 0x0000777312127816 */ /* 0x000fe200000000ff */
[----:B------:R-:W0:Y:S01]  /*4b1a0*/  LDCU UR4, c[0x0][0x39c] ;  /* 0x00007380ff0477ac */ /* 0x000e220008000800 */
[----:B------:R-:W-:-:S05]  /*4b1b0*/  LEA.HI.X.SX32 R23, R23, R2, 0x1, P6 ;  /* 0x0000000217177211 */ /* 0x000fca00030f0eff */
[----:B------:R0:W-:Y:S01]  /*4b1c0*/  @P5 STG.E.U8 desc[UR8][R22.64], R17 ;  /* 0x0000001116005986 */ /* 0x0001e2000c101108 */
[----:B--2---:R-:W-:Y:S01]  /*4b1d0*/  ISETP.LT.AND P5, PT, R26, UR5, !P0 ;  /* 0x000000051a007c0c */ /* 0x004fe2000c7a1270 */
[----:B------:R-:W3:Y:S02]  /*4b1e0*/  LDCU UR5, c[0x0][0x39c] ;  /* 0x00007380ff0577ac */ /* 0x000ee40008000800 */
[----:B------:R-:W2:Y:S01]  /*4b1f0*/  LDL.LU R26, [R1+0x23c] ;  /* 0x00023c00011a7983 */ /* 0x000ea20000300800 */
[----:B------:R-:W-:-:S04]  /*4b200*/  IADD3 R16, P6, PT, R3, R0, RZ ;  /* 0x0000000003107210 */ /* 0x000fc80007fde0ff */
[----:B0-----:R-:W-:Y:S01]  /*4b210*/  LEA.HI.X.SX32 R17, R3, R2, 0x1, P6 ;  /* 0x0000000203117211 */ /* 0x001fe200030f0eff */
[----:B------:R-:W-:Y:S01]  /*4b220*/  IMAD R3, R24, 0x2, R3 ;  /* 0x0000000218037824 */ /* 0x000fe200078e0203 */
[----:B------:R-:W-:Y:S01]  /*4b230*/  ISETP.LT.AND P6, PT, R28, UR7, !P0 ;  /* 0x000000071c007c0c */ /* 0x000fe2000c7c1270 */
[----:B------:R-:W0:Y:S01]  /*4b240*/  LDC R22, c[0x0][0x3b8] ;  /* 0x0000ee00ff167b82 */ /* 0x000e220000000800 */
[----:B------:R-:W2:Y:S01]  /*4b250*/  LDL.LU R28, [R1+0x244] ;  /* 0x00024400011c7983 */ /* 0x000ea20000300800 */
[----:B------:R-:W-:Y:S01]  /*4b260*/  PRMT R8, R8, 0x7773, RZ ;  /* 0x0000777308087816 */ /* 0x000fe200000000ff */
[----:B------:R-:W0:Y:S02]  /*4b270*/  LDCU UR7, c[0x0][0x39c] ;  /* 0x00007380ff0777ac */ /* 0x000e240008000800 */
[----:B------:R5:W-:Y:S03]  /*4b280*/  @P2 STG.E.U8 desc[UR8][R16.64], R18 ;  /* 0x0000001210002986 */ /* 0x000be6000c101108 */
[----:B------:R-:W0:Y:S08]  /*4b290*/  LDC R23, c[0x0][0x3b8] ;  /* 0x0000ee00ff177b82 */ /* 0x000e300000000800 */
[----:B------:R-:W0:Y:S01]  /*4b2a0*/  LDC R24, c[0x0][0x3b8] ;  /* 0x0000ee00ff187b82 */ /* 0x000e220000000800 */
[----:B-----5:R-:W-:-:S04]  /*4b2b0*/  IADD3 R16, P2, PT, R3, R0, RZ ;  /* 0x0000000003107210 */ /* 0x020fc80007f5e0ff */
[----:B------:R-:W-:Y:S02]  /*4b2c0*/  LEA.HI.X.SX32 R17, R3, R2, 0x1, P2 ;  /* 0x0000000203117211 */ /* 0x000fe400010f0eff */
[----:B----4-:R-:W-:Y:S01]  /*4b2d0*/  ISETP.LT.AND P3, PT, R20, UR6, !P0 ;  /* 0x0000000614007c0c */ /* 0x010fe2000c761270 */
[----:B------:R-:W2:Y:S01]  /*4b2e0*/  LDCU UR6, c[0x0][0x39c] ;  /* 0x00007380ff0677ac */ /* 0x000ea20008000800 */
[----:B------:R-:W-:Y:S01]  /*4b2f0*/  PRMT R20, R19, 0x7773, RZ ;  /* 0x0000777313147816 */ /* 0x000fe200000000ff */
[----:B------:R-:W-:Y:S02]  /*4b300*/  IMAD R19, R25, 0x2, R3 ;  /* 0x0000000219137824 */ /* 0x000fe400078e0203 */
[----:B------:R-:W4:Y:S02]  /*4b310*/  LDL.LU R25, [R1+0x240] ;  /* 0x0002400001197983 */ /* 0x000f240000300800 */
[----:B-1----:R-:W-:Y:S02]  /*4b320*/  IMAD R3, R21, 0x2, R19 ;  /* 0x0000000215037824 */ /* 0x002fe400078e0213 */
[----:B------:R-:W5:Y:S01]  /*4b330*/  LDL.LU R21, [R1+0x234] ;  /* 0x0002340001157983 */ /* 0x000f620000300800 */
[----:B------:R-:W-:-:S03]  /*4b340*/  IADD3 R18, P2, PT, R19, R0, RZ ;  /* 0x0000000013127210 */ /* 0x000fc60007f5e0ff */
[----:B------:R1:W-:Y:S01]  /*4b350*/  @P4 STG.E.U8 desc[UR8][R16.64], R20 ;  /* 0x0000001410004986 */ /* 0x0003e2000c101108 */
[----:B------:R-:W-:-:S05]  /*4b360*/  LEA.HI.X.SX32 R19, R19, R2, 0x1, P2 ;  /* 0x0000000213137211 */ /* 0x000fca00010f0eff */
[----:B------:R0:W-:Y:S01]  /*4b370*/  @P3 STG.E.U8 desc[UR8][R18.64], R8 ;  /* 0x0000000812003986 */ /* 0x0001e2000c101108 */
[----:B---3--:R-:W-:Y:S01]  /*4b380*/  ISETP.LT.AND P3, PT, R27, UR5, !P0 ;  /* 0x000000051b007c0c */ /* 0x008fe2000c761270 */
[----:B------:R-:W3:Y:S02]  /*4b390*/  LDCU UR5, c[0x0][0x39c] ;  /* 0x00007380ff0577ac */ /* 0x000ee40008000800 */
[----:B------:R-:W3:Y:S01]  /*4b3a0*/  LDL.LU R27, [R1+0x248] ;  /* 0x00024800011b7983 */ /* 0x000ee20000300800 */
[C---:B-1----:R-:W-:Y:S01]  /*4b3b0*/  IADD3 R16, P4, PT, R3.reuse, R0, RZ ;  /* 0x0000000003107210 */ /* 0x042fe20007f9e0ff */
[----:B------:R-:W1:Y:S03]  /*4b3c0*/  LDC R20, c[0x0][0x3b8] ;  /* 0x0000ee00ff147b82 */ /* 0x000e660000000800 */
[----:B------:R-:W-:Y:S02]  /*4b3d0*/  LEA.HI.X.SX32 R17, R3, R2, 0x1, P4 ;  /* 0x0000000203117211 */ /* 0x000fe400020f0eff */
[----:B--2---:R-:W-:Y:S01]  /*4b3e0*/  ISETP.LT.AND P4, PT, R26, UR6, !P0 ;  /* 0x000000061a007c0c */ /* 0x004fe2000c781270 */
[----:B------:R-:W2:Y:S01]  /*4b3f0*/  LDCU UR6, c[0x0][0x39c] ;  /* 0x00007380ff0677ac */ /* 0x000ea20008000800 */
[----:B------:R-:W2:Y:S01]  /*4b400*/  LDL.LU R26, [R1+0x24c] ;  /* 0x00024c00011a7983 */ /* 0x000ea20000300800 */
[----:B0-----:R-:W-:Y:S01]  /*4b410*/  PRMT R8, R9, 0x7773, RZ ;  /* 0x0000777309087816 */ /* 0x001fe200000000ff */
[----:B------:R-:W-:Y:S01]  /*4b420*/  IMAD R9, R22, 0x2, R3 ;  /* 0x0000000216097824 */ /* 0x000fe200078e0203 */
[----:B------:R-:W0:Y:S03]  /*4b430*/  LDC R19, c[0x0][0x3b8] ;  /* 0x0000ee00ff137b82 */ /* 0x000e260000000800 */
[----:B------:R1:W-:Y:S01]  /*4b440*/  @P5 STG.E.U8 desc[UR8][R16.64], R8 ;  /* 0x0000000810005986 */ /* 0x0003e2000c101108 */
[----:B------:R-:W-:-:S02]  /*4b450*/  PRMT R3, R11, 0x7773, RZ ;  /* 0x000077730b037816 */ /* 0x000fc400000000ff */
[----:B-1----:R-:W-:Y:S01]  /*4b460*/  IADD3 R8, P5, PT, R9, R0, RZ ;  /* 0x0000000009087210 */ /* 0x002fe20007fbe0ff */
[----:B------:R-:W-:Y:S01]  /*4b470*/  IMAD R17, R23, 0x2, R9 ;  /* 0x0000000217117824 */ /* 0x000fe200078e0209 */
[----:B------:R-:W-:Y:S02]  /*4b480*/  PRMT R16, R10, 0x7773, RZ ;  /* 0x000077730a107816 */ /* 0x000fe400000000ff */
[----:B------:R-:W-:Y:S02]  /*4b490*/  LEA.HI.X.SX32 R9, R9, R2, 0x1, P5 ;  /* 0x0000000209097211 */ /* 0x000fe400028f0eff */
[----:B------:R-:W-:-:S04]  /*4b4a0*/  IADD3 R10, P5, PT, R17, R0, RZ ;  /* 0x00000000110a7210 */ /* 0x000fc80007fbe0ff */
[----:B------:R-:W-:Y:S01]  /*4b4b0*/  LEA.HI.X.SX32 R11, R17, R2, 0x1, P5 ;  /* 0x00000002110b7211 */ /* 0x000fe200028f0eff */
[----:B------:R1:W-:Y:S01]  /*4b4c0*/  @P6 STG.E.U8 desc[UR8][R8.64], R16 ;  /* 0x0000001008006986 */ /* 0x0003e2000c101108 */
[----:B------:R-:W-:Y:S01]  /*4b4d0*/  IMAD R18, R24, 0x2, R17 ;  /* 0x0000000218127824 */ /* 0x000fe200078e0211 */
[----:B------:R-:W-:Y:S01]  /*4b4e0*/  PRMT R12, R12, 0x7773, RZ ;  /* 0x000077730c0c7816 */ /* 0x000fe200000000ff */
[----:B------:R-:W0:Y:S03]  /*4b4f0*/  LDC R17, c[0x0][0x3b8] ;  /* 0x0000ee00ff117b82 */ /* 0x000e260000000800 */
[----:B-1----:R-:W-:-:S05]  /*4b500*/  IADD3 R8, P6, PT, R18, R0, RZ ;  /* 0x0000000012087210 */ /* 0x002fca0007fde0ff */
[----:B------:R-:W1:Y:S01]  /*4b510*/  LDC R16, c[0x0][0x3b8] ;  /* 0x0000ee00ff107b82 */ /* 0x000e620000000800 */
[----:B-----5:R-:W-:Y:S01]  /*4b520*/  ISETP.LT.AND P2, PT, R21, UR4, !P0 ;  /* 0x0000000415007c0c */ /* 0x020fe2000c741270 */
[----:B------:R-:W4:Y:S06]  /*4b530*/  LDCU UR4, c[0x0][0x39c] ;  /* 0x00007380ff0477ac */ /* 0x000f2c0008000800 */
[----:B------:R-:W5:Y:S06]  /*4b540*/  LDC R21, c[0x0][0x3b8] ;  /* 0x0000ee00ff157b82 */ /* 0x000f6c0000000800 */
[----:B------:R5:W-:Y:S01]  /*4b550*/  @P2 STG.E.U8 desc[UR8][R10.64], R3 ;  /* 0x000000030a002986 */ /* 0x000be2000c101108 */
[----:B---3--:R-:W-:Y:S01]  /*4b560*/  ISETP.LT.AND P2, PT, R28, UR5, !P0 ;  /* 0x000000051c007c0c */ /* 0x008fe2000c741270 */
[----:B------:R-:W3:Y:S01]  /*4b570*/  LDCU UR5, c[0x0][0x39c] ;  /* 0x00007380ff0577ac */ /* 0x000ee20008000800 */
[----:B----4-:R-:W-:Y:S01]  /*4b580*/  ISETP.LT.AND P5, PT, R25, UR4, !P0 ;  /* 0x0000000419007c0c */ /* 0x010fe2000c7a1270 */
[----:B------:R-:W4:Y:S01]  /*4b590*/  LDCU UR4, c[0x0][0x39c] ;  /* 0x00007380ff0477ac */ /* 0x000f220008000800 */
[----:B------:R-:W3:Y:S04]  /*4b5a0*/  LDL.LU R25, [R1+0x250] ;  /* 0x0002500001197983 */ /* 0x000ee80000300800 */
[----:B------:R-:W3:Y:S01]  /*4b5b0*/  LDL.LU R28, [R1+0x254] ;  /* 0x00025400011c7983 */ /* 0x000ee20000300800 */
[----:B-----5:R-:W-:Y:S01]  /*4b5c0*/  IMAD R3, R21, 0x2, R18 ;  /* 0x0000000215037824 */ /* 0x020fe200078e0212 */
[----:B------:R-:W-:-:S04]  /*4b5d0*/  LEA.HI.X.SX32 R9, R18, R2, 0x1, P6 ;  /* 0x0000000212097211 */ /* 0x000fc800030f0eff */
[----:B------:R-:W-:Y:S01]  /*4b5e0*/  IADD3 R10, P6, PT, R3, R0, RZ ;  /* 0x00000000030a7210 */ /* 0x000fe20007fde0ff */
[----:B------:R5:W-:Y:S01]  /*4b5f0*/  @P3 STG.E.U8 desc[UR8][R8.64], R12 ;  /* 0x0000000c08003986 */ /* 0x000be2000c101108 */
[----:B------:R-:W-:Y:S02]  /*4b600*/  PRMT R13, R13, 0x7773, RZ ;  /* 0x000077730d0d7816 */ /* 0x000fe400000000ff */
[----:B------:R-:W-:-:S05]  /*4b610*/  LEA.HI.X.SX32 R11, R3, R2, 0x1, P6 ;  /* 0x00000002030b7211 */ /* 0x000fca00030f0eff */
[----:B------:R1:W-:Y:S01]  /*4b620*/  @P4 STG.E.U8 desc[UR8][R10.64], R13 ;  /* 0x0000000d0a004986 */ /* 0x0003e2000c101108 */
[----:B-----5:R-:W-:Y:S01]  /*4b630*/  IMAD R9, R20, 0x2, R3 ;  /* 0x0000000214097824 */ /* 0x020fe200078e0203 */
[----:B--2---:R-:W-:Y:S01]  /*4b640*/  ISETP.LT.AND P3, PT, R27, UR6, !P0 ;  /* 0x000000061b007c0c */ /* 0x004fe2000c761270 */
[----:B------:R-:W3:Y:S01]  /*4b650*/  LDCU UR6, c[0x0][0x39c] ;  /* 0x00007380ff0677ac */ /* 0x000ee20008000800 */
[----:B------:R-:W2:Y:S01]  /*4b660*/  LDL.LU R27, [R1+0x258] ;  /* 0x00025800011b7983 */ /* 0x000ea20000300800 */
[----:B------:R-:W-:Y:S01]  /*4b670*/  PRMT R14, R14, 0x7773, RZ ;  /* 0x000077730e0e7816 */ /* 0x000fe200000000ff */
[----:B------:R-:W5:Y:S01]  /*4b680*/  LDC R12, c[0x0][0x3b8] ;  /* 0x0000ee00ff0c7b82 */ /* 0x000f620000000800 */
[----:B------:R-:W-:Y:S01]  /*4b690*/  IADD3 R8, P4, PT, R9, R0, RZ ;  /* 0x0000000009087210 */ /* 0x000fe20007f9e0ff */
[----:B0-----:R-:W-:-:S03]  /*4b6a0*/  IMAD R3, R19, 0x2, R9 ;  /* 0x0000000213037824 */ /* 0x001fc600078e0209 */
[----:B------:R-:W-:Y:S02]  /*4b6b0*/  LEA.HI.X.SX32 R9, R9, R2, 0x1, P4 ;  /* 0x0000000209097211 */ /* 0x000fe400020f0eff */
[----:B----4-:R-:W-:Y:S01]  /*4b6c0*/  ISETP.LT.AND P4, PT, R26, UR4, !P0 ;  /* 0x000000041a007c0c */ /* 0x010fe2000c781270 */
[----:B------:R-:W2:Y:S01]  /*4b6d0*/  LDCU UR4, c[0x0][0x39c] ;  /* 0x00007380ff0477ac */ /* 0x000ea20008000800 */
[----:B------:R-:W4:Y:S01]  /*4b6e0*/  LDL.LU R26, [R1+0x25c] ;  /* 0x00025c00011a7983 */ /* 0x000f220000300800 */
[----:B-1----:R-:W-:Y:S01]  /*4b6f0*/  IADD3 R10, P6, PT, R3, R0, RZ ;  /* 0x00000000030a7210 */ /* 0x002fe20007fde0ff */
[----:B------:R-:W0:Y:S01]  /*4b700*/  LDC R13, c[0x0][0x3b8] ;  /* 0x0000ee00ff0d7b82 */ /* 0x000e220000000800 */
[----:B------:R-:W-:Y:S02]  /*4b710*/  PRMT R15, R15, 0x7773, RZ ;  /* 0x000077730f0f7816 */ /* 0x000fe400000000ff */
[----:B------:R-:W-:Y:S01]  /*4b720*/  LEA.HI.X.SX32 R11, R3, R2, 0x1, P6 ;  /* 0x00000002030b7211 */ /* 0x000fe200030f0eff */
[----:B------:R1:W-:Y:S04]  /*4b730*/  @P5 STG.E.U8 desc[UR8][R8.64], R14 ;  /* 0x0000000e08005986 */ /* 0x0003e8000c101108 */
[----:B------:R5:W-:Y:S01]  /*4b740*/  @P2 STG.E.U8 desc[UR8][R10.64], R15 ;  /* 0x0000000f0a002986 */ /* 0x000be2000c101108 */
[----:B-1----:R-:W-:Y:S01]  /*4b750*/  IMAD R9, R17, 0x2, R3 ;  /* 0x0000000211097824 */ /* 0x002fe200078e0203 */
[----:B------:R-:W-:Y:S01]  /*4b760*/  PRMT R4, R4, 0x7773, RZ ;  /* 0x0000777304047816 */ /* 0x000fe200000000ff */
[----:B------:R-:W1:Y:S03]  /*4b770*/  LDC R14, c[0x0][0x3b8] ;  /* 0x0000ee00ff0e7b82 */ /* 0x000e660000000800 */
[----:B------:R-:W-:Y:S01]  /*4b780*/  IADD3 R8, P6, PT, R9, R0, RZ ;  /* 0x0000000009087210 */ /* 0x000fe20007fde0ff */
[----:B-----5:R-:W-:-:S03]  /*4b790*/  IMAD R3, R12, 0x2, R9 ;  /* 0x000000020c037824 */ /* 0x020fc600078e0209 */
[----:B------:R-:W-:Y:S01]  /*4b7a0*/  LEA.HI.X.SX32 R9, R9, R2, 0x1, P6 ;  /* 0x0000000209097211 */ /* 0x000fe200030f0eff */
[----:B------:R-:W5:Y:S01]  /*4b7b0*/  LDC R12, c[0x0][0x3b8] ;  /* 0x0000ee00ff0c7b82 */ /* 0x000f620000000800 */
[----:B------:R-:W-:-:S03]  /*4b7c0*/  IADD3 R10, P6, PT, R3, R0, RZ ;  /* 0x00000000030a7210 */ /* 0x000fc60007fde0ff */
[----:B------:R0:W-:Y:S01]  /*4b7d0*/  @P3 STG.E.U8 desc[UR8][R8.64], R4 ;  /* 0x0000000408003986 */ /* 0x0001e2000c101108 */
[----:B------:R-:W-:Y:S02]  /*4b7e0*/  LEA.HI.X.SX32 R11, R3, R2, 0x1, P6 ;  /* 0x00000002030b7211 */ /* 0x000fe400030f0eff */
[----:B------:R-:W-:Y:S01]  /*4b7f0*/  PRMT R5, R5, 0x7773, RZ ;  /* 0x0000777305057816 */ /* 0x000fe200000000ff */
[----:B------:R-:W1:Y:S01]  /*4b800*/  LDC R15, c[0x0][0x3b8] ;  /* 0x0000ee00ff0f7b82 */ /* 0x000e620000000800 */
[----:B0-----:R-:W-:-:S03]  /*4b810*/  IMAD R8, R16, 0x2, R3 ;  /* 0x0000000210087824 */ /* 0x001fc600078e0203 */
[----:B------:R0:W-:Y:S02]  /*4b820*/  @P4 STG.E.U8 desc[UR8][R10.64], R5 ;  /* 0x000000050a004986 */ /* 0x0001e4000c101108 */
[----:B------:R-:W-:Y:S02]  /*4b830*/  IADD3 R4, P6, PT, R8, R0, RZ ;  /* 0x0000000008047210 */ /* 0x000fe40007fde0ff */
[----:B------:R-:W-:Y:S02]  /*4b840*/  PRMT R6, R6, 0x7773, RZ ;  /* 0x0000777306067816 */ /* 0x000fe400000000ff */
[----:B0-----:R-:W-:Y:S02]  /*4b850*/  LEA.HI.X.SX32 R5, R8, R2, 0x1, P6 ;  /* 0x0000000208057211 */ /* 0x001fe400030f0eff */
[----:B---3--:R-:W-:Y:S01]  /*4b860*/  ISETP.LT.AND P2, PT, R28, UR6, !P0 ;  /* 0x000000061c007c0c */ /* 0x008fe2000c741270 */
[----:B------:R-:W0:Y:S01]  /*4b870*/  LDCU UR6, c[0x0][0x39c] ;  /* 0x00007380ff0677ac */ /* 0x000e220008000800 */
[----:B------:R-:W3:Y:S01]  /*4b880*/  LDL.LU R28, [R1+0x264] ;  /* 0x00026400011c7983 */ /* 0x000ee20000300800 */
[----:B------:R-:W-:Y:S01]  /*4b890*/  ISETP.LT.AND P5, PT, R25, UR5, !P0 ;  /* 0x0000000519007c0c */ /* 0x000fe2000c7a1270 */
[----:B------:R-:W4:Y:S02]  /*4b8a0*/  LDCU UR5, c[0x0][0x39c] ;  /* 0x00007380ff0577ac */ /* 0x000f240008000800 */
[----:B------:R-:W3:Y:S04]  /*4b8b0*/  LDL.LU R21, [R1+0x50] ;  /* 0x0000500001157983 */ /* 0x000ee80000300800 */
[----:B------:R-:W3:Y:S04]  /*4b8c0*/  LDL.LU R24, [R1+0x54] ;  /* 0x0000540001187983 */ /* 0x000ee80000300800 */
[----:B------:R-:W3:Y:S04]  /*4b8d0*/  LDL.LU R23, [R1+0x268] ;  /* 0x0002680001177983 */ /* 0x000ee80000300800 */
[----:B------:R-:W-:Y:S01]  /*4b8e0*/  @P5 STG.E.U8 desc[UR8][R4.64], R6 ;  /* 0x0000000604005986 */ /* 0x000fe2000c101108 */
[----:B0-----:R-:W-:-:S02]  /*4b8f0*/  ISETP.LT.AND P5, PT, R29, UR6, !P0 ;  /* 0x000000061d007c0c */ /* 0x001fc4000c7a1270 */
[----:B--2---:R-:W-:Y:S01]  /*4b900*/  ISETP.LT.AND P3, PT, R27, UR4, !P0 ;  /* 0x000000041b007c0c */ /* 0x004fe2000c761270 */
[----:B------:R-:W2:Y:S01]  /*4b910*/  LDL.LU R29, [R1+0x1390] ;  /* 0x00139000011d7983 */ /* 0x000ea20000300800 */
[----:B------:R-:W3:Y:S03]  /*4b920*/  LDCU UR4, c[0x0][0x39c] ;  /* 0x00007380ff0477ac */ /* 0x000ee60008000800 */
[----:B------:R-:W2:Y:S01]  /*4b930*/  LDL.LU R22, [R1+0x58] ;  /* 0x0000580001167983 */ /* 0x000ea20000300800 */
[----:B------:R-:W-:Y:S01]  /*4b940*/  IMAD R3, R13, 0x2, R8 ;  /* 0x000000020d037824 */ /* 0x000fe200078e0208 */
[----:B------:R-:W-:Y:S01]  /*4b950*/  PRMT R7, R7, 0x7773, RZ ;  /* 0x0000777307077816 */ /* 0x000fe200000000ff */
[----:B------:R-:W0:Y:S01]  /*4b960*/  LDCU UR6, c[0x0][0x39c] ;  /* 0x00007380ff0677ac */ /* 0x000e220008000800 */
[----:B------:R-:W2:Y:S01]  /*4b970*/  LDL.LU R25, [R1+0x26c] ;  /* 0x00026c0001197983 */ /* 0x000ea20000300800 */
[----:B------:R-:W0:Y:S01]  /*4b980*/  LDC R13, c[0x0][0x3b8] ;  /* 0x0000ee00ff0d7b82 */ /* 0x000e220000000800 */
[----:B----4-:R-:W-:Y:S01]  /*4b990*/  ISETP.LT.AND P4, PT, R26, UR5, !P0 ;  /* 0x000000051a007c0c */ /* 0x010fe2000c781270 */
[----:B------:R-:W4:Y:S01]  /*4b9a0*/  LDCU UR5, c[0x0][0x39c] ;  /* 0x00007380ff0577ac */ /* 0x000f220008000800 */
[----:B------:R-:W0:Y:S04]  /*4b9b0*/  LDL.LU R27, [R1+0x270] ;  /* 0x00027000011b7983 */ /* 0x000e280000300800 */
[----:B------:R-:W4:Y:S01]  /*4b9c0*/  LDL.LU R26, [R1+0x5c] ;  /* 0x00005c00011a7983 */ /* 0x000f220000300800 */
[----:B------:R-:W-:-:S04]  /*4b9d0*/  IADD3 R8, P6, PT, R3, R0, RZ ;  /* 0x0000000003087210 */ /* 0x000fc80007fde0ff */
[----:B------:R-:W-:-:S05]  /*4b9e0*/  LEA.HI.X.SX32 R9, R3, R2, 0x1, P6 ;  /* 0x0000000203097211 */ /* 0x000fca00030f0eff */
[----:B------:R1:W-:Y:S01]  /*4b9f0*/  @P2 STG.E.U8 desc[UR8][R8.64], R7 ;  /* 0x0000000708002986 */ /* 0x0003e2000c101108 */
[----:B-----5:R-:W-:Y:S02]  /*4ba00*/  IMAD R3, R12, 0x2, R3 ;  /* 0x000000020c037824 */ /* 0x020fe400078e0203 */
[----:B------:R-:W5:Y:S02]  /*4ba10*/  LDC R12, c[0x0][0x3b8] ;  /* 0x0000ee00ff0c7b82 */ /* 0x000f640000000800 */
[----:B-1----:R-:W-:-:S06]  /*4ba20*/  IMAD R11, R15, 0x2, R3 ;  /* 0x000000020f0b7824 */ /* 0x002fcc00078e0203 */
[----:B------:R-:W1:Y:S01]  /*4ba30*/  LDC R15, c[0x0][0x3b8] ;  /* 0x0000ee00ff0f7b82 */ /* 0x000e620000000800 */
[----:B------:R-:W-:-:S04]  /*4ba40*/  IADD3 R8, P6, PT, R3, R0, RZ ;  /* 0x0000000003087210 */ /* 0x000fc80007fde0ff */
[----:B------:R-:W-:Y:S02]  /*4ba50*/  LEA.HI.X.SX32 R9, R3, R2, 0x1, P6 ;  /* 0x0000000203097211 */ /* 0x000fe400030f0eff */
[----:B------:R-:W-:Y:S02]  /*4ba60*/  IADD3 R10, P6, PT, R11, R0, RZ ;  /* 0x000000000b0a7210 */ /* 0x000fe40007fde0ff */
[----:B---3--:R-:W-:Y:S01]  /*4ba70*/  ISETP.LT.AND P2, PT, R28, UR4, !P0 ;  /* 0x000000041c007c0c */ /* 0x008fe2000c741270 */
[----:B------:R-:W3:Y:S01]  /*4ba80*/  LDCU UR4, c[0x0][0x39c] ;  /* 0x00007380ff0477ac */ /* 0x000ee20008000800 */
[----:B------:R-:W4:Y:S04]  /*4ba90*/  LDL.LU R28, [R1+0x274] ;  /* 0x00027400011c7983 */ /* 0x000f280000300800 */
[----:B--2---:R-:W2:Y:S01]  /*4baa0*/  LDS.128 R4, [R29] ;  /* 0x000000001d047984 */ /* 0x004ea20000000c00 */
[----:B------:R-:W-:-:S05]  /*4bab0*/  PRMT R3, R21, 0x7773, RZ ;  /* 0x0000777315037816 */ /* 0x000fca00000000ff */
[----:B------:R0:W-:Y:S04]  /*4bac0*/  @P3 STG.E.U8 desc[UR8][R8.64], R3 ;  /* 0x0000000308003986 */ /* 0x0001e8000c101108 */
[----:B--2---:R-:W-:Y:S04]  /*4bad0*/  STL.64 [R1+0x1388], R6 ;  /* 0x0013880601007387 */ /* 0x004fe80000100a00 */
[----:B------:R-:W-:Y:S04]  /*4bae0*/  STL.64 [R1+0x1380], R4 ;  /* 0x0013800401007387 */ /* 0x000fe80000100a00 */
[----:B------:R-:W2:Y:S01]  /*4baf0*/  LDS.128 R4, [R29+0x2000] ;  /* 0x002000001d047984 */ /* 0x000ea20000000c00 */
[----:B0-----:R-:W-:Y:S01]  /*4bb00*/  IMAD R3, R14, 0x2, R11 ;  /* 0x000000020e037824 */ /* 0x001fe200078e020b */
[----:B------:R-:W-:Y:S01]  /*4bb10*/  LEA.HI.X.SX32 R11, R11, R2, 0x1, P6 ;  /* 0x000000020b0b7211 */ /* 0x000fe200030f0eff */
[----:B------:R-:W0:Y:S01]  /*4bb20*/  LDC R14, c[0x0][0x3b8] ;  /* 0x0000ee00ff0e7b82 */ /* 0x000e220000000800 */
[----:B------:R-:W-:-:S02]  /*4bb30*/  PRMT R9, R24, 0x7773, RZ ;  /* 0x0000777318097816 */ /* 0x000fc400000000ff */
[----:B------:R-:W-:Y:S01]  /*4bb40*/  IADD3 R8, P6, PT, R3, R0, RZ ;  /* 0x0000000003087210 */ /* 0x000fe20007fde0ff */
[----:B-----5:R-:W-:Y:S02]  /*4bb50*/  IMAD R12, R12, 0x2, R3 ;  /* 0x000000020c0c7824 */ /* 0x020fe400078e0203 */
[----:B------:R5:W-:Y:S01]  /*4bb60*/  @P4 STG.E.U8 desc[UR8][R10.64], R9 ;  /* 0x000000090a004986 */ /* 0x000be2000c101108 */
[----:B---3--:R-:W-:Y:S01]  /*4bb70*/  ISETP.LT.AND P4, PT, R25, UR4, !P0 ;  /* 0x0000000419007c0c */ /* 0x008fe2000c781270 */
[----:B------:R-:W3:Y:S01]  /*4bb80*/  LDCU UR4, c[0x0][0x39c] ;  /* 0x00007380ff0477ac */ /* 0x000ee20008000800 */
[----:B----4-:R-:W-:Y:S01]  /*4bb90*/  ISETP.LT.AND P3, PT, R23, UR5, !P0 ;  /* 0x0000000517007c0c */ /* 0x010fe2000c761270 */
[----:B------:R-:W3:Y:S01]  /*4bba0*/  LDL.LU R25, [R1+0x278] ;  /* 0x0002780001197983 */ /* 0x000ee20000300800 */
[----:B------:R-:W4:Y:S01]  /*4bbb0*/  LDC R24, c[0x0][0x3b8] ;  /* 0x0000ee00ff187b82 */ /* 0x000f220000000800 */
[----:B------:R-:W0:Y:S01]  /*4bbc0*/  LDCU UR5, c[0x0][0x39c] ;  /* 0x00007380ff0577ac */ /* 0x000e220008000800 */
[----:B-----5:R-:W-:-:S02]  /*4bbd0*/  LEA.HI.X.SX32 R9, R3, R2, 0x1, P6 ;  /* 0x0000000203097211 */ /* 0x020fc400030f0eff */
[----:B------:R-:W-:-:S05]  /*4bbe0*/  PRMT R3, R22, 0x7773, RZ ;  /* 0x0000777316037816 */ /* 0x000fca00000000ff */
[----:B------:R5:W-:Y:S01]  /*4bbf0*/  @P5 STG.E.U8 desc[UR8][R8.64], R3 ;  /* 0x0000000308005986 */ /* 0x000be2000c101108 */
[----:B------:R-:W-:Y:S01]  /*4bc00*/  ISETP.LT.AND P5, PT, R27, UR6, !P0 ;  /* 0x000000061b007c0c */ /* 0x000fe2000c7a1270 */
[----:B------:R-:W0:Y:S02]  /*4bc10*/  LDCU UR6, c[0x0][0x39c] ;  /* 0x00007380ff0677ac */ /* 0x000e240008000800 */
[----:B------:R-:W3:Y:S01]  /*4bc20*/  LDL.LU R27, [R1+0x27c] ;  /* 0x00027c00011b7983 */ /* 0x000ee20000300800 */
[----:B-----5:R-:W-:-:S03]  /*4bc30*/  PRMT R3, R26, 0x7773, RZ ;  /* 0x000077731a037816 */ /* 0x020fc600000000ff */
[----:B------:R-:W5:Y:S01]  /*4bc40*/  LDL.LU R26, [R1+0x280] ;  /* 0x00028000011a7983 */ /* 0x000f620000300800 */
[----:B--2---:R-:W-:Y:S02]  /*4bc50*/  IMAD.MOV.U32 R19, RZ, RZ, R6 ;  /* 0x000000ffff137224 */ /* 0x004fe400078e0006 */
[----:B------:R-:W-:Y:S01]  /*4bc60*/  IMAD.MOV.U32 R17, RZ, RZ, R7 ;  /* 0x000000ffff117224 */ /* 0x000fe200078e0007 */
[----:B------:R-:W-:Y:S01]  /*4bc70*/  STL.64 [R1], R4 ;  /* 0x0000000401007387 */ /* 0x000fe20000100a00 */
[----:B------:R-:W-:Y:S02]  /*4bc80*/  IMAD.MOV.U32 R21, RZ, RZ, R4 ;  /* 0x000000ffff157224 */ /* 0x000fe400078e0004 */
[----:B------:R-:W-:Y:S01]  /*4bc90*/  IMAD.MOV.U32 R20, RZ, RZ, R5 ;  /* 0x000000ffff147224 */ /* 0x000fe200078e0005 */
[----:B------:R2:W-:Y:S04]  /*4bca0*/  STL.64 [R1+0x8], R6 ;  /* 0x0000080601007387 */ /* 0x0005e80000100a00 */
[----:B--2---:R-:W2:Y:S04]  /*4bcb0*/  LDL.LU.64 R6, [R1+0x1388] ;  /* 0x0013880001067983 */ /* 0x004ea80000300a00 */
[----:B------:R-:W2:Y:S01]  /*4bcc0*/  LDL.LU.64 R4, [R1+0x1380] ;  /* 0x0013800001047983 */ /* 0x000ea20000300a00 */
[----:B------:R-:W-:-:S04]  /*4bcd0*/  IADD3 R10, P6, PT, R12, R0, RZ ;  /* 0x000000000c0a7210 */ /* 0x000fc80007fde0ff */
[----:B------:R-:W-:-:S05]  /*4bce0*/  LEA.HI.X.SX32 R11, R12, R2, 0x1, P6 ;  /* 0x000000020c0b7211 */ /* 0x000fca00030f0eff */
[----:B------:R1:W-:Y:S01]  /*4bcf0*/  @P2 STG.E.U8 desc[UR8][R10.64], R3 ;  /* 0x000000030a002986 */ /* 0x0003e2000c101108 */
[----:B0-----:R-:W-:Y:S01]  /*4bd00*/  ISETP.LT.AND P2, PT, R28, UR5, !P0 ;  /* 0x000000051c007c0c */ /* 0x001fe2000c741270 */
[----:B------:R-:W-:Y:S02]  /*4bd10*/  IMAD R12, R13, 0x2, R12 ;  /* 0x000000020d0c7824 */ /* 0x000fe400078e020c */
[----:B------:R-:W4:Y:S01]  /*4bd20*/  LDL.LU R28, [R1+0x284] ;  /* 0x00028400011c7983 */ /* 0x000f220000300800 */
[----:B------:R-:W0:Y:S01]  /*4bd30*/  LDC R13, c[0x0][0x3b8] ;  /* 0x0000ee00ff0d7b82 */ /* 0x000e220000000800 */
[----:B------:R-:W0:Y:S01]  /*4bd40*/  LDCU UR5, c[0x0][0x39c] ;  /* 0x00007380ff0577ac */ /* 0x000e220008000800 */
[----:B------:R-:W-:Y:S01]  /*4bd50*/  IADD3 R8, P6, PT, R12, R0, RZ ;  /* 0x000000000c087210 */ /* 0x000fe20007fde0ff */
[----:B-1----:R-:W-:-:S03]  /*4bd60*/  IMAD R3, R15, 0x2, R12 ;  /* 0x000000020f037824 */ /* 0x002fc600078e020c */
[----:B------:R-:W-:Y:S02]  /*4bd70*/  LEA.HI.X.SX32 R9, R12, R2, 0x1, P6 ;  /* 0x000000020c097211 */ /* 0x000fe400030f0eff */
[----:B------:R-:W1:Y:S01]  /*4bd80*/  LDC R15, c[0x0][0x3b8] ;  /* 0x0000ee00ff0f7b82 */ /* 0x000e620000000800 */
[----:B------:R-:W-:-:S07]  /*4bd90*/  IADD3 R10, P6, PT, R3, R0, RZ ;  /* 0x00000000030a7210 */ /* 0x000fce0007fde0ff */
[----:B------:R-:W0:Y:S01]  /*4bda0*/  LDC R12, c[0x0][0x3b8] ;  /* 0x0000ee00ff0c7b82 */ /* 0x000e220000000800 */
[----:B--2---:R-:W-:-:S05]  /*4bdb0*/  PRMT R11, R4, 0x7770, RZ ;  /* 0x00007770040b7816 */ /* 0x004fca00000000ff */
[----:B------:R2:W-:Y:S01]  /*4bdc0*/  @P3 STG.E.U8 desc[UR8][R8.64], R11 ;  /* 0x0000000b08003986 */ /* 0x0005e2000c101108 */
[----:B---3--:R-:W-:Y:S01]  /*4bdd0*/  ISETP.LT.AND P3, PT, R25, UR4, !P0 ;  /* 0x0000000419007c0c */ /* 0x008fe2000c761270 */
[----:B------:R-:W4:Y:S02]  /*4bde0*/  LDCU UR4, c[0x0][0x39c] ;  /* 0x00007380ff0477ac */ /* 0x000f240008000800 */
[----:B------:R-:W3:Y:S01]  /*4bdf0*/  LDL.LU R25, [R1+0x288] ;  /* 0x0002880001197983 */ /* 0x000ee20000300800 */
[----:B--2---:R-:W-:Y:S01]  /*4be00*/  IMAD R9, R14, 0x2, R3 ;  /* 0x000000020e097824 */ /* 0x004fe200078e0203 */
[----:B------:R-:W-:Y:S01]  /*4be10*/  LEA.HI.X.SX32 R11, R3, R2, 0x1, P6 ;  /* 0x00000002030b7211 */ /* 0x000fe200030f0eff */
[----:B------:R-:W2:Y:S01]  /*4be20*/  LDC R14, c[0x0][0x3b8] ;  /* 0x0000ee00ff0e7b82 */ /* 0x000ea20000000800 */
[----:B------:R-:W-:Y:S02]  /*4be30*/  PRMT R3, R5, 0x7770, RZ ;  /* 0x0000777005037816 */ /* 0x000fe400000000ff */
[----:B------:R-:W-:-:S03]  /*4be40*/  IADD3 R8, P6, PT, R9, R0, RZ ;  /* 0x0000000009087210 */ /* 0x000fc60007fde0ff */
[----:B------:R1:W-:Y:S01]  /*4be50*/  @P4 STG.E.U8 desc[UR8][R10.64], R3 ;  /* 0x000000030a004986 */ /* 0x0003e2000c101108 */
[----:B0-----:R-:W-:Y:S01]  /*4be60*/  ISETP.LT.AND P4, PT, R27, UR5, !P0 ;  /* 0x000000051b007c0c */ /* 0x001fe2000c781270 */
[----:B------:R-:W3:Y:S02]  /*4be70*/  LDCU UR5, c[0x0][0x39c] ;  /* 0x00007380ff0577ac */ /* 0x000ee40008000800 */
[----:B------:R-:W3:Y:S01]  /*4be80*/  LDL.LU R27, [R1+0x28c] ;  /* 0x00028c00011b7983 */ /* 0x000ee20000300800 */
[----:B-1----:R-:W-:Y:S01]  /*4be90*/  IMAD R3, R13, 0x2, R9 ;  /* 0x000000020d037824 */ /* 0x002fe200078e0209 */
[----:B------:R-:W-:Y:S02]  /*4bea0*/  LEA.HI.X.SX32 R9, R9, R2, 0x1, P6 ;  /* 0x0000000209097211 */ /* 0x000fe400030f0eff */
[----:B------:R-:W-:Y:S01]  /*4beb0*/  PRMT R11, R6, 0x7770, RZ ;  /* 0x00007770060b7816 */ /* 0x000fe200000000ff */
[----:B------:R-:W-:Y:S01]  /*4bec0*/  STL.64 [R1+0x1378], R6 ;  /* 0x0013780601007387 */ /* 0x000fe20000100a00 */
[----:B------:R-:W0:Y:S03]  /*4bed0*/  LDC R13, c[0x0][0x3b8] ;  /* 0x0000ee00ff0d7b82 */ /* 0x000e260000000800 */
[----:B------:R1:W-:Y:S04]  /*4bee0*/  @P5 STG.E.U8 desc[UR8][R8.64], R11 ;  /* 0x0000000b08005986 */ /* 0x0003e8000c101108 */
[----:B------:R-:W-:Y:S01]  /*4bef0*/  STL.64 [R1+0x1370], R4 ;  /* 0x0013700401007387 */ /* 0x000fe20000100a00 */
[----:B-1----:R-:W-:-:S03]  /*4bf00*/  PRMT R8, R7, 0x7770, RZ ;  /* 0x0000777007087816 */ /* 0x002fc600000000ff */
[----:B------:R-:W1:Y:S01]  /*4bf10*/  LDS.128 R4, [R29+0x4000] ;  /* 0x004000001d047984 */ /* 0x000e620000000c00 */
[----:B-----5:R-:W-:Y:S01]  /*4bf20*/  ISETP.LT.AND P5, PT, R26, UR6, !P0 ;  /* 0x000000061a007c0c */ /* 0x020fe2000c7a1270 */
[----:B------:R-:W5:Y:S02]  /*4bf30*/  LDCU UR6, c[0x0][0x39c] ;  /* 0x00007380ff0677ac */ /* 0x000f640008000800 */
[----:B------:R-:W5:Y:S01]  /*4bf40*/  LDL.LU R26, [R1+0x290] ;  /* 0x00029000011a7983 */ /* 0x000f620000300800 */
[----:B------:R-:W-:-:S04]  /*4bf50*/  IADD3 R10, P6, PT, R3, R0, RZ ;  /* 0x00000000030a7210 */ /* 0x000fc80007fde0ff */
[----:B------:R-:W-:-:S05]  /*4bf60*/  LEA.HI.X.SX32 R11, R3, R2, 0x1, P6 ;  /* 0x00000002030b7211 */ /* 0x000fca00030f0eff */
[----:B------:R0:W-:Y:S04]  /*4bf70*/  @P2 STG.E.U8 desc[UR8][R10.64], R8 ;  /* 0x000000080a002986 */ /* 0x0001e8000c101108 */
[----:B-1----:R-:W-:Y:S04]  /*4bf80*/  STL.64 [R1+0x10], R4 ;  /* 0x0000100401007387 */ /* 0x002fe80000100a00 */
[----:B------:R-:W-:Y:S01]  /*4bf90*/  STL.64 [R1+0x18], R6 ;  /* 0x0000180601007387 */ /* 0x000fe20000100a00 */
[----:B----4-:R-:W-:Y:S01]  /*4bfa0*/  ISETP.LT.AND P2, PT, R28, UR4, !P0 ;  /* 0x000000041c007c0c */ /* 0x010fe2000c741270 */
[----:B------:R-:W-:-:S02]  /*4bfb0*/  IMAD R3, R12, 0x2, R3 ;  /* 0x000000020c037824 */ /* 0x000fc400078e0203 */
[----:B------:R-:W4:Y:S01]  /*4bfc0*/  LDL.LU R28, [R1+0x294] ;  /* 0x00029400011c7983 */ /* 0x000f220000300800 */
[----:B------:R-:W1:Y:S01]  /*4bfd0*/  LDC R12, c[0x0][0x3b8] ;  /* 0x0000ee00ff0c7b82 */ /* 0x000e620000000800 */
[----:B------:R-:W1:Y:S01]  /*4bfe0*/  LDCU UR4, c[0x0][0x39c] ;  /* 0x00007380ff0477ac */ /* 0x000e620008000800 */
[----:B0-----:R-:W-:Y:S01]  /*4bff0*/  IADD3 R8, P6, PT, R3, R0, RZ ;  /* 0x0000000003087210 */ /* 0x001fe20007fde0ff */
[----:B------:R-:W-:-:S03]  /*4c000*/  IMAD R11, R15, 0x2, R3 ;  /* 0x000000020f0b7824 */ /* 0x000fc600078e0203 */
[----:B------:R-:W-:Y:S01]  /*4c010*/  LEA.HI.X.SX32 R9, R3, R2, 0x1, P6 ;  /* 0x0000000203097211 */ /* 0x000fe200030f0eff */
[----:B------:R-:W-:Y:S01]  /*4c020*/  IMAD.MOV.U32 R23, RZ, RZ, R4 ;  /* 0x000000ffff177224 */ /* 0x000fe200078e0004 */
[----:B------:R-:W-:Y:S01]  /*4c030*/  PRMT R3, R21, 0x7770, RZ ;  /* 0x0000777015037816 */ /* 0x000fe200000000ff */
[----:B------:R-:W-:Y:S01]  /*4c040*/  IMAD.MOV.U32 R22, RZ, RZ, R5 ;  /* 0x000000ffff167224 */ /* 0x000fe200078e0005 */
[----:B------:R-:W-:Y:S01]  /*4c050*/  IADD3 R10, P6, PT, R11, R0, RZ ;  /* 0x000000000b0a7210 */ /* 0x000fe20007fde0ff */
[----:B------:R-:W-:Y:S01]  /*4c060*/  IMAD.MOV.U32 R18, RZ, RZ, R6 ;  /* 0x000000ffff127224 */ /* 0x000fe200078e0006 */
[----:B------:R-:W0:Y:S01]  /*4c070*/  LDC R15, c[0x0][0x3b8] ;  /* 0x0000ee00ff0f7b82 */ /* 0x000e220000000800 */
[----:B------:R2:W-:Y:S01]  /*4c080*/  @P3 STG.E.U8 desc[UR8][R8.64], R3 ;  /* 0x0000000308003986 */ /* 0x0005e2000c101108 */
[----:B------:R-:W-:-:S03]  /*4c090*/  IMAD.MOV.U32 R16, RZ, RZ, R7 ;  /* 0x000000ffff107224 */ /* 0x000fc600078e0007 */
[----:B------:R-:W0:Y:S01]  /*4c0a0*/  LDS.128 R4, [R29+0x6000] ;  /* 0x006000001d047984 */ /* 0x000e220000000c00 */
[----:B--2---:R-:W-:Y:S01]  /*4c0b0*/  IMAD R3, R14, 0x2, R11 ;  /* 0x000000020e037824 */ /* 0x004fe200078e020b */
[----:B------:R-:W-:Y:S01]  /*4c0c0*/  LEA.HI.X.SX32 R11, R11, R2, 0x1, P6 ;  /* 0x000000020b0b7211 */ /* 0x000fe200030f0eff */
[----:B------:R-:W2:Y:S01]  /*4c0d0*/  LDC R14, c[0x0][0x3b8] ;  /* 0x0000ee00ff0e7b82 */ /* 0x000ea20000000800 */
[----:B------:R-:W-:Y:S02]  /*4c0e0*/  PRMT R9, R20, 0x7770, RZ ;  /* 0x0000777014097816 */ /* 0x000fe400000000ff */
[C---:B------:R-:W-:Y:S01]  /*4c0f0*/  IADD3 R8, P6, PT, R3.reuse, R0, RZ ;  /* 0x0000000003087210 */ /* 0x040fe20007fde0ff */
[----:B-1----:R-:W-:Y:S02]  /*4c100*/  IMAD R12, R12, 0x2, R3 ;  /* 0x000000020c0c7824 */ /* 0x002fe400078e0203 */
[----:B------:R1:W-:Y:S02]  /*4c110*/  @P4 STG.E.U8 desc[UR8][R10.64], R9 ;  /* 0x000000090a004986 */ /* 0x0003e4000c101108 */
[----:B-1----:R-:W-:-:S02]  /*4c120*/  LEA.HI.X.SX32 R9, R3, R2, 0x1, P6 ;  /* 0x0000000203097211 */ /* 0x002fc400030f0eff */
[----:B------:R-:W-:-:S05]  /*4c130*/  PRMT R3, R19, 0x7770, RZ ;  /* 0x0000777013037816 */ /* 0x000fca00000000ff */
[----:B------:R1:W-:Y:S01]  /*4c140*/  @P5 STG.E.U8 desc[UR8][R8.64], R3 ;  /* 0x0000000308005986 */ /* 0x0003e2000c101108 */
[----:B------:R-:W-:-:S04]  /*4c150*/  IADD3 R10, P6, PT, R12, R0, RZ ;  /* 0x000000000c0a7210 */ /* 0x000fc80007fde0ff */
[----:B------:R-:W-:Y:S01]  /*4c160*/  LEA.HI.X.SX32 R11, R12, R2, 0x1, P6 ;  /* 0x000000020c0b7211 */ /* 0x000fe200030f0eff */
[----:B0-----:R-:W-:Y:S02]  /*4c170*/  IMAD.MOV.U32 R21, RZ, RZ, R6 ;  /* 0x000000ffff157224 */ /* 0x001fe400078e0006 */
[----:B------:R-:W-:Y:S01]  /*4c180*/  IMAD.MOV.U32 R20, RZ, RZ, R7 ;  /* 0x000000ffff147224 */ /* 0x000fe200078e0007 */
[----:B-1----:R-:W-:Y:S01]  /*4c190*/  PRMT R8, R17, 0x7770, RZ ;  /* 0x0000777011087816 */ /* 0x002fe200000000ff */
[----:B------:R-:W-:Y:S02]  /*4c1a0*/  IMAD.MOV.U32 R17, RZ, RZ, R4 ;  /* 0x000000ffff117224 */ /* 0x000fe400078e0004 */
[----:B------:R-:W-:Y:S02]  /*4c1b0*/  IMAD.MOV.U32 R19, RZ, RZ, R5 ;  /* 0x000000ffff137224 */ /* 0x000fe400078e0005 */
[----:B------:R0:W-:Y:S01]  /*4c1c0*/  @P2 STG.E.U8 desc[UR8][R10.64], R8 ;  /* 0x000000080a002986 */ /* 0x0001e2000c101108 */
[----:B---3--:R-:W-:Y:S01]  /*4c1d0*/  ISETP.LT.AND P3, PT, R25, UR5, !P0 ;  /* 0x0000000519007c0c */ /* 0x008fe2000c761270 */
[----:B------:R-:W4:Y:S01]  /*4c1e0*/  LDCU UR5, c[0x0][0x39c] ;  /* 0x00007380ff0577ac */ /* 0x000f220008000800 */
[----:B------:R-:W-:Y:S01]  /*4c1f0*/  ISETP.LT.AND P4, PT, R27, UR4, !P0 ;  /* 0x000000041b007c0c */ /* 0x000fe2000c781270 */
[----:B------:R-:W-:Y:S01]  /*4c200*/  IMAD R3, R13, 0x2, R12 ;  /* 0x000000020d037824 */ /* 0x000fe200078e020c */
[----:B------:R-:W3:Y:S01]  /*4c210*/  LDL.LU R27, [R1+0x298] ;  /* 0x00029800011b7983 */ /* 0x000ee20000300800 */
[----:B------:R-:W1:Y:S01]  /*4c220*/  LDC R12, c[0x0][0x3b8] ;  /* 0x0000ee00ff0c7b82 */ /* 0x000e620000000800 */
[----:B------:R-:W3:Y:S02]  /*4c230*/  LDCU UR4, c[0x0][0x39c] ;  /* 0x00007380ff0477ac */ /* 0x000ee40008000800 */
[----:B------:R-:W3:Y:S01]  /*4c240*/  LDL.LU R25, [R1+0x29c] ;  /* 0x00029c0001197983 */ /* 0x000ee20000300800 */
[----:B-----5:R-:W-:-:S02]  /*4c250*/  ISETP.LT.AND P5, PT, R26, UR6, !P0 ;  /* 0x000000061a007c0c */ /* 0x020fc4000c7a1270 */
[----:B----4-:R-:W-:Y:S01]  /*4c260*/  ISETP.LT.AND P2, PT, R28, UR5, !P0 ;  /* 0x000000051c007c0c */ /* 0x010fe2000c741270 */
[----:B------:R-:W4:Y:S01]  /*4c270*/  LDL.LU R26, [R1+0x2a0] ;  /* 0x0002a000011a7983 */ /* 0x000f220000300800 */
[----:B0-----:R-:W-:Y:S01]  /*4c280*/  IADD3 R8, P6, PT, R3, R0, RZ ;  /* 0x0000000003087210 */ /* 0x001fe20007fde0ff */
[----:B------:R-:W-:Y:S01]  /*4c290*/  IMAD R11, R15, 0x2, R3 ;  /* 0x000000020f0b7824 */ /* 0x000fe200078e0203 */
[----:B------:R-:W0:Y:S01]  /*4c2a0*/  LDCU UR5, c[0x0][0x39c] ;  /* 0x00007380ff0577ac */ /* 0x000e220008000800 */
[----:B------:R-:W-:Y:S01]  /*4c2b0*/  STL.64 [R1+0x20], R4 ;  /* 0x0000200401007387 */ /* 0x000fe20000100a00 */
[----:B------:R-:W-:Y:S01]  /*4c2c0*/  LEA.HI.X.SX32 R9, R3, R2, 0x1, P6 ;  /* 0x0000000203097211 */ /* 0x000fe200030f0eff */
[----:B------:R-:W5:Y:S01]  /*4c2d0*/  LDC R13, c[0x0][0x3b8] ;  /* 0x0000ee00ff0d7b82 */ /* 0x000f620000000800 */
[----:B------:R-:W4:Y:S01]  /*4c2e0*/  LDCU UR6, c[0x0][0x39c] ;  /* 0x00007380ff0677ac */ /* 0x000f220008000800 */
[----:B------:R1:W-:Y:S06]  /*4c2f0*/  STL.64 [R1+0x28], R6 ;  /* 0x0000280601007387 */ /* 0x0003ec0000100a00 */
[----:B------:R-:W0:Y:S01]  /*4c300*/  LDC R15, c[0x0][0x3b8] ;  /* 0x0000ee00ff0f7b82 */ /* 0x000e220000000800 */
[----:B-1----:R-:W4:Y:S04]  /*4c310*/  LDL.LU.64 R6, [R1+0x1378] ;  /* 0x0013780001067983 */ /* 0x002f280000300a00 */
[----:B------:R-:W4:Y:S04]  /*4c320*/  LDL.LU.64 R4, [R1+0x1370] ;  /* 0x0013700001047983 */ /* 0x000f280000300a00 */
[----:B------:R-:W4:Y:S01]  /*4c330*/  LDL.LU R28, [R1+0x2a4] ;  /* 0x0002a400011c7983 */ /* 0x000f220000300800 */
[----:B------:R-:W-:-:S02]  /*4c340*/  PRMT R3, R23, 0x7770, RZ ;  /* 0x0000777017037816 */ /* 0x000fc400000000ff */
[C---:B------:R-:W-:Y:S01]  /*4c350*/  IADD3 R10, P6, PT, R11.reuse, R0, RZ ;  /* 0x000000000b0a7210 */ /* 0x040fe20007fde0ff */
[----:B------:R-:W1:Y:S02]  /*4c360*/  LDC R23, c[0x0][0x3b8] ;  /* 0x0000ee00ff177b82 */ /* 0x000e640000000800 */
[----:B------:R2:W-:Y:S02]  /*4c370*/  @P3 STG.E.U8 desc[UR8][R8.64], R3 ;  /* 0x0000000308003986 */ /* 0x0005e4000c101108 */
[----:B--2---:R-:W-:Y:S01]  /*4c380*/  IMAD R3, R14, 0x2, R11 ;  /* 0x000000020e037824 */ /* 0x004fe200078e020b */
[----:B------:R-:W-:Y:S02]  /*4c390*/  LEA.HI.X.SX32 R11, R11, R2, 0x1, P6 ;  /* 0x000000020b0b7211 */ /* 0x000fe400030f0eff */
[----:B------:R-:W-:Y:S02]  /*4c3a0*/  PRMT R9, R22, 0x7770, RZ ;  /* 0x0000777016097816 */ /* 0x000fe400000000ff */
[C---:B------:R-:W-:Y:S01]  /*4c3b0*/  IADD3 R8, P6, PT, R3.reuse, R0, RZ ;  /* 0x0000000003087210 */ /* 0x040fe20007fde0ff */
[----:B------:R-:W-:Y:S01]  /*4c3c0*/  IMAD R12, R12, 0x2, R3 ;  /* 0x000000020c0c7824 */ /* 0x000fe200078e0203 */
[----:B------:R-:W2:Y:S01]  /*4c3d0*/  LDC R22, c[0x0][0x3b8] ;  /* 0x0000ee00ff167b82 */ /* 0x000ea20000000800 */
[----:B------:R0:W-:Y:S02]  /*4c3e0*/  @P4 STG.E.U8 desc[UR8][R10.64], R9 ;  /* 0x000000090a004986 */ /* 0x0001e4000c101108 */
[----:B0-----:R-:W-:-:S02]  /*4c3f0*/  LEA.HI.X.SX32 R9, R3, R2, 0x1, P6 ;  /* 0x0000000203097211 */ /* 0x001fc400030f0eff */
[----:B------:R-:W-:Y:S02]  /*4c400*/  PRMT R3, R18, 0x7770, RZ ;  /* 0x0000777012037816 */ /* 0x000fe400000000ff */
[C---:B------:R-:W-:Y:S01]  /*4c410*/  IADD3 R10, P6, PT, R12.reuse, R0, RZ ;  /* 0x000000000c0a7210 */ /* 0x040fe20007fde0ff */
[----:B------:R-:W0:Y:S02]  /*4c420*/  LDC R18, c[0x0][0x3b8] ;  /* 0x0000ee00ff127b82 */ /* 0x000e240000000800 */
[----:B------:R1:W-:Y:S01]  /*4c430*/  @P5 STG.E.U8 desc[UR8][R8.64], R3 ;  /* 0x0000000308005986 */ /* 0x0003e2000c101108 */
[----:B------:R-:W-:Y:S02]  /*4c440*/  LEA.HI.X.SX32 R11, R12, R2, 0x1, P6 ;  /* 0x000000020c0b7211 */ /* 0x000fe400030f0eff */
[----:B-1----:R-:W-:Y:S02]  /*4c450*/  PRMT R8, R16, 0x7770, RZ ;  /* 0x0000777010087816 */ /* 0x002fe400000000ff */
[----:B---3--:R-:W-:Y:S01]  /*4c460*/  ISETP.LT.AND P3, PT, R27, UR4, !P0 ;  /* 0x000000041b007c0c */ /* 0x008fe2000c761270 */
[----:B------:R-:W1:Y:S01]  /*4c470*/  LDCU UR4, c[0x0][0x39c] ;  /* 0x00007380ff0477ac */ /* 0x000e620008000800 */
[----:B------:R-:W3:Y:S01]  /*4c480*/  LDL.LU R27, [R1+0x2a8] ;  /* 0x0002a800011b7983 */ /* 0x000ee20000300800 */
[----:B------:R-:W-:Y:S01]  /*4c490*/  ISETP.LT.AND P4, PT, R25, UR5, !P0 ;  /* 0x0000000519007c0c */ /* 0x000fe2000c781270 */
[----:B-----5:R-:W-:-:S02]  /*4c4a0*/  IMAD R3, R13, 0x2, R12 ;  /* 0x000000020d037824 */ /* 0x020fc400078e020c */
[----:B------:R-:W5:Y:S01]  /*4c4b0*/  LDL.LU R25, [R1+0x2ac] ;  /* 0x0002ac0001197983 */ /* 0x000f620000300800 */
[----:B------:R-:W0:Y:S01]  /*4c4c0*/  LDC R16, c[0x0][0x3b8] ;  /* 0x0000ee00ff107b82 */ /* 0x000e220000000800 */
[----:B------:R-:W3:Y:S02]  /*4c4d0*/  LDCU UR5, c[0x0][0x39c] ;  /* 0x00007380ff0577ac */ /* 0x000ee40008000800 */
[----:B------:R-:W-:Y:S01]  /*4c4e0*/  @P2 STG.E.U8 desc[UR8][R10.64], R8 ;  /* 0x000000080a002986 */ /* 0x000fe2000c101108 */
[----:B----4-:R-:W-:Y:S01]  /*4c4f0*/  ISETP.LT.AND P5, PT, R26, UR6, !P0 ;  /* 0x000000061a007c0c */ /* 0x010fe2000c7a1270 */
[----:B------:R-:W-:Y:S02]  /*4c500*/  IMAD R13, R15, 0x2, R3 ;  /* 0x000000020f0d7824 */ /* 0x000fe400078e0203 */
[----:B------:R-:W4:Y:S01]  /*4c510*/  LDL.LU R26, [R1+0x2b0] ;  /* 0x0002b000011a7983 */ /* 0x000f220000300800 */
[C---:B------:R-:W-:Y:S01]  /*4c520*/  IADD3 R14, P6, PT, R3.reuse, R0, RZ ;  /* 0x00000000030e7210 */ /* 0x040fe20007fde0ff */
[----:B------:R-:W4:Y:S02]  /*4c530*/  LDCU UR6, c[0x0][0x39c] ;  /* 0x00007380ff0677ac */ /* 0x000f240008000800 */
[----:B------:R-:W0:Y:S01]  /*4c540*/  LDS.128 R8, [R29+0x8000] ;  /* 0x008000001d087984 */ /* 0x000e220000000c00 */
[----:B-1----:R-:W-:Y:S01]  /*4c550*/  ISETP.LT.AND P2, PT, R28, UR4, !P0 ;  /* 0x000000041c007c0c */ /* 0x002fe2000c741270 */
[----:B------:R-:W5:Y:S02]  /*4c560*/  LDCU UR4, c[0x0][0x39c] ;  /* 0x00007380ff0477ac */ /* 0x000f640008000800 */
[----:B------:R-:W2:Y:S01]  /*4c570*/  LDL.LU R28, [R1+0x2b4] ;  /* 0x0002b400011c7983 */ /* 0x000ea20000300800 */
[----:B------:R-:W-:-:S02]  /*4c580*/  LEA.HI.X.SX32 R15, R3, R2, 0x1, P6 ;  /* 0x00000002030f7211 */ /* 0x000fc400030f0eff */
[----:B------:R-:W-:Y:S02]  /*4c590*/  PRMT R3, R17, 0x7770, RZ ;  /* 0x0000777011037816 */ /* 0x000fe400000000ff */
[C---:B------:R-:W-:Y:S01]  /*4c5a0*/  IADD3 R12, P6, PT, R13.reuse, R0, RZ ;  /* 0x000000000d0c7210 */ /* 0x040fe20007fde0ff */
[----:B------:R-:W1:Y:S02]  /*4c5b0*/  LDC R17, c[0x0][0x3b8] ;  /* 0x0000ee00ff117b82 */ /* 0x000e640000000800 */
[----:B------:R0:W-:Y:S02]  /*4c5c0*/  @P3 STG.E.U8 desc[UR8][R14.64], R3 ;  /* 0x000000030e003986 */ /* 0x0001e4000c101108 */
[----:B0-----:R-:W-:Y:S01]  /*4c5d0*/  IMAD R3, R18, 0x2, R13 ;  /* 0x0000000212037824 */ /* 0x001fe200078e020d */
[----:B------:R-:W-:Y:S02]  /*4c5e0*/  LEA.HI.X.SX32 R13, R13, R2, 0x1, P6 ;  /* 0x000000020d0d7211 */ /* 0x000fe400030f0eff */
[----:B------:R-:W-:-:S02]  /*4c5f0*/  PRMT R15, R19, 0x7770, RZ ;  /* 0x00007770130f7816 */ /* 0x000fc400000000ff */
[C---:B------:R-:W-:Y:S01]  /*4c600*/  IADD3 R14, P6, PT, R3.reuse, R0, RZ ;  /* 0x00000000030e7210 */ /* 0x040fe20007fde0ff */
[----:B------:R-:W-:Y:S01]  /*4c610*/  IMAD R16, R16, 0x2, R3 ;  /* 0x0000000210107824 */ /* 0x000fe200078e0203 */
[----:B------:R-:W0:Y:S01]  /*4c620*/  LDC R19, c[0x0][0x3b8] ;  /* 0x0000ee00ff137b82 */ /* 0x000e220000000800 */
[----:B------:R1:W-:Y:S02]  /*4c630*/  @P4 STG.E.U8 desc[UR8][R12.64], R15 ;  /* 0x0000000f0c004986 */ /* 0x0003e4000c101108 */
[----:B-1----:R-:W-:Y:S02]  /*4c640*/  LEA.HI.X.SX32 R15, R3, R2, 0x1, P6 ;  /* 0x00000002030f7211 */ /* 0x002fe400030f0eff */
[----:B------:R-:W-:Y:S02]  /*4c650*/  PRMT R3, R21, 0x7770, RZ ;  /* 0x0000777015037816 */ /* 0x000fe400000000ff */
[C---:B------:R-:W-:Y:S01]  /*4c660*/  IADD3 R12, P6, PT, R16.reuse, R0, RZ ;  /* 0x00000000100c7210 */ /* 0x040fe20007fde0ff */
[----:B------:R-:W1:Y:S02]  /*4c670*/  LDC R21, c[0x0][0x3b8] ;  /* 0x0000ee00ff157b82 */ /* 0x000e640000000800 */
[----:B------:R0:W-:Y:S01]  /*4c680*/  @P5 STG.E.U8 desc[UR8][R14.64], R3 ;  /* 0x000000030e005986 */ /* 0x0001e2000c101108 */
[----:B------:R-:W-:-:S02]  /*4c690*/  LEA.HI.X.SX32 R13, R16, R2, 0x1, P6 ;  /* 0x00000002100d7211 */ /* 0x000fc400030f0eff */
[----:B0-----:R-:W-:Y:S02]  /*4c6a0*/  PRMT R14, R20, 0x7770, RZ ;  /* 0x00007770140e7816 */ /* 0x001fe400000000ff */
[----:B---3--:R-:W-:Y:S01]  /*4c6b0*/  ISETP.LT.AND P3, PT, R27, UR5, !P0 ;  /* 0x000000051b007c0c */ /* 0x008fe2000c761270 */
[----:B------:R-:W2:Y:S01]  /*4c6c0*/  LDCU UR5, c[0x0][0x39c] ;  /* 0x00007380ff0577ac */ /* 0x000ea20008000800 */
[----:B------:R-:W3:Y:S01]  /*4c6d0*/  LDL.LU R27, [R1+0x2b8] ;  /* 0x0002b800011b7983 */ /* 0x000ee20000300800 */
[----:B-----5:R-:W-:Y:S01]  /*4c6e0*/  ISETP.LT.AND P4, PT, R25, UR4, !P0 ;  /* 0x0000000419007c0c */ /* 0x020fe2000c781270 */
[----:B------:R-:W-:Y:S02]  /*4c6f0*/  IMAD R3, R17, 0x2, R16 ;  /* 0x0000000211037824 */ /* 0x000fe400078e0210 */
[----:B------:R-:W-:Y:S01]  /*4c700*/  @P2 STG.E.U8 desc[UR8][R12.64], R14 ;  /* 0x0000000e0c002986 */ /* 0x000fe2000c101108 */
[----:B------:R-:W0:Y:S01]  /*4c710*/  LDC R20, c[0x0][0x3b8] ;  /* 0x0000ee00ff147b82 */ /* 0x000e220000000800 */
[----:B------:R-:W3:Y:S02]  /*4c720*/  LDCU UR4, c[0x0][0x39c] ;  /* 0x00007380ff0477ac */ /* 0x000ee40008000800 */
[----:B------:R-:W5:Y:S01]  /*4c730*/  LDS.128 R12, [R29+0xa000] ;  /* 0x00a000001d0c7984 */ /* 0x000f620000000c00 */
[----:B----4-:R-:W-:Y:S01]  /*4c740*/  ISETP.LT.AND P5, PT, R26, UR6, !P0 ;  /* 0x000000061a007c0c */ /* 0x010fe2000c7a1270 */
[----:B------:R-:W-:-:S02]  /*4c750*/  IMAD R17, R19, 0x2, R3 ;  /* 0x0000000213117824 */ /* 0x000fc400078e0203 */
[----:B------:R-:W4:Y:S01]  /*4c760*/  LDL.LU R26, [R1+0x2bc] ;  /* 0x0002bc00011a7983 */ /* 0x000f220000300800 */
[C---:B------:R-:W-:Y:S01]  /*4c770*/  IADD3 R18, P6, PT, R3.reuse, R0, RZ ;  /* 0x0000000003127210 */ /* 0x040fe20007fde0ff */
[----:B------:R-:W0:Y:S02]  /*4c780*/  LDCU UR6, c[0x0][0x39c] ;  /* 0x00007380ff0677ac */ /* 0x000e240008000800 */
[----:B------:R-:W4:Y:S01]  /*4c790*/  LDL.LU R25, [R1+0x2c0] ;  /* 0x0002c00001197983 */ /* 0x000f220000300800 */
[----:B--2---:R-:W-:Y:S01]  /*4c7a0*/  ISETP.LT.AND P2, PT, R28, UR5, !P0 ;  /* 0x000000051c007c0c */ /* 0x004fe2000c741270 */
[----:B------:R-:W4:Y:S02]  /*4c7b0*/  LDCU UR5, c[0x0][0x39c] ;  /* 0x00007380ff0577ac */ /* 0x000f240008000800 */
[----:B------:R-:W2:Y:S01]  /*4c7c0*/  LDL.LU R28, [R1+0x2cc] ;  /* 0x0002cc00011c7983 */ /* 0x000ea20000300800 */
[----:B------:R-:W-:Y:S02]  /*4c7d0*/  LEA.HI.X.SX32 R19, R3, R2, 0x1, P6 ;  /* 0x0000000203137211 */ /* 0x000fe400030f0eff */
[----:B------:R-:W-:-:S02]  /*4c7e0*/  PRMT R3, R8, 0x7770, RZ ;  /* 0x0000777008037816 */ /* 0x000fc400000000ff */
[----:B------:R-:W-:-:S03]  /*4c7f0*/  IADD3 R16, P6, PT, R17, R0, RZ ;  /* 0x0000000011107210 */ /* 0x000fc60007fde0ff */
[----:B------:R0:W-:Y:S02]  /*4c800*/  @P3 STG.E.U8 desc[UR8][R18.64], R3 ;  /* 0x0000000312003986 */ /* 0x0001e4000c101108 */
[----:B0-----:R-:W-:Y:S01]  /*4c810*/  IMAD R3, R22, 0x2, R17 ;  /* 0x0000000216037824 */ /* 0x001fe200078e0211 */
[----:B------:R-:W-:Y:S02]  /*4c820*/  LEA.HI.X.SX32 R17, R17, R2, 0x1, P6 ;  /* 0x0000000211117211 */ /* 0x000fe400030f0eff */
[----:B------:R-:W-:Y:S02]  /*4c830*/  PRMT R19, R9, 0x7770, RZ ;  /* 0x0000777009137816 */ /* 0x000fe400000000ff */
[----:B------:R-:W-:-:S03]  /*4c840*/  IADD3 R18, P6, PT, R3, R0, RZ ;  /* 0x0000000003127210 */ /* 0x000fc60007fde0ff */
[----:B------:R0:W-:Y:S01]  /*4c850*/  @P4 STG.E.U8 desc[UR8][R16.64], R19 ;  /* 0x0000001310004986 */ /* 0x0001e2000c101108 */
[----:B------:R-:W-:Y:S01]  /*4c860*/  IMAD R20, R20, 0x2, R3 ;  /* 0x0000000214147824 */ /* 0x000fe200078e0203 */
[----:B0-----:R-:W-:Y:S02]  /*4c870*/  LEA.HI.X.SX32 R19, R3, R2, 0x1, P6 ;  /* 0x0000000203137211 */ /* 0x001fe400030f0eff */
[----:B------:R-:W-:Y:S02]  /*4c880*/  PRMT R3, R10, 0x7770, RZ ;  /* 0x000077700a037816 */ /* 0x000fe400000000ff */
[----:B------:R-:W-:-:S03]  /*4c890*/  IADD3 R16, P6, PT, R20, R0, RZ ;  /* 0x0000000014107210 */ /* 0x000fc60007fde0ff */
[----:B------:R1:W-:Y:S01]  /*4c8a0*/  @P5 STG.E.U8 desc[UR8][R18.64], R3 ;  /* 0x0000000312005986 */ /* 0x0003e2000c101108 */
[----:B------:R-:W-:Y:S01]  /*4c8b0*/  LEA.HI.X.SX32 R17, R20, R2, 0x1, P6 ;  /* 0x0000000214117211 */ /* 0x000fe200030f0eff */
[----:B-1----:R-:W-:Y:S01]  /*4c8c0*/  IMAD R3, R21, 0x2, R20 ;  /* 0x0000000215037824 */ /* 0x002fe200078e0214 */
[----:B------:R-:W-:-:S04]  /*4c8d0*/  PRMT R18, R11, 0x7770, RZ ;  /* 0x000077700b127816 */ /* 0x000fc800000000ff */
[----:B------:R-:W-:Y:S01]  /*4c8e0*/  IADD3 R22, P6, PT, R3, R0, RZ ;  /* 0x0000000003167210 */ /* 0x000fe20007fde0ff */
[----:B------:R-:W-:-:S03]  /*4c8f0*/  IMAD R21, R23, 0x2, R3 ;  /* 0x0000000217157824 */ /* 0x000fc600078e0203 */
[----:B------:R-:W-:Y:S02]  /*4c900*/  LEA.HI.X.SX32 R23, R3, R2, 0x1, P6 ;  /* 0x0000000203177211 */ /* 0x000fe400030f0eff */
[----:B-----5:R-:W-:Y:S01]  /*4c910*/  PRMT R3, R12, 0x7770, RZ ;  /* 0x000077700c037816 */ /* 0x020fe200000000ff */
[----:B------:R-:W-:Y:S01]  /*4c920*/  @P2 STG.E.U8 desc[UR8][R16.64], R18 ;  /* 0x0000001210002986 */ /* 0x000fe2000c101108 */
[----:B------:R-:W-:-:S03]  /*4c930*/  IADD3 R20, P6, PT, R21, R0, RZ ;  /* 0x0000000015147210 */ /* 0x000fc60007fde0ff */
[----:B------:R-:W0:Y:S01]  /*4c940*/  LDS.128 R16, [R29+0xc000] ;  /* 0x00c000001d107984 */ /* 0x000e220000000c00 */
[----:B---3--:R-:W-:Y:S01]  /*4c950*/  ISETP.LT.AND P3, PT, R27, UR4, !P0 ;  /* 0x000000041b007c0c */ /* 0x008fe2000c761270 */
[----:B------:R-:W2:Y:S02]  /*4c960*/  LDCU UR4, c[0x0][0x39c] ;  /* 0x00007380ff0477ac */ /* 0x000ea40008000800 */
[----:B------:R-:W3:Y:S10]  /*4c970*/  LDL.LU R27, [R1+0x2dc] ;  /* 0x0002dc00011b7983 */ /* 0x000ef40000300800 */
[----:B------:R1:W-:Y:S02]  /*4c980*/  @P3 STG.E.U8 desc[UR8][R22.64], R3 ;  /* 0x0000000316003986 */ /* 0x0003e4000c101108 */
[----:B-1----:R-:W-:-:S02]  /*4c990*/  PRMT R23, R13, 0x7770, RZ ;  /* 0x000077700d177816 */ /* 0x002fc400000000ff */
[----:B----4-:R-:W-:Y:S01]  /*4c9a0*/  ISETP.LT.AND P4, PT, R26, UR5, !P0 ;  /* 0x000000051a007c0c */ /* 0x010fe2000c781270 */
[----:B------:R-:W3:Y:S01]  /*4c9b0*/  LDCU UR5, c[0x0][0x39c] ;  /* 0x00007380ff0577ac */ /* 0x000ee20008000800 */
[----:B------:R-:W1:Y:S02]  /*4c9c0*/  LDC R26, c[0x0][0x3b8] ;  /* 0x0000ee00ff1a7b82 */ /* 0x000e640000000800 */
[----:B-1----:R-:W-:Y:S01]  /*4c9d0*/  IMAD R3, R26, 0x2, R21 ;  /* 0x000000021a037824 */ /* 0x002fe200078e0215 */
[----:B------:R-:W-:Y:S02]  /*4c9e0*/  LEA.HI.X.SX32 R21, R21, R2, 0x1, P6 ;  /* 0x0000000215157211 */ /* 0x000fe400030f0eff */
[----:B--2---:R-:W-:Y:S01]  /*4c9f0*/  ISETP.LT.AND P2, PT, R28, UR4, !P0 ;  /* 0x000000041c007c0c */ /* 0x004fe2000c741270 */
[----:B------:R-:W1:Y:S01]  /*4ca00*/  LDCU UR4, c[0x0][0x39c] ;  /* 0x00007380ff0477ac */ /* 0x000e620008000800 */
[----:B------:R-:W2:Y:S04]  /*4ca10*/  LDL.LU R28, [R1+0x2f4] ;  /* 0x0002f400011c7983 */ /* 0x000ea80000300800 */
[----:B------:R-:W4:Y:S04]  /*4ca20*/  LDL.LU R26, [R1+0x2e8] ;  /* 0x0002e800011a7983 */ /* 0x000f280000300800 */
[----:B------:R5:W-:Y:S04]  /*4ca30*/  @P4 STG.E.U8 desc[UR8][R20.64], R23 ;  /* 0x0000001714004986 */ /* 0x000be8000c101108 */
[----:B-----5:R-:W1:Y:S01]  /*4ca40*/  LDL.LU R21, [R1+0x2e4] ;  /* 0x0002e40001157983 */ /* 0x020e620000300800 */
[----:B------:R-:W-:Y:S01]  /*4ca50*/  ISETP.LT.AND P5, PT, R25, UR6, !P0 ;  /* 0x0000000619007c0c */ /* 0x000fe2000c7a1270 */
[----:B------:R-:W4:Y:S01]  /*4ca60*/  LDCU UR6, c[0x0][0x39c] ;  /* 0x00007380ff0677ac */ /* 0x000f220008000800 */
[----:B------:R-:W5:Y:S01]  /*4ca70*/  LDC R25, c[0x0][0x3b8] ;  /* 0x0000ee00ff197b82 */ /* 0x000f620000000800 */
[----:B------:R-:W-:Y:S01]  /*4ca80*/  IADD3 R22, P6, PT, R3, R0, RZ ;  /* 0x0000000003167210 */ /* 0x000fe20007fde0ff */
[----:B------:R-:W-:-:S03]  /*4ca90*/  IMAD R24, R24, 0x2, R3 ;  /* 0x0000000218187824 */ /* 0x000fc600078e0203 */
[----:B------:R-:W-:Y:S02]  /*4caa0*/  LEA.HI.X.SX32 R23, R3, R2, 0x1, P6 ;  /* 0x0000000203177211 */ /* 0x000fe400030f0eff */
[----:B------:R-:W-:Y:S02]  /*4cab0*/  PRMT R3, R14, 0x7770, RZ ;  /* 0x000077700e037816 */ /* 0x000fe400000000ff */
[----:B------:R-:W-:-:S03]  /*4cac0*/  IADD3 R20, P6, PT, R24, R0, RZ ;  /* 0x0000000018147210 */ /* 0x000fc60007fde0ff */
[----:B------:R5:W-:Y:S02]  /*4cad0*/  @P5 STG.E.U8 desc[UR8][R22.64], R3 ;  /* 0x0000000316005986 */ /* 0x000be4000c101108 */
[----:B-----5:R-:W-:Y:S01]  /*4cae0*/  IMAD R3, R25, 0x2, R24 ;  /* 0x0000000219037824 */ /* 0x020fe200078e0218 */
[----:B------:R-:W-:Y:S02]  /*4caf0*/  PRMT R22, R15, 0x7770, RZ ;  /* 0x000077700f167816 */ /* 0x000fe400000000ff */
[----:B---3--:R-:W-:Y:S01]  /*4cb00*/  ISETP.LT.AND P3, PT, R27, UR5, !P0 ;  /* 0x000000051b007c0c */ /* 0x008fe2000c761270 */
[----:B------:R-:W2:Y:S01]  /*4cb10*/  LDCU UR5, c[0x0][0x39c] ;  /* 0x00007380ff0577ac */ /* 0x000ea20008000800 */
[----:B------:R-:W3:Y:S02]  /*4cb20*/  LDC R27, c[0x0][0x3b8] ;  /* 0x0000ee00ff1b7b82 */ /* 0x000ee40000000800 */
[----:B---3--:R-:W-:Y:S01]  /*4cb30*/  IMAD R25, R27, 0x2, R3 ;  /* 0x000000021b197824 */ /* 0x008fe200078e0203 */
[----:B----4-:R-:W-:Y:S01]  /*4cb40*/  ISETP.LT.AND P5, PT, R26, UR6, !P0 ;  /* 0x000000061a007c0c */ /* 0x010fe2000c7a1270 */
[----:B------:R-:W3:Y:S01]  /*4cb50*/  LDCU UR6, c[0x0][0x39c] ;  /* 0x00007380ff0677ac */ /* 0x000ee20008000800 */
[----:B-1----:R-:W-:Y:S01]  /*4cb60*/  ISETP.LT.AND P4, PT, R21, UR4, !P0 ;  /* 0x0000000415007c0c */ /* 0x002fe2000c781270 */
[----:B------:R-:W1:Y:S01]  /*4cb70*/  LDCU UR4, c[0x0][0x39c] ;  /* 0x00007380ff0477ac */ /* 0x000e620008000800 */
[----:B------:R-:W-:-:S02]  /*4cb80*/  LEA.HI.X.SX32 R21, R24, R2, 0x1, P6 ;  /* 0x0000000218157211 */ /* 0x000fc400030f0eff */
[----:B------:R-:W-:-:S04]  /*4cb90*/  IADD3 R26, P6, PT, R3, R0, RZ ;  /* 0x00000000031a7210 */ /* 0x000fc80007fde0ff */
[----:B------:R-:W-:Y:S02]  /*4cba0*/  LEA.HI.X.SX32 R27, R3, R2, 0x1, P6 ;  /* 0x00000002031b7211 */ /* 0x000fe400030f0eff */
[----:B0-----:R-:W-:Y:S01]  /*4cbb0*/  PRMT R3, R16, 0x7770, RZ ;  /* 0x0000777010037816 */ /* 0x001fe200000000ff */
[----:B------:R-:W-:Y:S04]  /*4cbc0*/  @P2 STG.E.U8 desc[UR8][R20.64], R22 ;  /* 0x0000001614002986 */ /* 0x000fe8000c101108 */
[----:B------:R0:W-:Y:S01]  /*4cbd0*/  @P3 STG.E.U8 desc[UR8][R26.64], R3 ;  /* 0x000000031a003986 */ /* 0x0001e2000c101108 */
[----:B------:R-:W-:-:S03]  /*4cbe0*/  IADD3 R24, P6, PT, R25, R0, RZ ;  /* 0x0000000019187210 */ /* 0x000fc60007fde0ff */
[----:B------:R4:W5:Y:S01]  /*4cbf0*/  LDS.128 R20, [R29+0xe000] ;  /* 0x00e000001d147984 */ /* 0x0009620000000c00 */
[----:B0-----:R-:W0:Y:S03]  /*4cc00*/  LDC R27, c[0x0][0x3b8] ;  /* 0x0000ee00ff1b7b82 */ /* 0x001e260000000800 */
[----:B----4-:R-:W3:Y:S04]  /*4cc10*/  LDL.LU R29, [R1+0x300] ;  /* 0x00030000011d7983 */ /* 0x010ee80000300800 */
[----:B------:R-:W1:Y:S01]  /*4cc20*/  LDL.LU R26, [R1+0x2f8] ;  /* 0x0002f800011a7983 */ /* 0x000e620000300800 */
[----:B0-----:R-:W-:Y:S01]  /*4cc30*/  IMAD R3, R27, 0x2, R25 ;  /* 0x000000021b037824 */ /* 0x001fe200078e0219 */
[----:B------:R-:W-:-:S02]  /*4cc40*/  LEA.HI.X.SX32 R25, R25, R2, 0x1, P6 ;  /* 0x0000000219197211 */ /* 0x000fc400030f0eff */
[----:B------:R-:W-:-:S05]  /*4cc50*/  PRMT R27, R17, 0x7770, RZ ;  /* 0x00007770111b7816 */ /* 0x000fca00000000ff */
[----:B------:R0:W-:Y:S04]  /*4cc60*/  @P4 STG.E.U8 desc[UR8][R24.64], R27 ;  /* 0x0000001b18004986 */ /* 0x0001e8000c101108 */
[----:B0-----:R-:W4:Y:S01]  /*4cc70*/  LDL.LU R24, [R1+0x2fc] ;  /* 0x0002fc0001187983 */ /* 0x001f220000300800 */
[----:B------:R-:W0:Y:S01]  /*4cc80*/  LDC R25, c[0x0][0x3b8] ;  /* 0x0000ee00ff197b82 */ /* 0x000e220000000800 */
[----:B--2---:R-:W-:Y:S01]  /*4cc90*/  ISETP.LT.AND P2, PT, R28, UR5, !P0 ;  /* 0x000000051c007c0c */ /* 0x004fe2000c741270 */
[----:B------:R-:W4:Y:S06]  /*4cca0*/  LDCU UR5, c[0x0][0x39c] ;  /* 0x00007380ff0577ac */ /* 0x000f2c0008000800 */
[----:B------:R-:W2:Y:S01]  /*4ccb0*/  LDC R28, c[0x0][0x3b8] ;  /* 0x0000ee00ff1c7b82 */ /* 0x000ea20000000800 */
[----:B0-----:R-:W-:Y:S01]  /*4ccc0*/  IMAD R25, R25, 0x2, R3 ;  /* 0x0000000219197824 */ /* 0x001fe200078e0203 */
[----:B-1----:R-:W-:Y:S01]  /*4ccd0*/  ISETP.LT.AND P3, PT, R26, UR4, !P0 ;  /* 0x000000041a007c0c */ /* 0x002fe2000c761270 */
[----:B------:R-:W0:Y:S01]  /*4cce0*/  LDCU UR4, c[0x0][0x39c] ;  /* 0x00007380ff0477ac */ /* 0x000e220008000800 */
[----:B------:R-:W-:-:S04]  /*4ccf0*/  IADD3 R26, P6, PT, R3, R0, RZ ;  /* 0x00000000031a7210 */ /* 0x000fc80007fde0ff */
[----:B------:R-:W-:Y:S02]  /*4cd00*/  LEA.HI.X.SX32 R27, R3, R2, 0x1, P6 ;  /* 0x00000002031b7211 */ /* 0x000fe400030f0eff */
[----:B------:R-:W-:-:S05]  /*4cd10*/  PRMT R3, R18, 0x7770, RZ ;  /* 0x0000777012037816 */ /* 0x000fca00000000ff */
[----:B------:R2:W-:Y:S02]  /*4cd20*/  @P5 STG.E.U8 desc[UR8][R26.64], R3 ;  /* 0x000000031a005986 */ /* 0x0005e4000c101108 */
[----:B--2---:R-:W-:Y:S01]  /*4cd30*/  IMAD R3, R28, 0x2, R25 ;  /* 0x000000021c037824 */ /* 0x004fe200078e0219 */
[----:B------:R-:W-:Y:S01]  /*4cd40*/  PRMT R27, R19, 0x7770, RZ ;  /* 0x00007770131b7816 */ /* 0x000fe200000000ff */
[----:B------:R-:W1:Y:S01]  /*4cd50*/  LDC R28, c[0x0][0x3b8] ;  /* 0x0000ee00ff1c7b82 */ /* 0x000e620000000800 */
[----:B----4-:R-:W-:Y:S01]  /*4cd60*/  ISETP.LT.AND P4, PT, R24, UR5, !P0 ;  /* 0x0000000518007c0c */ /* 0x010fe2000c781270 */
[----:B------:R-:W2:Y:S01]  /*4cd70*/  LDCU UR5, c[0x0][0x39c] ;  /* 0x00007380ff0577ac */ /* 0x000ea20008000800 */
[----:B------:R-:W-:-:S04]  /*4cd80*/  IADD3 R24, P6, PT, R25, R0, RZ ;  /* 0x0000000019187210 */ /* 0x000fc80007fde0ff */
[----:B------:R-:W-:-:S05]  /*4cd90*/  LEA.HI.X.SX32 R25, R25, R2, 0x1, P6 ;  /* 0x0000000219197211 */ /* 0x000fca00030f0eff */
[----:B------:R4:W-:Y:S04]  /*4cda0*/  @P2 STG.E.U8 desc[UR8][R24.64], R27 ;  /* 0x0000001b18002986 */ /* 0x0009e8000c101108 */
[----:B----4-:R-:W0:Y:S01]  /*4cdb0*/  LDL.LU R25, [R1+0x304] ;  /* 0x0003040001197983 */ /* 0x010e220000300800 */
[----:B------:R-:W-:-:S04]  /*4cdc0*/  IADD3 R26, P6, PT, R3, R0, RZ ;  /* 0x00000000031a7210 */ /* 0x000fc80007fde0ff */
[----:B------:R-:W-:Y:S02]  /*4cdd0*/  LEA.HI.X.SX32 R27, R3, R2, 0x1, P6 ;  /* 0x00000002031b7211 */ /* 0x000fe400030f0eff */
[----:B0-----:R-:W-:Y:S01]  /*4cde0*/  ISETP.LT.AND P2, PT, R25, UR4, !P0 ;  /* 0x0000000419007c0c */ /* 0x001fe2000c741270 */
[----:B-1----:R-:W-:Y:S01]  /*4cdf0*/  IMAD R25, R28, 0x2, R3 ;  /* 0x000000021c197824 */ /* 0x002fe200078e0203 */
[----:B-----5:R-:W-:Y:S01]  /*4ce00*/  PRMT R3, R20, 0x7770, RZ ;  /* 0x0000777014037816 */ /* 0x020fe200000000ff */
[----:B------:R-:W0:Y:S01]  /*4ce10*/  LDC R28, c[0x0][0x3b8] ;  /* 0x0000ee00ff1c7b82 */ /* 0x000e220000000800 */
[----:B---3--:R-:W-:Y:S01]  /*4ce20*/  ISETP.LT.AND P5, PT, R29, UR6, !P0 ;  /* 0x000000061d007c0c */ /* 0x008fe2000c7a1270 */
[----:B------:R-:W1:Y:S02]  /*4ce30*/  LDCU UR4, c[0x0][0x39c] ;  /* 0x00007380ff0477ac */ /* 0x000e640008000800 */
[----:B------:R3:W-:Y:S01]  /*4ce40*/  @P3 STG.E.U8 desc[UR8][R26.64], R3 ;  /* 0x000000031a003986 */ /* 0x0007e2000c101108 */
[----:B------:R-:W-:Y:S01]  /*4ce50*/  IADD3 R24, P6, PT, R25, R0, RZ ;  /* 0x0000000019187210 */ /* 0x000fe20007fde0ff */
[----:B------:R-:W4:Y:S02]  /*4ce60*/  LDCU UR6, c[0x0][0x39c] ;  /* 0x00007380ff0677ac */ /* 0x000f240008000800 */
[----:B------:R-:W5:Y:S08]  /*4ce70*/  LDC R29, c[0x0][0x3b8] ;  /* 0x0000ee00ff1d7b82 */ /* 0x000f700000000800 */
[----:B---3--:R-:W3:Y:S01]  /*4ce80*/  LDC R27, c[0x0][0x3b8] ;  /* 0x0000ee00ff1b7b82 */ /* 0x008ee20000000800 */
[----:B------:R-:W2:Y:S01]  /*4ce90*/  LDL.LU R26, [R1+0x308] ;  /* 0x00030800011a7983 */ /* 0x000ea20000300800 */
[----:B---3--:R-:W-:Y:S01]  /*4cea0*/  IMAD R3, R27, 0x2, R25 ;  /* 0x000000021b037824 */ /* 0x008fe200078e0219 */
[----:B------:R-:W-:-:S02]  /*4ceb0*/  LEA.HI.X.SX32 R25, R25, R2, 0x1, P6 ;  /* 0x0000000219197211 */ /* 0x000fc400030f0eff */
[----:B------:R-:W-:-:S05]  /*4cec0*/  PRMT R27, R21, 0x7770, RZ ;  /* 0x00007770151b7816 */ /* 0x000fca00000000ff */
[----:B------:R3:W-:Y:S04]  /*4ced0*/  @P4 STG.E.U8 desc[UR8][R24.64], R27 ;  /* 0x0000001b18004986 */ /* 0x0007e8000c101108 */
[----:B---3--:R-:W1:Y:S01]  /*4cee0*/  LDL.LU R24, [R1+0x30c] ;  /* 0x00030c0001187983 */ /* 0x008e620000300800 */
[----:B-----5:R-:W-:-:S03]  /*4cef0*/  IMAD R25, R29, 0x2, R3 ;  /* 0x000000021d197824 */ /* 0x020fc600078e0203 */
[----:B------:R-:W4:Y:S01]  /*4cf00*/  LDL.LU R29, [R1+0x310] ;  /* 0x00031000011d7983 */ /* 0x000f220000300800 */
[----:B--2---:R-:W-:Y:S01]  /*4cf10*/  ISETP.LT.AND P3, PT, R26, UR5, !P0 ;  /* 0x000000051a007c0c */ /* 0x004fe2000c761270 */
[----:B------:R-:W2:Y:S01]  /*4cf20*/  LDCU UR5, c[0x0][0x39c] ;  /* 0x00007380ff0577ac */ /* 0x000ea20008000800 */
[----:B------:R-:W-:-:S04]  /*4cf30*/  IADD3 R26, P6, PT, R3, R0, RZ ;  /* 0x00000000031a7210 */ /* 0x000fc80007fde0ff */
[----:B------:R-:W-:Y:S02]  /*4cf40*/  LEA.HI.X.SX32 R27, R3, R2, 0x1, P6 ;  /* 0x00000002031b7211 */ /* 0x000fe400030f0eff */
[----:B------:R-:W-:-:S05]  /*4cf50*/  PRMT R3, R22, 0x7770, RZ ;  /* 0x0000777016037816 */ /* 0x000fca00000000ff */
[----:B------:R0:W-:Y:S02]  /*4cf60*/  @P5 STG.E.U8 desc[UR8][R26.64], R3 ;  /* 0x000000031a005986 */ /* 0x0001e4000c101108 */
[----:B0-----:R-:W-:Y:S01]  /*4cf70*/  IMAD R3, R28, 0x2, R25 ;  /* 0x000000021c037824 */ /* 0x001fe200078e0219 */
[----:B------:R-:W-:Y:S01]  /*4cf80*/  PRMT R27, R23, 0x7770, RZ ;  /* 0x00007770171b7816 */ /* 0x000fe200000000ff */
[----:B------:R-:W0:Y:S01]  /*4cf90*/  LDC R28, c[0x0][0x3b8] ;  /* 0x0000ee00ff1c7b82 */ /* 0x000e220000000800 */
[----:B-1----:R-:W-:Y:S01]  /*4cfa0*/  ISETP.LT.AND P4, PT, R24, UR4, !P0 ;  /* 0x0000000418007c0c */ /* 0x002fe2000c781270 */
[----:B------:R-:W1:Y:S01]  /*4cfb0*/  LDCU UR4, c[0x0][0x39c] ;  /* 0x00007380ff0477ac */ /* 0x000e620008000800 */
[----:B------:R-:W-:-:S04]  /*4cfc0*/  IADD3 R24, P6, PT, R25, R0, RZ ;  /* 0x0000000019187210 */ /* 0x000fc80007fde0ff */
[----:B------:R-:W-:-:S05]  /*4cfd0*/  LEA.HI.X.SX32 R25, R25, R2, 0x1, P6 ;  /* 0x0000000219197211 */ /* 0x000fca00030f0eff */
[----:B------:R3:W-:Y:S04]  /*4cfe0*/  @P2 STG.E.U8 desc[UR8][R24.64], R27 ;  /* 0x0000001b18002986 */ /* 0x0007e8000c101108 */
[----:B---3--:R-:W2:Y:S01]  /*4cff0*/  LDL.LU R25, [R1+0x314] ;  /* 0x0003140001197983 */ /* 0x008ea20000300800 */
[----:B------:R-:W-:-:S04]  /*4d000*/  IADD3 R26, P6, PT, R3, R0, RZ ;  /* 0x00000000031a7210 */ /* 0x000fc80007fde0ff */
[----:B------:R-:W-:Y:S02]  /*4d010*/  LEA.HI.X.SX32 R27, R3, R2, 0x1, P6 ;  /* 0x00000002031b7211 */ /* 0x000fe400030f0eff */
[----:B----4-:R-:W-:Y:S01]  /*4d020*/  ISETP.LT.AND P5, PT, R29, UR6, !P0 ;  /* 0x000000061d007c0c */ /* 0x010fe2000c7a1270 */
[----:B------:R-:W3:Y:S01]  /*4d030*/  LDCU UR6, c[0x0][0x39c] ;  /* 0x00007380ff0677ac */ /* 0x000ee20008000800 */
[----:B------:R-:W4:Y:S01]  /*4d040*/  LDC R29, c[0x0][0x3b8] ;  /* 0x0000ee00ff1d7b82 */ /* 0x000f220000000800 */
[----:B--2---:R-:W-:Y:S01]  /*4d050*/  ISETP.LT.AND P2, PT, R25, UR5, !P0 ;  /* 0x0000000519007c0c */ /* 0x004fe2000c741270 */
[----:B0-----:R-:W-:Y:S01]  /*4d060*/  IMAD R25, R28, 0x2, R3 ;  /* 0x000000021c197824 */ /* 0x001fe200078e0203 */
[----:B------:R-:W-:-:S05]  /*4d070*/  PRMT R3, R4, 0x7771, RZ ;  /* 0x0000777104037816 */ /* 0x000fca00000000ff */
[----:B------:R-:W0:Y:S01]  /*4d080*/  LDC R28, c[0x0][0x3b8] ;  /* 0x0000ee00ff1c7b82 */ /* 0x000e220000000800 */
[----:B------:R-:W2:Y:S01]  /*4d090*/  LDCU UR5, c[0x0][0x39c] ;  /* 0x00007380ff0577ac */ /* 0x000ea20008000800 */
[----:B------:R5:W-:Y:S04]  /*4d0a0*/  @P3 STG.E.U8 desc[UR8][R26.64], R3 ;  /* 0x000000031a003986 */ /* 0x000be8000c101108 */
[----:B-----5:R-:W1:Y:S02]  /*4d0b0*/  LDL.LU R26, [R1+0x318] ;  /* 0x00031800011a7983 */ /* 0x020e640000300800 */
[----:B------:R-:W5:Y:S01]  /*4d0c0*/  LDC R27, c[0x0][0x3b8] ;  /* 0x0000ee00ff1b7b82 */ /* 0x000f620000000800 */
[----:B------:R-:W-:Y:S01]  /*4d0d0*/  IADD3 R24, P6, PT, R25, R0, RZ ;  /* 0x0000000019187210 */ /* 0x000fe20007fde0ff */
[----:B-----5:R-:W-:-:S03]  /*4d0e0*/  IMAD R3, R27, 0x2, R25 ;  /* 0x000000021b037824 */ /* 0x020fc600078e0219 */
[----:B------:R-:W-:Y:S02]  /*4d0f0*/  LEA.HI.X.SX32 R25, R25, R2, 0x1, P6 ;  /* 0x0000000219197211 */ /* 0x000fe400030f0eff */
[----:B------:R-:W-:-:S05]  /*4d100*/  PRMT R27, R5, 0x7771, RZ ;  /* 0x00007771051b7816 */ /* 0x000fca00000000ff */
[----:B------:R5:W-:Y:S04]  /*4d110*/  @P4 STG.E.U8 desc[UR8][R24.64], R27 ;  /* 0x0000001b18004986 */ /* 0x000be8000c101108 */
[----:B-----5:R-:W2:Y:S01]  /*4d120*/  LDL.LU R24, [R1+0x31c] ;  /* 0x00031c0001187983 */ /* 0x020ea20000300800 */
[----:B----4-:R-:W-:-:S03]  /*4d130*/  IMAD R25, R29, 0x2, R3 ;  /* 0x000000021d197824 */ /* 0x010fc600078e0203 */
[----:B------:R-:W3:Y:S01]  /*4d140*/  LDL.LU R29, [R1+0x328] ;  /* 0x00032800011d7983 */ /* 0x000ee20000300800 */
[----:B-1----:R-:W-:Y:S01]  /*4d150*/  ISETP.LT.AND P3, PT, R26, UR4, !P0 ;  /* 0x000000041a007c0c */ /* 0x002fe2000c761270 */
[----:B------:R-:W1:Y:S01]  /*4d160*/  LDCU UR4, c[0x0][0x39c] ;  /* 0x00007380ff0477ac */ /* 0x000e620008000800 */
[----:B------:R-:W-:-:S04]  /*4d170*/  IADD3 R26, P6, PT, R3, R0, RZ ;  /* 0x00000000031a7210 */ /* 0x000fc80007fde0ff */
[----:B------:R-:W-:Y:S02]  /*4d180*/  LEA.HI.X.SX32 R27, R3, R2, 0x1, P6 ;  /* 0x00000002031b7211 */ /* 0x000fe400030f0eff */
[----:B------:R-:W-:-:S05]  /*4d190*/  PRMT R3, R6, 0x7771, RZ ;  /* 0x0000777106037816 */ /* 0x000fca00000000ff */
[----:B------:R0:W-:Y:S02]  /*4d1a0*/  @P5 STG.E.U8 desc[UR8][R26.64], R3 ;  /* 0x000000031a005986 */ /* 0x0001e4000c101108 */
[----:B0-----:R-:W-:Y:S02]  /*4d1b0*/  IMAD R3, R28, 0x2, R25 ;  /* 0x000000021c037824 */ /* 0x001fe400078e0219 */
[----:B------:R-:W4:Y:S01]  /*4d1c0*/  LDL R28, [R1] ;  /* 0x00000000011c7983 */ /* 0x000f220000100800 */
[----:B------:R-:W-:Y:S02]  /*4d1d0*/  PRMT R27, R7, 0x7771, RZ ;  /* 0x00007771071b7816 */ /* 0x000fe400000000ff */
[----:B--2---:R-:W-:Y:S01]  /*4d1e0*/  ISETP.LT.AND P4, PT, R24, UR5, !P0 ;  /* 0x0000000518007c0c */ /* 0x004fe2000c781270 */
[----:B------:R-:W0:Y:S01]  /*4d1f0*/  LDCU UR5, c[0x0][0x39c] ;  /* 0x00007380ff0577ac */ /* 0x000e220008000800 */
[----:B------:R-:W-:-:S04]  /*4d200*/  IADD3 R24, P6, PT, R25, R0, RZ ;  /* 0x0000000019187210 */ /* 0x000fc80007fde0ff */
[----:B------:R-:W-:-:S05]  /*4d210*/  LEA.HI.X.SX32 R25, R25, R2, 0x1, P6 ;  /* 0x0000000219197211 */ /* 0x000fca00030f0eff */
[----:B------:R2:W-:Y:S02]  /*4d220*/  @P2 STG.E.U8 desc[UR8][R24.64], R27 ;  /* 0x0000001b18002986 */ /* 0x0005e4000c101108 */
[----:B--2---:R-:W2:Y:S01]  /*4d230*/  LDC R25, c[0x0][0x3b8] ;  /* 0x0000ee00ff197b82 */ /* 0x004ea20000000800 */
[C---:B------:R-:W-:Y:S01]  /*4d240*/  IADD3 R26, P6, PT, R3.reuse, R0, RZ ;  /* 0x00000000031a7210 */ /* 0x040fe20007fde0ff */
[----:B------:R-:W1:Y:S03]  /*4d250*/  LDL.LU R24, [R1+0x32c] ;  /* 0x00032c0001187983 */ /* 0x000e660000300800 */
[----:B------:R-:W-:Y:S01]  /*4d260*/  LEA.HI.X.SX32 R27, R3, R2, 0x1, P6 ;  /* 0x00000002031b7211 */ /* 0x000fe200030f0eff */
[----:B--2---:R-:W-:Y:S01]  /*4d270*/  IMAD R25, R25, 0x2, R3 ;  /* 0x0000000219197824 */ /* 0x004fe200078e0203 */
[----:B----4-:R-:W-:Y:S02]  /*4d280*/  PRMT R3, R28, 0x7771, RZ ;  /* 0x000077711c037816 */ /* 0x010fe400000000ff */
[----:B---3--:R-:W-:Y:S01]  /*4d290*/  ISETP.LT.AND P5, PT, R29, UR6, !P0 ;  /* 0x000000061d007c0c */ /* 0x008fe2000c7a1270 */
[----:B------:R-:W2:Y:S01]  /*4d2a0*/  LDC R28, c[0x0][0x3b8] ;  /* 0x0000ee00ff1c7b82 */ /* 0x000ea20000000800 */
[----:B------:R-:W3:Y:S01]  /*4d2b0*/  LDCU UR6, c[0x0][0x39c] ;  /* 0x00007380ff0677ac */ /* 0x000ee20008000800 */
[----:B------:R4:W-:Y:S06]  /*4d2c0*/  @P3 STG.E.U8 desc[UR8][R26.64], R3 ;  /* 0x000000031a003986 */ /* 0x0009ec000c101108 */
[----:B------:R-:W5:Y:S01]  /*4d2d0*/  LDC R29, c[0x0][0x3b8] ;  /* 0x0000ee00ff1d7b82 */ /* 0x000f620000000800 */
[----:B----4-:R-:W4:Y:S07]  /*4d2e0*/  LDL R27, [R1+0x4] ;  /* 0x00000400011b7983 */ /* 0x010f2e0000100800 */
[----:B------:R-:W0:Y:S01]  /*4d2f0*/  LDC R3, c[0x0][0x3b8] ;  /* 0x0000ee00ff037b82 */ /* 0x000e220000000800 */
[----:B------:R-:W2:Y:S01]  /*4d300*/  LDL.LU R26, [R1+0x330] ;  /* 0x00033000011a7983 */ /* 0x000ea20000300800 */
[----:B-1----:R-:W-:Y:S01]  /*4d310*/  ISETP.LT.AND P2, PT, R24, UR4, !P0 ;  /* 0x0000000418007c0c */ /* 0x002fe2000c741270 */
[----:B0-----:R-:W-:Y:S01]  /*4d320*/  IMAD R3, R3, 0x2, R25 ;  /* 0x0000000203037824 */ /* 0x001fe200078e0219 */
[C---:B------:R-:W-:Y:S01]  /*4d330*/  IADD3 R24, P6, PT, R25.reuse, R0, RZ ;  /* 0x0000000019187210 */ /* 0x040fe20007fde0ff */
[----:B------:R-:W0:Y:S03]  /*4d340*/  LDCU UR4, c[0x0][0x39c] ;  /* 0x00007380ff0477ac */ /* 0x000e260008000800 */
[----:B------:R-:W-:-:S02]  /*4d350*/  LEA.HI.X.SX32 R25, R25, R2, 0x1, P6 ;  /* 0x0000000219197211 */ /* 0x000fc400030f0eff */
[----:B----4-:R-:W-:Y:S02]  /*4d360*/  PRMT R27, R27, 0x7771, RZ ;  /* 0x000077711b1b7816 */ /* 0x010fe400000000ff */
[----:B--2---:R-:W-:-:S03]  /*4d370*/  ISETP.LT.AND P3, PT, R26, UR5, !P0 ;  /* 0x000000051a007c0c */ /* 0x004fc6000c761270 */
[----:B------:R1:W-:Y:S01]  /*4d380*/  @P4 STG.E.U8 desc[UR8][R24.64], R27 ;  /* 0x0000001b18004986 */ /* 0x0003e2000c101108 */
[----:B------:R-:W-:Y:S01]  /*4d390*/  IADD3 R26, P6, PT, R3, R0, RZ ;  /* 0x00000000031a7210 */ /* 0x000fe20007fde0ff */
[----:B------:R-:W2:Y:S02]  /*4d3a0*/  LDCU UR5, c[0x0][0x39c] ;  /* 0x00007380ff0577ac */ /* 0x000ea40008000800 */
[----:B-1----:R-:W0:Y:S01]  /*4d3b0*/  LDL.LU R24, [R1+0x334] ;  /* 0x0003340001187983 */ /* 0x002e220000300800 */
[----:B-----5:R-:W-:Y:S01]  /*4d3c0*/  IMAD R25, R29, 0x2, R3 ;  /* 0x000000021d197824 */ /* 0x020fe200078e0203 */
[----:B------:R-:W-:Y:S02]  /*4d3d0*/  LEA.HI.X.SX32 R27, R3, R2, 0x1, P6 ;  /* 0x00000002031b7211 */ /* 0x000fe400030f0eff */
[----:B------:R-:W4:Y:S04]  /*4d3e0*/  LDL R3, [R1+0x8] ;  /* 0x0000080001037983 */ /* 0x000f280000100800 */
[----:B------:R-:W5:Y:S01]  /*4d3f0*/  LDL R29, [R1+0xc] ;  /* 0x00000c00011d7983 */ /* 0x000f620000100800 */
[----:B----4-:R-:W-:-:S05]  /*4d400*/  PRMT R3, R3, 0x7771, RZ ;  /* 0x0000777103037816 */ /* 0x010fca00000000ff */
[----:B------:R1:W-:Y:S04]  /*4d410*/  @P5 STG.E.U8 desc[UR8][R26.64], R3 ;  /* 0x000000031a005986 */ /* 0x0003e8000c101108 */
[----:B-1----:R-:W3:Y:S01]  /*4d420*/  LDL.LU R27, [R1+0x338] ;  /* 0x00033800011b7983 */ /* 0x002ee20000300800 */
[----:B------:R-:W-:-:S03]  /*4d430*/  IMAD R3, R28, 0x2, R25 ;  /* 0x000000021c037824 */ /* 0x000fc600078e0219 */
[----:B------:R-:W4:Y:S01]  /*4d440*/  LDL R28, [R1+0x10] ;  /* 0x00001000011c7983 */ /* 0x000f220000100800 */
[----:B0-----:R-:W-:Y:S01]  /*4d450*/  ISETP.LT.AND P4, PT, R24, UR4, !P0 ;  /* 0x0000000418007c0c */ /* 0x001fe2000c781270 */
[----:B------:R-:W0:Y:S01]  /*4d460*/  LDCU UR4, c[0x0][0x39c] ;  /* 0x00007380ff0477ac */ /* 0x000e220008000800 */
[----:B------:R-:W-:-:S04]  /*4d470*/  IADD3 R24, P6, PT, R25, R0, RZ ;  /* 0x0000000019187210 */ /* 0x000fc80007fde0ff */
[----:B------:R-:W-:Y:S02]  /*4d480*/  LEA.HI.X.SX32 R25, R25, R2, 0x1, P6 ;  /* 0x0000000219197211 */ /* 0x000fe400030f0eff */
[----:B------:R-:W-:Y:S02]  /*4d490*/  IADD3 R26, P6, PT, R3, R0, RZ ;  /* 0x00000000031a7210 */ /* 0x000fe40007fde0ff */
[----:B---3--:R-:W-:Y:S01]  /*4d4a0*/  ISETP.LT.AND P5, PT, R27, UR6, !P0 ;  /* 0x000000061b007c0c */ /* 0x008fe2000c7a1270 */
[----:B------:R-:W1:Y:S01]  /*4d4b0*/  LDCU UR6, c[0x0][0x39c] ;  /* 0x00007380ff0677ac */ /* 0x000e620008000800 */
[----:B-----5:R-:W-:Y:S02]  /*4d4c0*/  PRMT R27, R29, 0x7771, RZ ;  /* 0x000077711d1b7816 */ /* 0x020fe400000000ff */
[----:B------:R-:W3:Y:S03]  /*4d4d0*/  LDC R29, c[0x0][0x3b8] ;  /* 0x0000ee00ff1d7b82 */ /* 0x000ee60000000800 */
[----:B------:R5:W-:Y:S05]  /*4d4e0*/  @P2 STG.E.U8 desc[UR8][R24.64], R27 ;  /* 0x0000001b18002986 */ /* 0x000bea000c101108 */
[----:B-----5:R-:W5:Y:S01]  /*4d4f0*/  LDC R25, c[0x0][0x3b8] ;  /* 0x0000ee00ff197b82 */ /* 0x020f620000000800 */
[----:B------:R-:W-:Y:S01]  /*4d500*/  LEA.HI.X.SX32 R27, R3, R2, 0x1, P6 ;  /* 0x00000002031b7211 */ /* 0x000fe200030f0eff */
[----:B------:R-:W2:Y:S01]  /*4d510*/  LDL.LU R24, [R1+0x33c] ;  /* 0x00033c0001187983 */ /* 0x000ea20000300800 */
[----:B-----5:R-:W-:Y:S01]  /*4d520*/  IMAD R25, R25, 0x2, R3 ;  /* 0x0000000219197824 */ /* 0x020fe200078e0203 */
[----:B----4-:R-:W-:-:S04]  /*4d530*/  PRMT R3, R28, 0x7771, RZ ;  /* 0x000077711c037816 */ /* 0x010fc800000000ff */
[----:B------:R-:W4:Y:S01]  /*4d540*/  LDC R28, c[0x0][0x3b8] ;  /* 0x0000ee00ff1c7b82 */ /* 0x000f220000000800 */
[----:B------:R5:W-:Y:S04]  /*4d550*/  @P3 STG.E.U8 desc[UR8][R26.64], R3 ;  /* 0x000000031a003986 */ /* 0x000be8000c101108 */
[----:B-----5:R-:W5:Y:S03]  /*4d560*/  LDL R27, [R1+0x14] ;  /* 0x00001400011b7983 */ /* 0x020f660000100800 */
[----:B------:R-:W0:Y:S01]  /*4d570*/  LDC R3, c[0x0][0x3b8] ;  /* 0x0000ee00ff037b82 */ /* 0x000e220000000800 */
[----:B------:R-:W3:Y:S01]  /*4d580*/  LDL.LU R26, [R1+0x350] ;  /* 0x00035000011a7983 */ /* 0x000ee20000300800 */
[----:B0-----:R-:W-:Y:S01]  /*4d590*/  IMAD R3, R3, 0x2, R25 ;  /* 0x0000000203037824 */ /* 0x001fe200078e0219 */
[----:B--2---:R-:W-:Y:S01]  /*4d5a0*/  ISETP.LT.AND P2, PT, R24, UR5, !P0 ;  /* 0x0000000518007c0c */ /* 0x004fe2000c741270 */
[----:B------:R-:W0:Y:S01]  /*4d5b0*/  LDCU UR5, c[0x0][0x39c] ;  /* 0x00007380ff0577ac */ /* 0x000e220008000800 */
[----:B------:R-:W-:-:S04]  /*4d5c0*/  IADD3 R24, P6, PT, R25, R0, RZ ;  /* 0x0000000019187210 */ /* 0x000fc80007fde0ff */
[----:B------:R-:W-:Y:S02]  /*4d5d0*/  LEA.HI.X.SX32 R25, R25, R2, 0x1, P6 ;  /* 0x0000000219197211 */ /* 0x000fe400030f0eff */
[----:B-----5:R-:W-:Y:S02]  /*4d5e0*/  PRMT R27, R27, 0x7771, RZ ;  /* 0x000077711b1b7816 */ /* 0x020fe400000000ff */
[----:B---3--:R-:W-:-:S03]  /*4d5f0*/  ISETP.LT.AND P3, PT, R26, UR4, !P0 ;  /* 0x000000041a007c0c */ /* 0x008fc6000c761270 */
[----:B------:R2:W-:Y:S01]  /*4d600*/  @P4 STG.E.U8 desc[UR8][R24.64], R27 ;  /* 0x0000001b18004986 */ /* 0x0005e2000c101108 */
[----:B------:R-:W-:Y:S01]  /*4d610*/  IADD3 R26, P6, PT, R3, R0, RZ ;  /* 0x00000000031a7210 */ /* 0x000fe20007fde0ff */
[----:B------:R-:W3:Y:S02]  /*4d620*/  LDCU UR4, c[0x0][0x39c] ;  /* 0x00007380ff0477ac */ /* 0x000ee40008000800 */
[----:B--2---:R-:W0:Y:S01]  /*4d630*/  LDL.LU R24, [R1+0x354] ;  /* 0x0003540001187983 */ /* 0x004e220000300800 */
[----:B------:R-:W-:Y:S01]  /*4d640*/  IMAD R25, R29, 0x2, R3 ;  /* 0x000000021d197824 */ /* 0x000fe200078e0203 */
[----:B------:R-:W-:Y:S02]  /*4d650*/  LEA.HI.X.SX32 R27, R3, R2, 0x1, P6 ;  /* 0x00000002031b7211 */ /* 0x000fe400030f0eff */
[----:B------:R-:W2:Y:S04]  /*4d660*/  LDL R3, [R1+0x18] ;  /* 0x0000180001037983 */ /* 0x000ea80000100800 */
[----:B------:R-:W5:Y:S01]  /*4d670*/  LDL R29, [R1+0x1c] ;  /* 0x00001c00011d7983 */ /* 0x000f620000100800 */
[----:B--2---:R-:W-:-:S05]  /*4d680*/  PRMT R3, R3, 0x7771, RZ ;  /* 0x0000777103037816 */ /* 0x004fca00000000ff */
[----:B------:R2:W-:Y:S04]  /*4d690*/  @P5 STG.E.U8 desc[UR8][R26.64], R3 ;  /* 0x000000031a005986 */ /* 0x0005e8000c101108 */
[----:B--2---:R-:W1:Y:S01]  /*4d6a0*/  LDL.LU R27, [R1+0x358] ;  /* 0x00035800011b7983 */ /* 0x004e620000300800 */
[----:B----4-:R-:W-:-:S03]  /*4d6b0*/  IMAD R3, R28, 0x2, R25 ;  /* 0x000000021c037824 */ /* 0x010fc600078e0219 */
[----:B------:R-:W2:Y:S01]  /*4d6c0*/  LDL R28, [R1+0x20] ;  /* 0x00002000011c7983 */ /* 0x000ea20000100800 */
[----:B0-----:R-:W-:Y:S01]  /*4d6d0*/  ISETP.LT.AND P4, PT, R24, UR5, !P0 ;  /* 0x0000000518007c0c */ /* 0x001fe2000c781270 */
[----:B------:R-:W0:Y:S01]  /*4d6e0*/  LDCU UR5, c[0x0][0x39c] ;  /* 0x00007380ff0577ac */ /* 0x000e220008000800 */
[----:B------:R-:W-:-:S04]  /*4d6f0*/  IADD3 R24, P6, PT, R25, R0, RZ ;  /* 0x0000000019187210 */ /* 0x000fc80007fde0ff */
[----:B------:R-:W-:Y:S02]  /*4d700*/  LEA.HI.X.SX32 R25, R25, R2, 0x1, P6 ;  /* 0x0000000219197211 */ /* 0x000fe400030f0eff */
[----:B------:R-:W-:Y:S02]  /*4d710*/  IADD3 R26, P6, PT, R3, R0, RZ ;  /* 0x00000000031a7210 */ /* 0x000fe40007fde0ff */
[----:B-1----:R-:W-:Y:S01]  /*4d720*/  ISETP.LT.AND P5, PT, R27, UR6, !P0 ;  /* 0x000000061b007c0c */ /* 0x002fe2000c7a1270 */
[----:B------:R-:W1:Y:S01]  /*4d730*/  LDCU UR6, c[0x0][0x39c] ;  /* 0x00007380ff0677ac */ /* 0x000e620008000800 */
[----:B-----5:R-:W-:Y:S02]  /*4d740*/  PRMT R27, R29, 0x7771, RZ ;  /* 0x000077711d1b7816 */ /* 0x020fe400000000ff */
[----:B------:R-:W4:Y:S03]  /*4d750*/  LDC R29, c[0x0][0x3b8] ;  /* 0x0000ee00ff1d7b82 */ /* 0x000f260000000800 */
[----:B------:R5:W-:Y:S05]  /*4d760*/  @P2 STG.E.U8 desc[UR8][R24.64], R27 ;  /* 0x0000001b18002986 */ /* 0x000bea000c101108 */
[----:B-----5:R-:W5:Y:S01]  /*4d770*/  LDC R25, c[0x0][0x3b8] ;  /* 0x0000ee00ff197b82 */ /* 0x020f620000000800 */
[----:B------:R-:W-:Y:S01]  /*4d780*/  LEA.HI.X.SX32 R27, R3, R2, 0x1, P6 ;  /* 0x00000002031b7211 */ /* 0x000fe200030f0eff */
[----:B------:R-:W3:Y:S01]  /*4d790*/  LDL.LU R24, [R1+0x35c] ;  /* 0x00035c0001187983 */ /* 0x000ee20000300800 */
[----:B-----5:R-:W-:Y:S01]  /*4d7a0*/  IMAD R25, R25, 0x2, R3 ;  /* 0x0000000219197824 */ /* 0x020fe200078e0203 */
[----:B--2---:R-:W-:-:S04]  /*4d7b0*/  PRMT R3, R28, 0x7771, RZ ;  /* 0x000077711c037816 */ /* 0x004fc800000000ff */
[----:B------:R-:W2:Y:S01]  /*4d7c0*/  LDC R28, c[0x0][0x3b8] ;  /* 0x0000ee00ff1c7b82 */ /* 0x000ea20000000800 */
[----:B------:R5:W-:Y:S04]  /*4d7d0*/  @P3 STG.E.U8 desc[UR8][R26.64], R3 ;  /* 0x000000031a003986 */ /* 0x000be8000c101108 */
[----:B-----5:R-:W5:Y:S03]  /*4d7e0*/  LDL R27, [R1+0x24] ;  /* 0x00002400011b7983 */ /* 0x020f660000100800 */
[----:B------:R-:W0:Y:S01]  /*4d7f0*/  LDC R3, c[0x0][0x3b8] ;  /* 0x0000ee00ff037b82 */ /* 0x000e220000000800 */
[----:B------:R-:W2:Y:S01]  /*4d800*/  LDL.LU R26, [R1+0x360] ;  /* 0x00036000011a7983 */ /* 0x000ea20000300800 */
[----:B0-----:R-:W-:Y:S01]  /*4d810*/  IMAD R3, R3, 0x2, R25 ;  /* 0x0000000203037824 */ /* 0x001fe200078e0219 */
[----:B---3--:R-:W-:Y:S01]  /*4d820*/  ISETP.LT.AND P2, PT, R24, UR4, !P0 ;  /* 0x0000000418007c0c */ /* 0x008fe2000c741270 */
[----:B------:R-:W0:Y:S01]  /*4d830*/  LDCU UR4, c[0x0][0x39c] ;  /* 0x00007380ff0477ac */ /* 0x000e220008000800 */
[----:B------:R-:W-:-:S04]  /*4d840*/  IADD3 R24, P6, PT, R25, R0, RZ ;  /* 0x0000000019187210 */ /* 0x000fc80007fde0ff */
[----:B------:R-:W-:Y:S02]  /*4d850*/  LEA.HI.X.SX32 R25, R25, R2, 0x1, P6 ;  /* 0x0000000219197211 */ /* 0x000fe400030f0eff */
[----:B-----5:R-:W-:Y:S02]  /*4d860*/  PRMT R27, R27, 0x7771, RZ ;  /* 0x000077711b1b7816 */ /* 0x020fe400000000ff */
[----:B--2---:R-:W-:-:S03]  /*4d870*/  ISETP.LT.AND P3, PT, R26, UR5, !P0 ;  /* 0x000000051a007c0c */ /* 0x004fc6000c761270 */
[----:B------:R2:W-:Y:S01]  /*4d880*/  @P4 STG.E.U8 desc[UR8][R24.64], R27 ;  /* 0x0000001b18004986 */ /* 0x0005e2000c101108 */
[----:B------:R-:W-:Y:S01]  /*4d890*/  IADD3 R26, P6, PT, R3, R0, RZ ;  /* 0x00000000031a7210 */ /* 0x000fe20007fde0ff */
[----:B------:R-:W3:Y:S02]  /*4d8a0*/  LDCU UR5, c[0x0][0x39c] ;  /* 0x00007380ff0577ac */ /* 0x000ee40008000800 */
[----:B--2---:R-:W0:Y:S01]  /*4d8b0*/  LDL.LU R24, [R1+0x364] ;  /* 0x0003640001187983 */ /* 0x004e220000300800 */
[----:B----4-:R-:W-:Y:S01]  /*4d8c0*/  IMAD R25, R29, 0x2, R3 ;  /* 0x000000021d197824 */ /* 0x010fe200078e0203 */
[----:B------:R-:W-:Y:S02]  /*4d8d0*/  LEA.HI.X.SX32 R27, R3, R2, 0x1, P6 ;  /* 0x00000002031b7211 */ /* 0x000fe400030f0eff */
[----:B------:R-:W2:Y:S04]  /*4d8e0*/  LDL R3, [R1+0x28] ;  /* 0x0000280001037983 */ /* 0x000ea80000100800 */
[----:B------:R-:W4:Y:S01]  /*4d8f0*/  LDL R29, [R1+0x2c] ;  /* 0x00002c00011d7983 */ /* 0x000f220000100800 */
[----:B--2---:R-:W-:-:S05]  /*4d900*/  PRMT R3, R3, 0x7771, RZ ;  /* 0x0000777103037816 */ /* 0x004fca00000000ff */
[----:B------:R2:W-:Y:S04]  /*4d910*/  @P5 STG.E.U8 desc[UR8][R26.64], R3 ;  /* 0x000000031a005986 */ /* 0x0005e8000c101108 */
[----:B--2---:R-:W1:Y:S01]  /*4d920*/  LDL.LU R27, [R1+0x368] ;  /* 0x00036800011b7983 */ /* 0x004e620000300800 */
[----:B0-----:R-:W-:Y:S01]  /*4d930*/  ISETP.LT.AND P4, PT, R24, UR4, !P0 ;  /* 0x0000000418007c0c */ /* 0x001fe2000c781270 */
[----:B------:R-:W-:Y:S01]  /*4d940*/  IMAD R3, R28, 0x2, R25 ;  /* 0x000000021c037824 */ /* 0x000fe200078e0219 */
[C---:B------:R-:W-:Y:S01]  /*4d950*/  IADD3 R24, P6, PT, R25.reuse, R0, RZ ;  /* 0x0000000019187210 */ /* 0x040fe20007fde0ff */
[----:B------:R-:W0:Y:S01]  /*4d960*/  LDC R28, c[0x0][0x3b8] ;  /* 0x0000ee00ff1c7b82 */ /* 0x000e220000000800 */
[----:B------:R-:W2:Y:S02]  /*4d970*/  LDCU UR4, c[0x0][0x39c] ;  /* 0x00007380ff0477ac */ /* 0x000ea40008000800 */
[----:B------:R-:W-:-:S02]  /*4d980*/  LEA.HI.X.SX32 R25, R25, R2, 0x1, P6 ;  /* 0x0000000219197211 */ /* 0x000fc400030f0eff */
[----:B-1----:R-:W-:Y:S01]  /*4d990*/  ISETP.LT.AND P5, PT, R27, UR6, !P0 ;  /* 0x000000061b007c0c */ /* 0x002fe2000c7a1270 */
[----:B------:R-:W1:Y:S01]  /*4d9a0*/  LDCU UR6, c[0x0][0x39c] ;  /* 0x00007380ff0677ac */ /* 0x000e620008000800 */
[----:B----4-:R-:W-:Y:S02]  /*4d9b0*/  PRMT R27, R29, 0x7771, RZ ;  /* 0x000077711d1b7816 */ /* 0x010fe400000000ff */
[C---:B------:R-:W-:Y:S01]  /*4d9c0*/  IADD3 R26, P6, PT, R3.reuse, R0, RZ ;  /* 0x00000000031a7210 */ /* 0x040fe20007fde0ff */
[----:B------:R-:W4:Y:S02]  /*4d9d0*/  LDC R29, c[0x0][0x3b8] ;  /* 0x0000ee00ff1d7b82 */ /* 0x000f240000000800 */
[----:B------:R5:W-:Y:S04]  /*4d9e0*/  @P2 STG.E.U8 desc[UR8][R24.64], R27 ;  /* 0x0000001b18002986 */ /* 0x000be8000c101108 */
[----:B-----5:R-:W3:Y:S01]  /*4d9f0*/  LDL.LU R25, [R1+0x36c] ;  /* 0x00036c0001197983 */ /* 0x020ee20000300800 */
[----:B------:R-:W-:-:S02]  /*4da00*/  LEA.HI.X.SX32 R27, R3, R2, 0x1, P6 ;  /* 0x00000002031b7211 */ /* 0x000fc400030f0eff */
[----:B---3--:R-:W-:Y:S01]  /*4da10*/  ISETP.LT.AND P2, PT, R25, UR5, !P0 ;  /* 0x0000000519007c0c */ /* 0x008fe2000c741270 */
[----:B0-----:R-:W-:Y:S01]  /*4da20*/  IMAD R25, R28, 0x2, R3 ;  /* 0x000000021c197824 */ /* 0x001fe200078e0203 */
[----:B------:R-:W-:Y:S01]  /*4da30*/  PRMT R3, R8, 0x7771, RZ ;  /* 0x0000777108037816 */ /* 0x000fe200000000ff */
[----:B------:R-:W0:Y:S01]  /*4da40*/  LDC R28, c[0x0][0x3b8] ;  /* 0x0000ee00ff1c7b82 */ /* 0x000e220000000800 */
[----:B------:R-:W3:Y:S03]  /*4da50*/  LDCU UR5, c[0x0][0x39c] ;  /* 0x00007380ff0577ac */ /* 0x000ee60008000800 */
[----:B------:R5:W-:Y:S04]  /*4da60*/  @P3 STG.E.U8 desc[UR8][R26.64], R3 ;  /* 0x000000031a003986 */ /* 0x000be8000c101108 */
[----:B-----5:R-:W5:Y:S01]  /*4da70*/  LDC R27, c[0x0][0x3b8] ;  /* 0x0000ee00ff1b7b82 */ /* 0x020f620000000800 */
[----:B------:R-:W-:Y:S01]  /*4da80*/  IADD3 R24, P6, PT, R25, R0, RZ ;  /* 0x0000000019187210 */ /* 0x000fe20007fde0ff */
[----:B------:R-:W2:Y:S01]  /*4da90*/  LDL.LU R26, [R1+0x370] ;  /* 0x00037000011a7983 */ /* 0x000ea20000300800 */
[----:B-----5:R-:W-:-:S02]  /*4daa0*/  IMAD R3, R27, 0x2, R25 ;  /* 0x000000021b037824 */ /* 0x020fc400078e0219 */
[----:B------:R-:W-:Y:S02]  /*4dab0*/  LEA.HI.X.SX32 R25, R25, R2, 0x1, P6 ;  /* 0x0000000219197211 */ /* 0x000fe400030f0eff */
[----:B------:R-:W-:-:S05]  /*4dac0*/  PRMT R27, R9, 0x7771, RZ ;  /* 0x00007771091b7816 */ /* 0x000fca00000000ff */
[----:B------:R5:W-:Y:S04]  /*4dad0*/  @P4 STG.E.U8 desc[UR8][R24.64], R27 ;  /* 0x0000001b18004986 */ /* 0x000be8000c101108 */
[----:B-----5:R-:W3:Y:S01]  /*4dae0*/  LDL.LU R24, [R1+0x374] ;  /* 0x0003740001187983 */ /* 0x020ee20000300800 */
[----:B----4-:R-:W-:-:S03]  /*4daf0*/  IMAD R25, R29, 0x2, R3 ;  /* 0x000000021d197824 */ /* 0x010fc600078e0203 */
[----:B------:R-:W1:Y:S01]  /*4db00*/  LDL.LU R29, [R1+0x378] ;  /* 0x00037800011d7983 */ /* 0x000e620000300800 */
        /* <DEDUP_REMOVED lines=9> */
[----:B---3--:R-:W-:Y:S01]  /*4dba0*/  ISETP.LT.AND P4, PT, R24, UR5, !P0 ;  /* 0x0000000518007c0c */ /* 0x008fe2000c781270 */
[----:B------:R-:W3:Y:S01]  /*4dbb0*/  LDCU UR5, c[0x0][0x39c] ;  /* 0x00007380ff0577ac */ /* 0x000ee20008000800 */
[----:B------:R-:W-:-:S04]  /*4dbc0*/  IADD3 R24, P6, PT, R25, R0, RZ ;  /* 0x0000000019187210 */ /* 0x000fc80007fde0ff */
[----:B------:R-:W-:-:S05]  /*4dbd0*/  LEA.HI.X.SX32 R25, R25, R2, 0x1, P6 ;  /* 0x0000000219197211 */ /* 0x000fca00030f0eff */
[----:B------:R4:W-:Y:S04]  /*4dbe0*/  @P2 STG.E.U8 desc[UR8][R24.64], R27 ;  /* 0x0000001b18002986 */ /* 0x0009e8000c101108 */
[----:B----4-:R-:W2:Y:S01]  /*4dbf0*/  LDL.LU R25, [R1+0x37c] ;  /* 0x00037c0001197983 */ /* 0x010ea20000300800 */
[----:B------:R-:W-:-:S04]  /*4dc00*/  IADD3 R26, P6, PT, R3, R0, RZ ;  /* 0x00000000031a7210 */ /* 0x000fc80007fde0ff */
[----:B------:R-:W-:Y:S02]  /*4dc10*/  LEA.HI.X.SX32 R27, R3, R2, 0x1, P6 ;  /* 0x00000002031b7211 */ /* 0x000fe400030f0eff */
[----:B--2---:R-:W-:Y:S01]  /*4dc20*/  ISETP.LT.AND P2, PT, R25, UR4, !P0 ;  /* 0x0000000419007c0c */ /* 0x004fe2000c741270 */
[----:B0-----:R-:W-:Y:S01]  /*4dc30*/  IMAD R25, R28, 0x2, R3 ;  /* 0x000000021c197824 */ /* 0x001fe200078e0203 */
[----:B------:R-:W-:Y:S01]  /*4dc40*/  PRMT R3, R12, 0x7771, RZ ;  /* 0x000077710c037816 */ /* 0x000fe200000000ff */
[----:B------:R-:W0:Y:S01]  /*4dc50*/  LDC R28, c[0x0][0x3b8] ;  /* 0x0000ee00ff1c7b82 */ /* 0x000e220000000800 */
[----:B-1----:R-:W-:Y:S01]  /*4dc60*/  ISETP.LT.AND P5, PT, R29, UR6, !P0 ;  /* 0x000000061d007c0c */ /* 0x002fe2000c7a1270 */
[----:B------:R-:W1:Y:S02]  /*4dc70*/  LDCU UR4, c[0x0][0x39c] ;  /* 0x00007380ff0477ac */ /* 0x000e640008000800 */
[----:B------:R2:W-:Y:S01]  /*4dc80*/  @P3 STG.E.U8 desc[UR8][R26.64], R3 ;  /* 0x000000031a003986 */ /* 0x0005e2000c101108 */
[----:B------:R-:W-:Y:S01]  /*4dc90*/  IADD3 R24, P6, PT, R25, R0, RZ ;  /* 0x0000000019187210 */ /* 0x000fe20007fde0ff */
[----:B------:R-:W4:Y:S02]  /*4dca0*/  LDCU UR6, c[0x0][0x39c] ;  /* 0x00007380ff0677ac */ /* 0x000f240008000800 */
[----:B------:R-:W5:Y:S08]  /*4dcb0*/  LDC R29, c[0x0][0x3b8] ;  /* 0x0000ee00ff1d7b82 */ /* 0x000f700000000800 */
[----:B--2---:R-:W2:Y:S01]  /*4dcc0*/  LDC R27, c[0x0][0x3b8] ;  /* 0x0000ee00ff1b7b82 */ /* 0x004ea20000000800 */
[----:B------:R-:W3:Y:S01]  /*4dcd0*/  LDL.LU R26, [R1+0x380] ;  /* 0x00038000011a7983 */ /* 0x000ee20000300800 */
[----:B--2---:R-:W-:Y:S01]  /*4dce0*/  IMAD R3, R27, 0x2, R25 ;  /* 0x000000021b037824 */ /* 0x004fe200078e0219 */
[----:B------:R-:W-:-:S02]  /*4dcf0*/  LEA.HI.X.SX32 R25, R25, R2, 0x1, P6 ;  /* 0x0000000219197211 */ /* 0x000fc400030f0eff */
[----:B------:R-:W-:-:S05]  /*4dd00*/  PRMT R27, R13, 0x7771, RZ ;  /* 0x000077710d1b7816 */ /* 0x000fca00000000ff */
[----:B------:R2:W-:Y:S04]  /*4dd10*/  @P4 STG.E.U8 desc[UR8][R24.64], R27 ;  /* 0x0000001b18004986 */ /* 0x0005e8000c101108 */
[----:B--2---:R-:W1:Y:S01]  /*4dd20*/  LDL.LU R24, [R1+0x384] ;  /* 0x0003840001187983 */ /* 0x004e620000300800 */
[----:B-----5:R-:W-:-:S03]  /*4dd30*/  IMAD R25, R29, 0x2, R3 ;  /* 0x000000021d197824 */ /* 0x020fc600078e0203 */
[----:B------:R-:W4:Y:S01]  /*4dd40*/  LDL.LU R29, [R1+0x388] ;  /* 0x00038800011d7983 */ /* 0x000f220000300800 */
[----:B---3--:R-:W-:Y:S01]  /*4dd50*/  ISETP.LT.AND P3, PT, R26, UR5, !P0 ;  /* 0x000000051a007c0c */ /* 0x008fe2000c761270 */
        /* <DEDUP_REMOVED lines=16> */
[----:B--2---:R-:W-:Y:S01]  /*4de60*/  ISETP.LT.AND P2, PT, R25, UR5, !P0 ;  /* 0x0000000519007c0c */ /* 0x004fe2000c741270 */
[----:B0-----:R-:W-:Y:S01]  /*4de70*/  IMAD R25, R28, 0x2, R3 ;  /* 0x000000021c197824 */ /* 0x001fe200078e0203 */
[----:B------:R-:W-:Y:S01]  /*4de80*/  PRMT R3, R16, 0x7771, RZ ;  /* 0x0000777110037816 */ /* 0x000fe200000000ff */
[----:B------:R-:W0:Y:S01]  /*4de90*/  LDC R28, c[0x0][0x3b8] ;  /* 0x0000ee00ff1c7b82 */ /* 0x000e220000000800 */
[----:B----4-:R-:W-:Y:S01]  /*4dea0*/  ISETP.LT.AND P5, PT, R29, UR6, !P0 ;  /* 0x000000061d007c0c */ /* 0x010fe2000c7a1270 */
[----:B------:R-:W2:Y:S02]  /*4deb0*/  LDCU UR5, c[0x0][0x39c] ;  /* 0x00007380ff0577ac */ /* 0x000ea40008000800 */
[----:B------:R3:W-:Y:S01]  /*4dec0*/  @P3 STG.E.U8 desc[UR8][R26.64], R3 ;  /* 0x000000031a003986 */ /* 0x0007e2000c101108 */
[----:B------:R-:W-:Y:S01]  /*4ded0*/  IADD3 R24, P6, PT, R25, R0, RZ ;  /* 0x0000000019187210 */ /* 0x000fe20007fde0ff */
[----:B------:R-:W4:Y:S02]  /*4dee0*/  LDCU UR6, c[0x0][0x39c] ;  /* 0x00007380ff0677ac */ /* 0x000f240008000800 */
[----:B------:R-:W5:Y:S08]  /*4def0*/  LDC R29, c[0x0][0x3b8] ;  /* 0x0000ee00ff1d7b82 */ /* 0x000f700000000800 */
[----:B---3--:R-:W3:Y:S01]  /*4df00*/  LDC R27, c[0x0][0x3b8] ;  /* 0x0000ee00ff1b7b82 */ /* 0x008ee20000000800 */
[----:B------:R-:W1:Y:S01]  /*4df10*/  LDL.LU R26, [R1+0x390] ;  /* 0x00039000011a7983 */ /* 0x000e620000300800 */
[----:B---3--:R-:W-:Y:S01]  /*4df20*/  IMAD R3, R27, 0x2, R25 ;  /* 0x000000021b037824 */ /* 0x008fe200078e0219 */
[----:B------:R-:W-:-:S02]  /*4df30*/  LEA.HI.X.SX32 R25, R25, R2, 0x1, P6 ;  /* 0x0000000219197211 */ /* 0x000fc400030f0eff */
[----:B------:R-:W-:-:S05]  /*4df40*/  PRMT R27, R17, 0x7771, RZ ;  /* 0x00007771111b7816 */ /* 0x000fca00000000ff */
[----:B------:R3:W-:Y:S04]  /*4df50*/  @P4 STG.E.U8 desc[UR8][R24.64], R27 ;  /* 0x0000001b18004986 */ /* 0x0007e8000c101108 */
[----:B---3--:R-:W2:Y:S01]  /*4df60*/  LDL.LU R24, [R1+0x394] ;  /* 0x0003940001187983 */ /* 0x008ea20000300800 */
[----:B-----5:R-:W-:-:S03]  /*4df70*/  IMAD R25, R29, 0x2, R3 ;  /* 0x000000021d197824 */ /* 0x020fc600078e0203 */
[----:B------:R-:W4:Y:S01]  /*4df80*/  LDL.LU R29, [R1+0x398] ;  /* 0x00039800011d7983 */ /* 0x000f220000300800 */
[----:B-1----:R-:W-:Y:S01]  /*4df90*/  ISETP.LT.AND P3, PT, R26, UR4, !P0 ;  /* 0x000000041a007c0c */ /* 0x002fe2000c761270 */
[----:B------:R-:W1:Y:S01]  /*4dfa0*/  LDCU UR4, c[0x0][0x39c] ;  /* 0x00007380ff0477ac */ /* 0x000e620008000800 */
[----:B------:R-:W-:-:S04]  /*4dfb0*/  IADD3 R26, P6, PT, R3, R0, RZ ;  /* 0x00000000031a7210 */ /* 0x000fc80007fde0ff */
[----:B------:R-:W-:Y:S02]  /*4dfc0*/  LEA.HI.X.SX32 R27, R3, R2, 0x1, P6 ;  /* 0x00000002031b7211 */ /* 0x000fe400030f0eff */
[----:B------:R-:W-:-:S05]  /*4dfd0*/  PRMT R3, R18, 0x7771, RZ ;  /* 0x0000777112037816 */ /* 0x000fca00000000ff */
[----:B------:R0:W-:Y:S02]  /*4dfe0*/  @P5 STG.E.U8 desc[UR8][R26.64], R3 ;  /* 0x000000031a005986 */ /* 0x0001e4000c101108 */
[----:B0-----:R-:W-:Y:S01]  /*4dff0*/  IMAD R3, R28, 0x2, R25 ;  /* 0x000000021c037824 */ /* 0x001fe200078e0219 */
[----:B------:R-:W-:Y:S01]  /*4e000*/  PRMT R27, R19, 0x7771, RZ ;  /* 0x00007771131b7816 */ /* 0x000fe200000000ff */
[----:B------:R-:W0:Y:S01]  /*4e010*/  LDC R28, c[0x0][0x3b8] ;  /* 0x0000ee00ff1c7b82 */ /* 0x000e220000000800 */
[----:B--2---:R-:W-:Y:S01]  /*4e020*/  ISETP.LT.AND P4, PT, R24, UR5, !P0 ;  /* 0x0000000518007c0c */ /* 0x004fe2000c781270 */
[----:B------:R-:W2:Y:S01]  /*4e030*/  LDCU UR5, c[0x0][0x39c] ;  /* 0x00007380ff0577ac */ /* 0x000ea20008000800 */
[----:B------:R-:W-:-:S04]  /*4e040*/  IADD3 R24, P6, PT, R25, R0, RZ ;  /* 0x0000000019187210 */ /* 0x000fc80007fde0ff */
[----:B------:R-:W-:-:S05]  /*4e050*/  LEA.HI.X.SX32 R25, R25, R2, 0x1, P6 ;  /* 0x0000000219197211 */ /* 0x000fca00030f0eff */
[----:B------:R3:W-:Y:S04]  /*4e060*/  @P2 STG.E.U8 desc[UR8][R24.64], R27 ;  /* 0x0000001b18002986 */ /* 0x0007e8000c101108 */
[----:B---3--:R-:W1:Y:S01]  /*4e070*/  LDL.LU R25, [R1+0x39c] ;  /* 0x00039c0001197983 */ /* 0x008e620000300800 */
[----:B------:R-:W-:-:S04]  /*4e080*/  IADD3 R26, P6, PT, R3, R0, RZ ;  /* 0x00000000031a7210 */ /* 0x000fc80007fde0ff */
[----:B------:R-:W-:Y:S02]  /*4e090*/  LEA.HI.X.SX32 R27, R3, R2, 0x1, P6 ;  /* 0x00000002031b7211 */ /* 0x000fe400030f0eff */
[----:B-1----:R-:W-:Y:S01]  /*4e0a0*/  ISETP.LT.AND P2, PT, R25, UR4, !P0 ;  /* 0x0000000419007c0c */ /* 0x002fe2000c741270 */
[----:B0-----:R-:W-:Y:S01]  /*4e0b0*/  IMAD R25, R28, 0x2, R3 ;  /* 0x000000021c197824 */ /* 0x001fe200078e0203 */
[----:B------:R-:W-:Y:S01]  /*4e0c0*/  PRMT R3, R20, 0x7771, RZ ;  /* 0x0000777114037816 */ /* 0x000fe200000000ff */
[----:B------:R-:W0:Y:S01]  /*4e0d0*/  LDC R28, c[0x0][0x3b8] ;  /* 0x0000ee00ff1c7b82 */ /* 0x000e220000000800 */
[----:B----4-:R-:W-:Y:S01]  /*4e0e0*/  ISETP.LT.AND P5, PT, R29, UR6, !P0 ;  /* 0x000000061d007c0c */ /* 0x010fe2000c7a1270 */
        /* <DEDUP_REMOVED lines=286> */
[----:B------:R-:W1:Y:S01]  /*4f2d0*/  LDL.LU R28, [R1+0x42c] ;  /* 0x00042c00011c7983 */ /* 0x000e620000300800 */
[----:B--2---:R-:W-:Y:S01]  /*4f2e0*/  ISETP.LT.AND P4, PT, R24, UR5, !P0 ;  /* 0x0000000518007c0c */ /* 0x004fe2000c781270 */
[----:B------:R-:W0:Y:S01]  /*4f2f0*/  LDCU UR5, c[0x0][0x39c] ;  /* 0x00007380ff0577ac */ /* 0x000e220008000800 */
[----:B------:R-:W-:-:S04]  /*4f300*/  IADD3 R24, P6, PT, R25, R0, RZ ;  /* 0x0000000019187210 */ /* 0x000fc80007fde0ff */
[----:B------:R-:W-:-:S05]  /*4f310*/  LEA.HI.X.SX32 R25, R25, R2, 0x1, P6 ;  /* 0x0000000219197211 */ /* 0x000fca00030f0eff */
[----:B------:R2:W-:Y:S02]  /*4f320*/  @P2 STG.E.U8 desc[UR8][R24.64], R27 ;  /* 0x0000001b18002986 */ /* 0x0005e4000c101108 */
[----:B--2---:R-:W2:Y:S01]  /*4f330*/  LDC R25, c[0x0][0x3b8] ;  /* 0x0000ee00ff197b82 */ /* 0x004ea20000000800 */
[----:B------:R-:W-:-:S04]  /*4f340*/  IADD3 R26, P6, PT, R3, R0, RZ ;  /* 0x00000000031a7210 */ /* 0x000fc80007fde0ff */
[----:B------:R-:W-:Y:S01]  /*4f350*/  LEA.HI.X.SX32 R27, R3, R2, 0x1, P6 ;  /* 0x00000002031b7211 */ /* 0x000fe200030f0eff */
[----:B--2---:R-:W-:Y:S01]  /*4f360*/  IMAD R25, R25, 0x2, R3 ;  /* 0x0000000219197824 */ /* 0x004fe200078e0203 */
[----:B------:R-:W-:-:S05]  /*4f370*/  PRMT R3, R20, 0x7772, RZ ;  /* 0x0000777214037816 */ /* 0x000fca00000000ff */
[----:B------:R2:W-:Y:S04]  /*4f380*/  @P3 STG.E.U8 desc[UR8][R26.64], R3 ;  /* 0x000000031a003986 */ /* 0x0005e8000c101108 */
[----:B--2---:R-:W0:Y:S01]  /*4f390*/  LDL.LU R27, [R1+0x430] ;  /* 0x00043000011b7983 */ /* 0x004e220000300800 */
[C---:B------:R-:W-:Y:S02]  /*4f3a0*/  IADD3 R24, P6, PT, R25.reuse, R0, RZ ;  /* 0x0000000019187210 */ /* 0x040fe40007fde0ff */
[----:B-1----:R-:W-:Y:S01]  /*4f3b0*/  ISETP.LT.AND P2, PT, R28, UR4, !P0 ;  /* 0x000000041c007c0c */ /* 0x002fe2000c741270 */
[----:B------:R-:W1:Y:S01]  /*4f3c0*/  LDCU UR4, c[0x0][0x39c] ;  /* 0x00007380ff0477ac */ /* 0x000e620008000800 */
[----:B------:R-:W2:Y:S02]  /*4f3d0*/  LDC R28, c[0x0][0x3b8] ;  /* 0x0000ee00ff1c7b82 */ /* 0x000ea40000000800 */
[----:B--2---:R-:W-:Y:S01]  /*4f3e0*/  IMAD R3, R28, 0x2, R25 ;  /* 0x000000021c037824 */ /* 0x004fe200078e0219 */
[----:B------:R-:W-:-:S05]  /*4f3f0*/  LEA.HI.X.SX32 R25, R25, R2, 0x1, P6 ;  /* 0x0000000219197211 */ /* 0x000fca00030f0eff */
[----:B------:R-:W2:Y:S01]  /*4f400*/  LDC R28, c[0x0][0x3b8] ;  /* 0x0000ee00ff1c7b82 */ /* 0x000ea20000000800 */
[----:B0-----:R-:W-:Y:S01]  /*4f410*/  ISETP.LT.AND P3, PT, R27, UR5, !P0 ;  /* 0x000000051b007c0c */ /* 0x001fe2000c761270 */
[----:B------:R-:W0:Y:S01]  /*4f420*/  LDCU UR5, c[0x0][0x39c] ;  /* 0x00007380ff0577ac */ /* 0x000e220008000800 */
[----:B------:R-:W-:-:S05]  /*4f430*/  PRMT R27, R21, 0x7772, RZ ;  /* 0x00007772151b7816 */ /* 0x000fca00000000ff */
[----:B------:R3:W-:Y:S04]  /*4f440*/  @P4 STG.E.U8 desc[UR8][R24.64], R27 ;  /* 0x0000001b18004986 */ /* 0x0007e8000c101108 */
[----:B---3--:R-:W3:Y:S01]  /*4f450*/  LDL.LU R25, [R1+0x434] ;  /* 0x0004340001197983 */ /* 0x008ee20000300800 */
[----:B----4-:R-:W-:Y:S01]  /*4f460*/  ISETP.LT.AND P5, PT, R29, UR6, !P0 ;  /* 0x000000061d007c0c */ /* 0x010fe2000c7a1270 */
[----:B------:R-:W3:Y:S01]  /*4f470*/  LDCU UR6, c[0x0][0x39c] ;  /* 0x00007380ff0677ac */ /* 0x000ee20008000800 */
[----:B------:R-:W4:Y:S01]  /*4f480*/  LDC R29, c[0x0][0x3b8] ;  /* 0x0000ee00ff1d7b82 */ /* 0x000f220000000800 */
[----:B------:R-:W-:-:S04]  /*4f490*/  IADD3 R26, P6, PT, R3, R0, RZ ;  /* 0x00000000031a7210 */ /* 0x000fc80007fde0ff */
[----:B------:R-:W-:Y:S02]  /*4f4a0*/  LEA.HI.X.SX32 R27, R3, R2, 0x1, P6 ;  /* 0x00000002031b7211 */ /* 0x000fe400030f0eff */
[----:B------:R-:W-:-:S05]  /*4f4b0*/  PRMT R24, R22, 0x7772, RZ ;  /* 0x0000777216187816 */ /* 0x000fca00000000ff */
[----:B------:R5:W-:Y:S04]  /*4f4c0*/  @P5 STG.E.U8 desc[UR8][R26.64], R24 ;  /* 0x000000181a005986 */ /* 0x000be8000c101108 */
[----:B-----5:R-:W1:Y:S01]  /*4f4d0*/  LDL.LU R26, [R1+0x438] ;  /* 0x00043800011a7983 */ /* 0x020e620000300800 */
[----:B------:R-:W-:Y:S02]  /*4f4e0*/  PRMT R27, R23, 0x7772, RZ ;  /* 0x00007772171b7816 */ /* 0x000fe400000000ff */
[----:B---3--:R-:W-:Y:S01]  /*4f4f0*/  ISETP.LT.AND P4, PT, R25, UR6, !P0 ;  /* 0x0000000619007c0c */ /* 0x008fe2000c781270 */
[----:B----4-:R-:W-:Y:S01]  /*4f500*/  IMAD R25, R29, 0x2, R3 ;  /* 0x000000021d197824 */ /* 0x010fe200078e0203 */
[----:B------:R-:W3:Y:S01]  /*4f510*/  LDCU UR6, c[0x0][0x39c] ;  /* 0x00007380ff0677ac */ /* 0x000ee20008000800 */
[----:B------:R-:W4:Y:S03]  /*4f520*/  LDC R3, c[0x0][0x3b8] ;  /* 0x0000ee00ff037b82 */ /* 0x000f260000000800 */
[----:B------:R-:W-:-:S05]  /*4f530*/  IADD3 R24, P5, PT, R25, R0, RZ ;  /* 0x0000000019187210 */ /* 0x000fca0007fbe0ff */
[----:B------:R-:W5:Y:S01]  /*4f540*/  LDC R29, c[0x0][0x3b8] ;  /* 0x0000ee00ff1d7b82 */ /* 0x000f620000000800 */
[----:B----4-:R-:W-:Y:S01]  /*4f550*/  IMAD R3, R3, 0x2, R25 ;  /* 0x0000000203037824 */ /* 0x010fe200078e0219 */
[----:B------:R-:W-:-:S05]  /*4f560*/  LEA.HI.X.SX32 R25, R25, R2, 0x1, P5 ;  /* 0x0000000219197211 */ /* 0x000fca00028f0eff */
[----:B------:R4:W-:Y:S04]  /*4f570*/  @P2 STG.E.U8 desc[UR8][R24.64], R27 ;  /* 0x0000001b18002986 */ /* 0x0009e8000c101108 */
[----:B----4-:R-:W0:Y:S01]  /*4f580*/  LDL.LU R25, [R1+0x43c] ;  /* 0x00043c0001197983 */ /* 0x010e220000300800 */
[----:B-1----:R-:W-:Y:S01]  /*4f590*/  ISETP.LT.AND P6, PT, R26, UR4, !P0 ;  /* 0x000000041a007c0c */ /* 0x002fe2000c7c1270 */
[----:B--2---:R-:W-:Y:S01]  /*4f5a0*/  IMAD R28, R28, 0x2, R3 ;  /* 0x000000021c1c7824 */ /* 0x004fe200078e0203 */
[C---:B------:R-:W-:Y:S01]  /*4f5b0*/  IADD3 R26, P5, PT, R3.reuse, R0, RZ ;  /* 0x00000000031a7210 */ /* 0x040fe20007fbe0ff */
[----:B------:R-:W1:Y:S03]  /*4f5c0*/  LDCU UR4, c[0x0][0x39c] ;  /* 0x00007380ff0477ac */ /* 0x000e660008000800 */
[----:B------:R-:W-:-:S02]  /*4f5d0*/  LEA.HI.X.SX32 R27, R3, R2, 0x1, P5 ;  /* 0x00000002031b7211 */ /* 0x000fc400028f0eff */
[----:B------:R-:W-:Y:S02]  /*4f5e0*/  PRMT R3, R4, 0x7773, RZ ;  /* 0x0000777304037816 */ /* 0x000fe400000000ff */
[----:B------:R-:W2:Y:S04]  /*4f5f0*/  LDL.LU R4, [R1+0x444] ;  /* 0x0004440001047983 */ /* 0x000ea80000300800 */
[----:B------:R5:W-:Y:S01]  /*4f600*/  @P3 STG.E.U8 desc[UR8][R26.64], R3 ;  /* 0x000000031a003986 */ /* 0x000be2000c101108 */
[----:B0-----:R-:W-:Y:S01]  /*4f610*/  ISETP.LT.AND P2, PT, R25, UR5, !P0 ;  /* 0x0000000519007c0c */ /* 0x001fe2000c741270 */
[----:B-----5:R-:W-:Y:S02]  /*4f620*/  IMAD R3, R29, 0x2, R28 ;  /* 0x000000021d037824 */ /* 0x020fe400078e021c */
[----:B------:R-:W3:Y:S01]  /*4f630*/  LDL.LU R25, [R1+0x440] ;  /* 0x0004400001197983 */ /* 0x000ee20000300800 */
[----:B------:R-:W0:Y:S01]  /*4f640*/  LDC R29, c[0x0][0x3b8] ;  /* 0x0000ee00ff1d7b82 */ /* 0x000e220000000800 */
[----:B------:R-:W-:Y:S01]  /*4f650*/  IADD3 R24, P5, PT, R28, R0, RZ ;  /* 0x000000001c187210 */ /* 0x000fe20007fbe0ff */
[----:B------:R-:W4:Y:S01]  /*4f660*/  LDCU UR5, c[0x0][0x39c] ;  /* 0x00007380ff0577ac */ /* 0x000f220008000800 */
[----:B------:R-:W5:Y:S01]  /*4f670*/  LDL.LU R27, [R1] ;  /* 0x00000000011b7983 */ /* 0x000f620000300800 */
[----:B------:R-:W-:-:S04]  /*4f680*/  PRMT R5, R5, 0x7773, RZ ;  /* 0x0000777305057816 */ /* 0x000fc800000000ff */
[----:B------:R-:W0:Y:S01]  /*4f690*/  LDC R26, c[0x0][0x3b8] ;  /* 0x0000ee00ff1a7b82 */ /* 0x000e220000000800 */
[----:B------:R-:W-:Y:S02]  /*4f6a0*/  PRMT R6, R6, 0x7773, RZ ;  /* 0x0000777306067816 */ /* 0x000fe400000000ff */
[----:B------:R-:W-:Y:S02]  /*4f6b0*/  PRMT R7, R7, 0x7773, RZ ;  /* 0x0000777307077816 */ /* 0x000fe400000000ff */
[----:B---3--:R-:W-:Y:S01]  /*4f6c0*/  ISETP.LT.AND P3, PT, R25, UR6, !P0 ;  /* 0x0000000619007c0c */ /* 0x008fe2000c761270 */
[----:B------:R-:W3:Y:S01]  /*4f6d0*/  LDCU UR6, c[0x0][0x39c] ;  /* 0x00007380ff0677ac */ /* 0x000ee20008000800 */
[----:B------:R-:W-:Y:S02]  /*4f6e0*/  LEA.HI.X.SX32 R25, R28, R2, 0x1, P5 ;  /* 0x000000021c197211 */ /* 0x000fe400028f0eff */
[----:B--2---:R-:W-:Y:S01]  /*4f6f0*/  ISETP.LT.AND P5, PT, R4, UR7, !P0 ;  /* 0x0000000704007c0c */ /* 0x004fe2000c7a1270 */
[----:B------:R-:W1:Y:S01]  /*4f700*/  LDL.LU R28, [R1+0x448] ;  /* 0x00044800011c7983 */ /* 0x000e620000300800 */
[----:B------:R-:W2:Y:S03]  /*4f710*/  LDCU UR7, c[0x0][0x39c] ;  /* 0x00007380ff0777ac */ /* 0x000ea60008000800 */
[----:B------:R0:W-:Y:S01]  /*4f720*/  @P4 STG.E.U8 desc[UR8][R24.64], R5 ;  /* 0x0000000518004986 */ /* 0x0001e2000c101108 */
[----:B------:R-:W-:Y:S01]  /*4f730*/  IADD3 R4, P4, PT, R3, R0, RZ ;  /* 0x0000000003047210 */ /* 0x000fe20007f9e0ff */
[----:B0-----:R-:W-:-:S03]  /*4f740*/  IMAD R25, R29, 0x2, R3 ;  /* 0x000000021d197824 */ /* 0x001fc600078e0203 */
[----:B------:R-:W-:Y:S01]  /*4f750*/  LEA.HI.X.SX32 R5, R3, R2, 0x1, P4 ;  /* 0x0000000203057211 */ /* 0x000fe200020f0eff */
[----:B------:R-:W0:Y:S08]  /*4f760*/  LDC R29, c[0x0][0x3b8] ;  /* 0x0000ee00ff1d7b82 */ /* 0x000e300000000800 */
[----:B------:R-:W0:Y:S01]  /*4f770*/  LDC R3, c[0x0][0x3b8] ;  /* 0x0000ee00ff037b82 */ /* 0x000e220000000800 */
[----:B------:R-:W-:Y:S01]  /*4f780*/  IADD3 R24, P4, PT, R25, R0, RZ ;  /* 0x0000000019187210 */ /* 0x000fe20007f9e0ff */
[----:B------:R2:W-:Y:S04]  /*4f790*/  @P6 STG.E.U8 desc[UR8][R4.64], R6 ;  /* 0x0000000604006986 */ /* 0x0005e8000c101108 */
[----:B--2---:R-:W4:Y:S01]  /*4f7a0*/  LDL.LU R6, [R1+0x44c] ;  /* 0x00044c0001067983 */ /* 0x004f220000300800 */
[----:B0-----:R-:W-:Y:S01]  /*4f7b0*/  IMAD R3, R3, 0x2, R25 ;  /* 0x0000000203037824 */ /* 0x001fe200078e0219 */
[----:B------:R-:W-:-:S04]  /*4f7c0*/  LEA.HI.X.SX32 R25, R25, R2, 0x1, P4 ;  /* 0x0000000219197211 */ /* 0x000fc800020f0eff */
[C---:B------:R-:W-:Y:S01]  /*4f7d0*/  IADD3 R4, P4, PT, R3.reuse, R0, RZ ;  /* 0x0000000003047210 */ /* 0x040fe20007f9e0ff */
[----:B------:R0:W-:Y:S03]  /*4f7e0*/  @P2 STG.E.U8 desc[UR8][R24.64], R7 ;  /* 0x0000000718002986 */ /* 0x0001e6000c101108 */
[----:B------:R-:W-:Y:S01]  /*4f7f0*/  LEA.HI.X.SX32 R5, R3, R2, 0x1, P4 ;  /* 0x0000000203057211 */ /* 0x000fe200020f0eff */
[----:B0-----:R-:W-:Y:S01]  /*4f800*/  IMAD R24, R26, 0x2, R3 ;  /* 0x000000021a187824 */ /* 0x001fe200078e0203 */
[----:B-----5:R-:W-:Y:S01]  /*4f810*/  PRMT R3, R27, 0x7773, RZ ;  /* 0x000077731b037816 */ /* 0x020fe200000000ff */
[----:B------:R-:W2:Y:S01]  /*4f820*/  LDL.LU R25, [R1+0xc] ;  /* 0x00000c0001197983 */ /* 0x000ea20000300800 */
[----:B------:R-:W0:Y:S03]  /*4f830*/  LDC R27, c[0x0][0x3b8] ;  /* 0x0000ee00ff1b7b82 */ /* 0x000e260000000800 */
[----:B------:R-:W5:Y:S04]  /*4f840*/  LDL.LU R26, [R1+0x4] ;  /* 0x00000400011a7983 */ /* 0x000f680000300800 */
[----:B------:R-:W3:Y:S04]  /*4f850*/  LDL.LU R7, [R1+0x450] ;  /* 0x0004500001077983 */ /* 0x000ee80000300800 */
[----:B------:R0:W-:Y:S04]  /*4f860*/  @P3 STG.E.U8 desc[UR8][R4.64], R3 ;  /* 0x0000000304003986 */ /* 0x0001e8000c101108 */
[----:B0-----:R-:W2:Y:S04]  /*4f870*/  LDL.LU R4, [R1+0x454] ;  /* 0x0004540001047983 */ /* 0x001ea80000300800 */
[----:B------:R-:W5:Y:S01]  /*4f880*/  LDL.LU R5, [R1+0x8] ;  /* 0x0000080001057983 */ /* 0x000f620000300800 */
[----:B------:R-:W-:-:S02]  /*4f890*/  IMAD R3, R29, 0x2, R24 ;  /* 0x000000021d037824 */ /* 0x000fc400078e0218 */
[----:B------:R-:W0:Y:S01]  /*4f8a0*/  LDC R29, c[0x0][0x3b8] ;  /* 0x0000ee00ff1d7b82 */ /* 0x000e220000000800 */
[----:B-1----:R-:W-:Y:S01]  /*4f8b0*/  ISETP.LT.AND P6, PT, R28, UR4, !P0 ;  /* 0x000000041c007c0c */ /* 0x002fe2000c7c1270 */
[----:B------:R-:W1:Y:S06]  /*4f8c0*/  LDCU UR4, c[0x0][0x39c] ;  /* 0x00007380ff0477ac */ /* 0x000e6c0008000800 */
[----:B------:R-:W0:Y:S01]  /*4f8d0*/  LDC R28, c[0x0][0x3b8] ;  /* 0x0000ee00ff1c7b82 */ /* 0x000e220000000800 */
[----:B----4-:R-:W-:Y:S01]  /*4f8e0*/  ISETP.LT.AND P2, PT, R6, UR5, !P0 ;  /* 0x0000000506007c0c */ /* 0x010fe2000c741270 */
[----:B------:R-:W4:Y:S01]  /*4f8f0*/  LDCU UR5, c[0x0][0x39c] ;  /* 0x00007380ff0577ac */ /* 0x000f220008000800 */
[----:B------:R-:W-:-:S02]  /*4f900*/  IADD3 R6, P4, PT, R24, R0, RZ ;  /* 0x0000000018067210 */ /* 0x000fc40007f9e0ff */
[----:B---3--:R-:W-:Y:S01]  /*4f910*/  ISETP.LT.AND P3, PT, R7, UR6, !P0 ;  /* 0x0000000607007c0c */ /* 0x008fe2000c761270 */
[----:B------:R-:W3:Y:S01]  /*4f920*/  LDCU UR6, c[0x0][0x39c] ;  /* 0x00007380ff0677ac */ /* 0x000ee20008000800 */
[----:B------:R-:W-:Y:S02]  /*4f930*/  LEA.HI.X.SX32 R7, R24, R2, 0x1, P4 ;  /* 0x0000000218077211 */ /* 0x000fe400020f0eff */
[----:B--2---:R-:W-:Y:S01]  /*4f940*/  ISETP.LT.AND P4, PT, R4, UR7, !P0 ;  /* 0x0000000704007c0c */ /* 0x004fe2000c781270 */
[----:B------:R-:W2:Y:S01]  /*4f950*/  LDCU UR7, c[0x0][0x39c] ;  /* 0x00007380ff0777ac */ /* 0x000ea20008000800 */
[----:B-----5:R-:W-:Y:S02]  /*4f960*/  PRMT R4, R26, 0x7773, RZ ;  /* 0x000077731a047816 */ /* 0x020fe400000000ff */
[----:B------:R-:W5:Y:S03]  /*4f970*/  LDC R26, c[0x0][0x3b8] ;  /* 0x0000ee00ff1a7b82 */ /* 0x000f660000000800 */
[----:B------:R0:W-:Y:S02]  /*4f980*/  @P5 STG.E.U8 desc[UR8][R6.64], R4 ;  /* 0x0000000406005986 */ /* 0x0001e4000c101108 */
[----:B0-----:R-:W-:-:S02]  /*4f990*/  PRMT R4, R5, 0x7773, RZ ;  /* 0x0000777305047816 */ /* 0x001fc400000000ff */
[----:B------:R-:W-:Y:S02]  /*4f9a0*/  IADD3 R6, P5, PT, R3, R0, RZ ;  /* 0x0000000003067210 */ /* 0x000fe40007fbe0ff */
[----:B------:R-:W-:Y:S01]  /*4f9b0*/  PRMT R5, R25, 0x7773, RZ ;  /* 0x0000777319057816 */ /* 0x000fe200000000ff */
[----:B------:R-:W-:Y:S01]  /*4f9c0*/  IMAD R25, R28, 0x2, R3 ;  /* 0x000000021c197824 */ /* 0x000fe200078e0203 */
[----:B------:R-:W-:Y:S01]  /*4f9d0*/  LEA.HI.X.SX32 R7, R3, R2, 0x1, P5 ;  /* 0x0000000203077211 */ /* 0x000fe200028f0eff */
[----:B------:R-:W1:Y:S02]  /*4f9e0*/  LDL.LU R28, [R1+0x458] ;  /* 0x00045800011c7983 */ /* 0x000e640000300800 */
[----:B------:R-:W-:Y:S02]  /*4f9f0*/  IMAD R3, R27, 0x2, R25 ;  /* 0x000000021b037824 */ /* 0x000fe400078e0219 */
[----:B------:R-:W2:Y:S04]  /*4fa00*/  LDL.LU R27, [R1+0x10] ;  /* 0x00001000011b7983 */ /* 0x000ea80000300800 */
[----:B------:R0:W-:Y:S04]  /*4fa10*/  @P6 STG.E.U8 desc[UR8][R6.64], R4 ;  /* 0x0000000406006986 */ /* 0x0001e8000c101108 */
[----:B0-----:R-:W4:Y:S01]  /*4fa20*/  LDL.LU R7, [R1+0x45c] ;  /* 0x00045c0001077983 */ /* 0x001f220000300800 */
[----:B------:R-:W-:-:S04]  /*4fa30*/  IADD3 R24, P5, PT, R25, R0, RZ ;  /* 0x0000000019187210 */ /* 0x000fc80007fbe0ff */
[----:B------:R-:W-:Y:S02]  /*4fa40*/  LEA.HI.X.SX32 R25, R25, R2, 0x1, P5 ;  /* 0x0000000219197211 */ /* 0x000fe400028f0eff */
[----:B------:R-:W-:-:S03]  /*4fa50*/  IADD3 R4, P5, PT, R3, R0, RZ ;  /* 0x0000000003047210 */ /* 0x000fc60007fbe0ff */
[----:B------:R5:W-:Y:S02]  /*4fa60*/  @P2 STG.E.U8 desc[UR8][R24.64], R5 ;  /* 0x0000000518002986 */ /* 0x000be4000c101108 */
[----:B-----5:R-:W-:Y:S01]  /*4fa70*/  IMAD R24, R26, 0x2, R3 ;  /* 0x000000021a187824 */ /* 0x020fe200078e0203 */
[----:B------:R-:W-:Y:S01]  /*4fa80*/  LEA.HI.X.SX32 R5, R3, R2, 0x1, P5 ;  /* 0x0000000203057211 */ /* 0x000fe200028f0eff */
[----:B------:R-:W5:Y:S04]  /*4fa90*/  LDL.LU R25, [R1+0x1c] ;  /* 0x00001c0001197983 */ /* 0x000f680000300800 */
[----:B------:R-:W3:Y:S01]  /*4faa0*/  LDL.LU R26, [R1+0x14] ;  /* 0x00001400011a7983 */ /* 0x000ee20000300800 */
[----:B--2---:R-:W-:Y:S02]  /*4fab0*/  PRMT R3, R27, 0x7773, RZ ;  /* 0x000077731b037816 */ /* 0x004fe400000000ff */
[----:B-1----:R-:W-:Y:S01]  /*4fac0*/  ISETP.LT.AND P6, PT, R28, UR4, !P0 ;  /* 0x000000041c007c0c */ /* 0x002fe2000c7c1270 */
[----:B------:R-:W0:Y:S01]  /*4fad0*/  LDC R27, c[0x0][0x3b8] ;  /* 0x0000ee00ff1b7b82 */ /* 0x000e220000000800 */
[----:B----4-:R-:W-:Y:S01]  /*4fae0*/  ISETP.LT.AND P2, PT, R7, UR5, !P0 ;  /* 0x0000000507007c0c */ /* 0x010fe2000c741270 */
[----:B------:R1:W-:Y:S06]  /*4faf0*/  @P3 STG.E.U8 desc[UR8][R4.64], R3 ;  /* 0x0000000304003986 */ /* 0x0003ec000c101108 */
[----:B------:R-:W2:Y:S01]  /*4fb00*/  LDC R28, c[0x0][0x3b8] ;  /* 0x0000ee00ff1c7b82 */ /* 0x000ea20000000800 */
[----:B------:R-:W-:Y:S01]  /*4fb10*/  IADD3 R6, P5, PT, R24, R0, RZ ;  /* 0x0000000018067210 */ /* 0x000fe20007fbe0ff */
[----:B------:R-:W4:Y:S01]  /*4fb20*/  LDCU UR5, c[0x0][0x39c] ;  /* 0x00007380ff0577ac */ /* 0x000f220008000800 */
[----:B------:R-:W3:Y:S01]  /*4fb30*/  LDL.LU R7, [R1+0x460] ;  /* 0x0004600001077983 */ /* 0x000ee20000300800 */
[----:B------:R-:W0:Y:S03]  /*4fb40*/  LDCU UR4, c[0x0][0x39c] ;  /* 0x00007380ff0477ac */ /* 0x000e260008000800 */
[----:B-1----:R-:W2:Y:S04]  /*4fb50*/  LDL.LU R4, [R1+0x464] ;  /* 0x0004640001047983 */ /* 0x002ea80000300800 */
[----:B------:R-:W4:Y:S01]  /*4fb60*/  LDL.LU R5, [R1+0x18] ;  /* 0x0000180001057983 */ /* 0x000f220000300800 */
[----:B------:R-:W-:-:S02]  /*4fb70*/  IMAD R3, R29, 0x2, R24 ;  /* 0x000000021d037824 */ /* 0x000fc400078e0218 */
[----:B------:R-:W1:Y:S01]  /*4fb80*/  LDC R29, c[0x0][0x3b8] ;  /* 0x0000ee00ff1d7b82 */ /* 0x000e620000000800 */
[----:B---3--:R-:W-:Y:S01]  /*4fb90*/  ISETP.LT.AND P3, PT, R7, UR6, !P0 ;  /* 0x0000000607007c0c */ /* 0x008fe2000c761270 */
[----:B------:R-:W3:Y:S01]  /*4fba0*/  LDCU UR6, c[0x0][0x39c] ;  /* 0x00007380ff0677ac */ /* 0x000ee20008000800 */
[----:B------:R-:W-:Y:S02]  /*4fbb0*/  LEA.HI.X.SX32 R7, R24, R2, 0x1, P5 ;  /* 0x0000000218077211 */ /* 0x000fe400028f0eff */
[----:B--2---:R-:W-:Y:S01]  /*4fbc0*/  ISETP.LT.AND P5, PT, R4, UR7, !P0 ;  /* 0x0000000704007c0c */ /* 0x004fe2000c7a1270 */
[----:B------:R-:W2:Y:S01]  /*4fbd0*/  LDCU UR7, c[0x0][0x39c] ;  /* 0x00007380ff0777ac */ /* 0x000ea20008000800 */
[----:B------:R-:W-:Y:S02]  /*4fbe0*/  PRMT R4, R26, 0x7773, RZ ;  /* 0x000077731a047816 */ /* 0x000fe400000000ff */
[----:B------:R-:W1:Y:S03]  /*4fbf0*/  LDC R26, c[0x0][0x3b8] ;  /* 0x0000ee00ff1a7b82 */ /* 0x000e660000000800 */
[----:B------:R0:W-:Y:S02]  /*4fc00*/  @P4 STG.E.U8 desc[UR8][R6.64], R4 ;  /* 0x0000000406004986 */ /* 0x0001e4000c101108 */
[----:B0-----:R-:W-:-:S02]  /*4fc10*/  IADD3 R6, P4, PT, R3, R0, RZ ;  /* 0x0000000003067210 */ /* 0x001fc40007f9e0ff */
[----:B----4-:R-:W-:Y:S02]  /*4fc20*/  PRMT R4, R5, 0x7773, RZ ;  /* 0x0000777305047816 */ /* 0x010fe400000000ff */
[----:B-----5:R-:W-:Y:S01]  /*4fc30*/  PRMT R5, R25, 0x7773, RZ ;  /* 0x0000777319057816 */ /* 0x020fe200000000ff */
[----:B------:R-:W-:Y:S01]  /*4fc40*/  IMAD R25, R28, 0x2, R3 ;  /* 0x000000021c197824 */ /* 0x000fe200078e0203 */
[----:B------:R-:W-:Y:S01]  /*4fc50*/  LEA.HI.X.SX32 R7, R3, R2, 0x1, P4 ;  /* 0x0000000203077211 */ /* 0x000fe200020f0eff */
[----:B------:R-:W4:Y:S02]  /*4fc60*/  LDL.LU R28, [R1+0x24] ;  /* 0x00002400011c7983 */ /* 0x000f240000300800 */
[----:B------:R-:W-:Y:S02]  /*4fc70*/  IMAD R3, R27, 0x2, R25 ;  /* 0x000000021b037824 */ /* 0x000fe400078e0219 */
[----:B------:R-:W5:Y:S04]  /*4fc80*/  LDL.LU R27, [R1+0x468] ;  /* 0x00046800011b7983 */ /* 0x000f680000300800 */
[----:B------:R0:W-:Y:S04]  /*4fc90*/  @P6 STG.E.U8 desc[UR8][R6.64], R4 ;  /* 0x0000000406006986 */ /* 0x0001e8000c101108 */
[----:B0-----:R-:W2:Y:S04]  /*4fca0*/  LDL.LU R6, [R1+0x20] ;  /* 0x0000200001067983 */ /* 0x001ea80000300800 */
[----:B------:R-:W3:Y:S01]  /*4fcb0*/  LDL.LU R7, [R1+0x46c] ;  /* 0x00046c0001077983 */ /* 0x000ee20000300800 */
[----:B------:R-:W-:-:S04]  /*4fcc0*/  IADD3 R24, P4, PT, R25, R0, RZ ;  /* 0x0000000019187210 */ /* 0x000fc80007f9e0ff */
[----:B------:R-:W-:Y:S02]  /*4fcd0*/  LEA.HI.X.SX32 R25, R25, R2, 0x1, P4 ;  /* 0x0000000219197211 */ /* 0x000fe400020f0eff */
[----:B------:R-:W-:-:S03]  /*4fce0*/  IADD3 R4, P4, PT, R3, R0, RZ ;  /* 0x0000000003047210 */ /* 0x000fc60007f9e0ff */
[----:B------:R0:W-:Y:S02]  /*4fcf0*/  @P2 STG.E.U8 desc[UR8][R24.64], R5 ;  /* 0x0000000518002986 */ /* 0x0001e4000c101108 */
[----:B0-----:R-:W-:Y:S02]  /*4fd00*/  LEA.HI.X.SX32 R5, R3, R2, 0x1, P4 ;  /* 0x0000000203057211 */ /* 0x001fe400020f0eff */
[----:B------:R-:W4:Y:S01]  /*4fd10*/  LDL.LU R25, [R1+0x2c] ;  /* 0x00002c0001197983 */ /* 0x000f220000300800 */
[----:B-1----:R-:W-:Y:S02]  /*4fd20*/  IMAD R24, R26, 0x2, R3 ;  /* 0x000000021a187824 */ /* 0x002fe400078e0203 */
[----:B------:R-:W0:Y:S01]  /*4fd30*/  LDC R26, c[0x0][0x3b8] ;  /* 0x0000ee00ff1a7b82 */ /* 0x000e220000000800 */
[----:B--2---:R-:W-:Y:S02]  /*4fd40*/  PRMT R3, R6, 0x7773, RZ ;  /* 0x0000777306037816 */ /* 0x004fe400000000ff */
[----:B---3--:R-:W-:-:S03]  /*4fd50*/  ISETP.LT.AND P4, PT, R7, UR5, !P0 ;  /* 0x0000000507007c0c */ /* 0x008fc6000c781270 */
[----:B------:R1:W-:Y:S01]  /*4fd60*/  @P3 STG.E.U8 desc[UR8][R4.64], R3 ;  /* 0x0000000304003986 */ /* 0x0003e2000c101108 */
[----:B-----5:R-:W-:Y:S01]  /*4fd70*/  ISETP.LT.AND P6, PT, R27, UR4, !P0 ;  /* 0x000000041b007c0c */ /* 0x020fe2000c7c1270 */
[----:B------:R-:W2:Y:S01]  /*4fd80*/  LDCU UR4, c[0x0][0x39c] ;  /* 0x00007380ff0477ac */ /* 0x000ea20008000800 */
[----:B------:R-:W3:Y:S01]  /*4fd90*/  LDC R27, c[0x0][0x3b8] ;  /* 0x0000ee00ff1b7b82 */ /* 0x000ee20000000800 */
[----:B------:R-:W5:Y:S01]  /*4fda0*/  LDL.LU R7, [R1+0x474] ;  /* 0x0004740001077983 */ /* 0x000f620000300800 */
[----:B------:R-:W-:Y:S01]  /*4fdb0*/  IADD3 R6, P2, PT, R24, R0, RZ ;  /* 0x0000000018067210 */ /* 0x000fe20007f5e0ff */
[----:B------:R-:W0:Y:S02]  /*4fdc0*/  LDCU UR5, c[0x0][0x39c] ;  /* 0x00007380ff0577ac */ /* 0x000e240008000800 */
[----:B-1----:R-:W2:Y:S04]  /*4fdd0*/  LDL.LU R4, [R1+0x478] ;  /* 0x0004780001047983 */ /* 0x002ea80000300800 */
[----:B------:R-:W3:Y:S01]  /*4fde0*/  LDL.LU R5, [R1+0x28] ;  /* 0x0000280001057983 */ /* 0x000ee20000300800 */
[----:B----4-:R-:W-:-:S02]  /*4fdf0*/  PRMT R3, R28, 0x7773, RZ ;  /* 0x000077731c037816 */ /* 0x010fc400000000ff */
[----:B------:R-:W1:Y:S01]  /*4fe00*/  LDC R28, c[0x0][0x3b8] ;  /* 0x0000ee00ff1c7b82 */ /* 0x000e620000000800 */
[----:B------:R-:W-:Y:S02]  /*4fe10*/  PRMT R25, R25, 0x7773, RZ ;  /* 0x0000777319197816 */ /* 0x000fe400000000ff */
[----:B-----5:R-:W-:Y:S02]  /*4fe20*/  ISETP.LT.AND P3, PT, R7, UR6, !P0 ;  /* 0x0000000607007c0c */ /* 0x020fe4000c761270 */
[----:B------:R-:W-:Y:S01]  /*4fe30*/  LEA.HI.X.SX32 R7, R24, R2, 0x1, P2 ;  /* 0x0000000218077211 */ /* 0x000fe200010f0eff */
[----:B------:R-:W-:Y:S01]  /*4fe40*/  IMAD R24, R29, 0x2, R24 ;  /* 0x000000021d187824 */ /* 0x000fe200078e0218 */
[----:B------:R-:W4:Y:S01]  /*4fe50*/  LDCU UR6, c[0x0][0x39c] ;  /* 0x00007380ff0677ac */ /* 0x000f220008000800 */
[----:B------:R-:W4:Y:S04]  /*4fe60*/  LDL.LU R29, [R1+0x484] ;  /* 0x00048400011d7983 */ /* 0x000f280000300800 */
[----:B------:R3:W-:Y:S01]  /*4fe70*/  @P5 STG.E.U8 desc[UR8][R6.64], R3 ;  /* 0x0000000306005986 */ /* 0x0007e2000c101108 */
[----:B--2---:R-:W-:-:S02]  /*4fe80*/  ISETP.LT.AND P2, PT, R4, UR7, !P0 ;  /* 0x0000000704007c0c */ /* 0x004fc4000c741270 */
[C---:B------:R-:W-:Y:S01]  /*4fe90*/  IADD3 R4, P5, PT, R24.reuse, R0, RZ ;  /* 0x0000000018047210 */ /* 0x040fe20007fbe0ff */
[----:B------:R-:W2:Y:S01]  /*4fea0*/  LDCU UR7, c[0x0][0x39c] ;  /* 0x00007380ff0777ac */ /* 0x000ea20008000800 */
[----:B---3--:R-:W-:Y:S01]  /*4feb0*/  IMAD R7, R27, 0x2, R24 ;  /* 0x000000021b077824 */ /* 0x008fe200078e0218 */
[----:B------:R-:W-:Y:S02]  /*4fec0*/  PRMT R3, R5, 0x7773, RZ ;  /* 0x0000777305037816 */ /* 0x000fe400000000ff */
[----:B------:R-:W-:Y:S01]  /*4fed0*/  LEA.HI.X.SX32 R5, R24, R2, 0x1, P5 ;  /* 0x0000000218057211 */ /* 0x000fe200028f0eff */
[----:B------:R-:W3:Y:S01]  /*4fee0*/  LDC R27, c[0x0][0x3b8] ;  /* 0x0000ee00ff1b7b82 */ /* 0x000ee20000000800 */
[----:B0-----:R-:W-:Y:S02]  /*4fef0*/  IMAD R24, R26, 0x2, R7 ;  /* 0x000000021a187824 */ /* 0x001fe400078e0207 */
[----:B------:R-:W5:Y:S01]  /*4ff00*/  LDL.LU R26, [R1+0x47c] ;  /* 0x00047c00011a7983 */ /* 0x000f620000300800 */
[----:B------:R-:W-:-:S04]  /*4ff10*/  IADD3 R6, P5, PT, R7, R0, RZ ;  /* 0x0000000007067210 */ /* 0x000fc80007fbe0ff */
[----:B------:R-:W-:Y:S01]  /*4ff20*/  LEA.HI.X.SX32 R7, R7, R2, 0x1, P5 ;  /* 0x0000000207077211 */ /* 0x000fe200028f0eff */
[----:B------:R1:W-:Y:S04]  /*4ff30*/  @P6 STG.E.U8 desc[UR8][R4.64], R3 ;  /* 0x0000000304006986 */ /* 0x0003e8000c101108 */
[----:B------:R0:W-:Y:S01]  /*4ff40*/  @P4 STG.E.U8 desc[UR8][R6.64], R25 ;  /* 0x0000001906004986 */ /* 0x0001e2000c101108 */
[----:B-1----:R-:W-:-:S03]  /*4ff50*/  IMAD R3, R28, 0x2, R24 ;  /* 0x000000021c037824 */ /* 0x002fc600078e0218 */
[----:B0-----:R-:W2:Y:S04]  /*4ff60*/  LDL.LU R7, [R1+0x480] ;  /* 0x0004800001077983 */ /* 0x001ea80000300800 */
[----:B------:R-:W3:Y:S01]  /*4ff70*/  LDL.LU R28, [R1+0x488] ;  /* 0x00048800011c7983 */ /* 0x000ee20000300800 */
[----:B------:R-:W-:Y:S02]  /*4ff80*/  IADD3 R4, P5, PT, R24, R0, RZ ;  /* 0x0000000018047210 */ /* 0x000fe40007fbe0ff */
[----:B------:R-:W-:Y:S02]  /*4ff90*/  PRMT R8, R8, 0x7773, RZ ;  /* 0x0000777308087816 */ /* 0x000fe400000000ff */
[----:B------:R-:W-:Y:S01]  /*4ffa0*/  PRMT R9, R9, 0x7773, RZ ;  /* 0x0000777309097816 */ /* 0x000fe200000000ff */
[----:B------:R-:W0:Y:S01]  /*4ffb0*/  LDC R25, c[0x0][0x3b8] ;  /* 0x0000ee00ff197b82 */ /* 0x000e220000000800 */
[----:B------:R-:W-:-:S02]  /*4ffc0*/  LEA.HI.X.SX32 R5, R24, R2, 0x1, P5 ;  /* 0x0000000218057211 */ /* 0x000fc400028f0eff */
[----:B------:R-:W-:Y:S02]  /*4ffd0*/  IADD3 R6, P5, PT, R3, R0, RZ ;  /* 0x0000000003067210 */ /* 0x000fe40007fbe0ff */
[----:B------:R-:W-:-:S03]  /*4ffe0*/  PRMT R10, R10, 0x7773, RZ ;  /* 0x000077730a0a7816 */ /* 0x000fc600000000ff */
[----:B------:R-:W1:Y:S01]  /*4fff0*/  LDC R24, c[0x0][0x3b8] ;  /* 0x0000ee00ff187b82 */ /* 0x000e620000000800 */
[----:B------:R0:W-:Y:S07]  /*50000*/  @P3 STG.E.U8 desc[UR8][R4.64], R8 ;  /* 0x0000000804003986 */ /* 0x0001ee000c101108 */
[----:B0-----:R-:W0:Y:S01]  /*50010*/  LDC R8, c[0x0][0x3b8] ;  /* 0x0000ee00ff087b82 */ /* 0x001e220000000800 */
[----:B-----5:R-:W-:Y:S02]  /*50020*/  ISETP.LT.AND P6, PT, R26, UR4, !P0 ;  /* 0x000000041a007c0c */ /* 0x020fe4000c7c1270 */
[----:B----4-:R-:W-:-:S05]  /*50030*/  ISETP.LT.AND P3, PT, R29, UR6, !P0 ;  /* 0x000000061d007c0c */ /* 0x010fca000c761270 */
[----:B------:R-:W4:Y:S01]  /*50040*/  LDC R26, c[0x0][0x3b8] ;  /* 0x0000ee00ff1a7b82 */ /* 0x000f220000000800 */
[----:B------:R-:W5:Y:S01]  /*50050*/  LDL.LU R29, [R1+0x490] ;  /* 0x00049000011d7983 */ /* 0x000f620000300800 */
[----:B------:R-:W0:Y:S01]  /*50060*/  LDCU UR4, c[0x0][0x39c] ;  /* 0x00007380ff0477ac */ /* 0x000e220008000800 */
[----:B------:R-:W-:Y:S02]  /*50070*/  PRMT R11, R11, 0x7773, RZ ;  /* 0x000077730b0b7816 */ /* 0x000fe400000000ff */
[----:B------:R-:W-:Y:S01]  /*50080*/  PRMT R12, R12, 0x7773, RZ ;  /* 0x000077730c0c7816 */ /* 0x000fe200000000ff */
[----:B------:R-:W0:Y:S01]  /*50090*/  LDCU UR6, c[0x0][0x39c] ;  /* 0x00007380ff0677ac */ /* 0x000e220008000800 */
[----:B--2---:R-:W-:Y:S02]  /*500a0*/  ISETP.LT.AND P4, PT, R7, UR5, !P0 ;  /* 0x0000000507007c0c */ /* 0x004fe4000c781270 */
[----:B------:R-:W-:Y:S01]  /*500b0*/  LEA.HI.X.SX32 R7, R3, R2, 0x1, P5 ;  /* 0x0000000203077211 */ /* 0x000fe200028f0eff */
[----:B---3--:R-:W-:Y:S01]  /*500c0*/  IMAD R3, R27, 0x2, R3 ;  /* 0x000000021b037824 */ /* 0x008fe200078e0203 */
[----:B------:R-:W-:Y:S01]  /*500d0*/  ISETP.LT.AND P5, PT, R28, UR7, !P0 ;  /* 0x000000071c007c0c */ /* 0x000fe2000c7a1270 */
[----:B------:R-:W5:Y:S01]  /*500e0*/  LDCU UR5, c[0x0][0x39c] ;  /* 0x00007380ff0577ac */ /* 0x000f620008000800 */
[----:B------:R-:W2:Y:S04]  /*500f0*/  LDL.LU R28, [R1+0x498] ;  /* 0x00049800011c7983 */ /* 0x000ea80000300800 */
[----:B------:R4:W-:Y:S04]  /*50100*/  @P2 STG.E.U8 desc[UR8][R6.64], R9 ;  /* 0x0000000906002986 */ /* 0x0009e8000c101108 */
[----:B------:R-:W3:Y:S01]  /*50110*/  LDL.LU R27, [R1+0x494] ;  /* 0x00049400011b7983 */ /* 0x000ee20000300800 */
[----:B------:R-:W0:Y:S01]  /*50120*/  LDCU UR7, c[0x0][0x39c] ;  /* 0x00007380ff0777ac */ /* 0x000e220008000800 */
[----:B----4-:R-:W-:Y:S01]  /*50130*/  IMAD R7, R26, 0x2, R3 ;  /* 0x000000021a077824 */ /* 0x010fe200078e0203 */
[----:B------:R-:W4:Y:S01]  /*50140*/  LDC R9, c[0x0][0x3b8] ;  /* 0x0000ee00ff097b82 */ /* 0x000f220000000800 */
[----:B------:R-:W2:Y:S01]  /*50150*/  LDL.LU R26, [R1+0x48c] ;  /* 0x00048c00011a7983 */ /* 0x000ea20000300800 */
[----:B------:R-:W-:-:S04]  /*50160*/  IADD3 R4, P2, PT, R3, R0, RZ ;  /* 0x0000000003047210 */ /* 0x000fc80007f5e0ff */
[----:B------:R-:W-:-:S05]  /*50170*/  LEA.HI.X.SX32 R5, R3, R2, 0x1, P2 ;  /* 0x0000000203057211 */ /* 0x000fca00010f0eff */
[----:B------:R0:W-:Y:S01]  /*50180*/  @P6 STG.E.U8 desc[UR8][R4.64], R10 ;  /* 0x0000000a04006986 */ /* 0x0001e2000c101108 */
[----:B------:R-:W-:Y:S01]  /*50190*/  IADD3 R6, P2, PT, R7, R0, RZ ;  /* 0x0000000007067210 */ /* 0x000fe20007f5e0ff */
[----:B------:R-:W-:Y:S02]  /*501a0*/  IMAD R3, R25, 0x2, R7 ;  /* 0x0000000219037824 */ /* 0x000fe400078e0207 */
[----:B0-----:R-:W3:Y:S01]  /*501b0*/  LDL.LU R10, [R1+0x49c] ;  /* 0x00049c00010a7983 */ /* 0x001ee20000300800 */
[----:B------:R-:W-:Y:S01]  /*501c0*/  LEA.HI.X.SX32 R7, R7, R2, 0x1, P2 ;  /* 0x0000000207077211 */ /* 0x000fe200010f0eff */
[----:B------:R-:W-:Y:S01]  /*501d0*/  IMAD R8, R8, 0x2, R3 ;  /* 0x0000000208087824 */ /* 0x000fe200078e0203 */
[----:B------:R-:W-:-:S03]  /*501e0*/  IADD3 R4, P6, PT, R3, R0, RZ ;  /* 0x0000000003047210 */ /* 0x000fc60007fde0ff */
[----:B------:R4:W-:Y:S01]  /*501f0*/  @P4 STG.E.U8 desc[UR8][R6.64], R11 ;  /* 0x0000000b06004986 */ /* 0x0009e2000c101108 */
[----:B------:R-:W-:Y:S02]  /*50200*/  LEA.HI.X.SX32 R5, R3, R2, 0x1, P6 ;  /* 0x0000000203057211 */ /* 0x000fe400030f0eff */
[----:B------:R-:W0:Y:S01]  /*50210*/  LDC R3, c[0x0][0x3b8] ;  /* 0x0000ee00ff037b82 */ /* 0x000e220000000800 */
[----:B----4-:R-:W-:Y:S01]  /*50220*/  IMAD R11, R9, 0x2, R8 ;  /* 0x00000002090b7824 */ /* 0x010fe200078e0208 */
[C---:B------:R-:W-:Y:S01]  /*50230*/  IADD3 R6, P6, PT, R8.reuse, R0, RZ ;  /* 0x0000000008067210 */ /* 0x040fe20007fde0ff */
[----:B------:R4:W-:Y:S05]  /*50240*/  @P3 STG.E.U8 desc[UR8][R4.64], R12 ;  /* 0x0000000c04003986 */ /* 0x0009ea000c101108 */
[----:B------:R-:W0:Y:S01]  /*50250*/  LDC R9, c[0x0][0x3b8] ;  /* 0x0000ee00ff097b82 */ /* 0x000e220000000800 */
[----:B------:R-:W-:-:S07]  /*50260*/  LEA.HI.X.SX32 R7, R8, R2, 0x1, P6 ;  /* 0x0000000208077211 */ /* 0x000fce00030f0eff */
[----:B------:R-:W0:Y:S01]  /*50270*/  LDC R8, c[0x0][0x3b8] ;  /* 0x0000ee00ff087b82 */ /* 0x000e220000000800 */
[----:B-----5:R-:W-:Y:S02]  /*50280*/  ISETP.LT.AND P4, PT, R29, UR5, !P0 ;  /* 0x000000051d007c0c */ /* 0x020fe4000c781270 */
[----:B------:R-:W-:Y:S01]  /*50290*/  PRMT R29, R13, 0x7773, RZ ;  /* 0x000077730d1d7816 */ /* 0x000fe200000000ff */
[----:B-1----:R-:W-:Y:S01]  /*502a0*/  IMAD R13, R24, 0x2, R11 ;  /* 0x00000002180d7824 */ /* 0x002fe200078e020b */
[----:B------:R-:W1:Y:S01]  /*502b0*/  LDCU UR5, c[0x0][0x39c] ;  /* 0x00007380ff0577ac */ /* 0x000e620008000800 */
[----:B------:R-:W5:Y:S04]  /*502c0*/  LDL.LU R24, [R1+0x4a0] ;  /* 0x0004a00001187983 */ /* 0x000f680000300800 */
[----:B------:R0:W-:Y:S01]  /*502d0*/  @P5 STG.E.U8 desc[UR8][R6.64], R29 ;  /* 0x0000001d06005986 */ /* 0x0001e2000c101108 */
[----:B----4-:R-:W4:Y:S03]  /*502e0*/  LDC R12, c[0x0][0x3b8] ;  /* 0x0000ee00ff0c7b82 */ /* 0x010f260000000800 */
[----:B0-----:R-:W5:Y:S01]  /*502f0*/  LDL.LU R29, [R1+0x4a4] ;  /* 0x0004a400011d7983 */ /* 0x001f620000300800 */
[----:B--2---:R-:W-:Y:S01]  /*50300*/  ISETP.LT.AND P2, PT, R26, UR4, !P0 ;  /* 0x000000041a007c0c */ /* 0x004fe2000c741270 */
[----:B------:R-:W0:Y:S02]  /*50310*/  LDCU UR4, c[0x0][0x39c] ;  /* 0x00007380ff0477ac */ /* 0x000e240008000800 */
[----:B------:R-:W2:Y:S01]  /*50320*/  LDL.LU R26, [R1+0x4a8] ;  /* 0x0004a800011a7983 */ /* 0x000ea20000300800 */
[----:B0-----:R-:W-:-:S02]  /*50330*/  ISETP.LT.AND P5, PT, R28, UR4, !P0 ;  /* 0x000000041c007c0c */ /* 0x001fc4000c7a1270 */
[----:B------:R-:W-:Y:S01]  /*50340*/  IADD3 R4, P6, PT, R11, R0, RZ ;  /* 0x000000000b047210 */ /* 0x000fe20007fde0ff */
[----:B------:R-:W2:Y:S01]  /*50350*/  LDL.LU R28, [R1+0x470] ;  /* 0x00047000011c7983 */ /* 0x000ea20000300800 */
[----:B---3--:R-:W-:Y:S02]  /*50360*/  ISETP.LT.AND P3, PT, R27, UR6, !P0 ;  /* 0x000000061b007c0c */ /* 0x008fe4000c761270 */
[----:B------:R-:W-:Y:S02]  /*50370*/  PRMT R25, R15, 0x7773, RZ ;  /* 0x000077730f197816 */ /* 0x000fe400000000ff */
[----:B------:R-:W-:Y:S02]  /*50380*/  LEA.HI.X.SX32 R5, R11, R2, 0x1, P6 ;  /* 0x000000020b057211 */ /* 0x000fe400030f0eff */
[C---:B------:R-:W-:Y:S02]  /*50390*/  IADD3 R6, P6, PT, R13.reuse, R0, RZ ;  /* 0x000000000d067210 */ /* 0x040fe40007fde0ff */
[----:B------:R-:W-:Y:S01]  /*503a0*/  PRMT R27, R14, 0x7773, RZ ;  /* 0x000077730e1b7816 */ /* 0x000fe200000000ff */
[----:B------:R-:W5:Y:S01]  /*503b0*/  LDCU UR4, c[0x0][0x39c] ;  /* 0x00007380ff0477ac */ /* 0x000f620008000800 */
[----:B------:R-:W2:Y:S01]  /*503c0*/  LDCU UR6, c[0x0][0x39c] ;  /* 0x00007380ff0677ac */ /* 0x000ea20008000800 */
[----:B------:R-:W-:Y:S01]  /*503d0*/  LEA.HI.X.SX32 R7, R13, R2, 0x1, P6 ;  /* 0x000000020d077211 */ /* 0x000fe200030f0eff */
[----:B------:R-:W-:Y:S01]  /*503e0*/  IMAD R13, R3, 0x2, R13 ;  /* 0x00000002030d7824 */ /* 0x000fe200078e020d */
[----:B------:R0:W-:Y:S01]  /*503f0*/  @P2 STG.E.U8 desc[UR8][R4.64], R27 ;  /* 0x0000001b04002986 */ /* 0x0001e2000c101108 */
[----:B------:R-:W3:Y:S01]  /*50400*/  LDC R3, c[0x0][0x3b8] ;  /* 0x0000ee00ff037b82 */ /* 0x000ee20000000800 */
[----:B-1----:R-:W-:-:S02]  /*50410*/  ISETP.LT.AND P2, PT, R10, UR5, !P0 ;  /* 0x000000050a007c0c */ /* 0x002fc4000c741270 */
[----:B------:R1:W-:Y:S01]  /*50420*/  @P4 STG.E.U8 desc[UR8][R6.64], R25 ;  /* 0x0000001906004986 */ /* 0x0003e2000c101108 */
[----:B------:R-:W-:Y:S01]  /*50430*/  IADD3 R10, P4, PT, R13, R0, RZ ;  /* 0x000000000d0a7210 */ /* 0x000fe20007f9e0ff */
[----:B------:R-:W-:-:S03]  /*50440*/  IMAD R15, R8, 0x2, R13 ;  /* 0x00000002080f7824 */ /* 0x000fc600078e020d */
[----:B------:R-:W3:Y:S01]  /*50450*/  LDC R8, c[0x0][0x3b8] ;  /* 0x0000ee00ff087b82 */ /* 0x000ee20000000800 */
[----:B------:R-:W3:Y:S01]  /*50460*/  LDCU UR5, c[0x0][0x39c] ;  /* 0x00007380ff0577ac */ /* 0x000ee20008000800 */
[----:B------:R-:W-:-:S06]  /*50470*/  LEA.HI.X.SX32 R11, R13, R2, 0x1, P4 ;  /* 0x000000020d0b7211 */ /* 0x000fcc00020f0eff */
[----:B------:R-:W3:Y:S01]  /*50480*/  LDC R13, c[0x0][0x3b8] ;  /* 0x0000ee00ff0d7b82 */ /* 0x000ee20000000800 */
[----:B0-----:R-:W-:Y:S01]  /*50490*/  IADD3 R4, P6, PT, R15, R0, RZ ;  /* 0x000000000f047210 */ /* 0x001fe20007fde0ff */
[----:B-1----:R-:W-:-:S03]  /*504a0*/  IMAD R25, R9, 0x2, R15 ;  /* 0x0000000209197824 */ /* 0x002fc600078e020f */
[----:B------:R-:W-:-:S03]  /*504b0*/  LEA.HI.X.SX32 R5, R15, R2, 0x1, P6 ;  /* 0x000000020f057211 */ /* 0x000fc600030f0eff */
[----:B------:R-:W0:Y:S01]  /*504c0*/  LDC R9, c[0x0][0x3b8] ;  /* 0x0000ee00ff097b82 */ /* 0x000e220000000800 */
[----:B------:R-:W-:Y:S02]  /*504d0*/  IADD3 R6, P6, PT, R25, R0, RZ ;  /* 0x0000000019067210 */ /* 0x000fe40007fde0ff */
[----:B------:R-:W-:Y:S02]  /*504e0*/  PRMT R27, R16, 0x7773, RZ ;  /* 0x00007773101b7816 */ /* 0x000fe400000000ff */
[----:B------:R-:W-:Y:S02]  /*504f0*/  PRMT R15, R17, 0x7773, RZ ;  /* 0x00007773110f7816 */ /* 0x000fe400000000ff */
[----:B------:R-:W-:Y:S01]  /*50500*/  LEA.HI.X.SX32 R7, R25, R2, 0x1, P6 ;  /* 0x0000000219077211 */ /* 0x000fe200030f0eff */
[----:B----4-:R-:W-:Y:S01]  /*50510*/  IMAD R25, R12, 0x2, R25 ;  /* 0x000000020c197824 */ /* 0x010fe200078e0219 */
[----:B------:R-:W-:Y:S01]  /*50520*/  PRMT R17, R18, 0x7773, RZ ;  /* 0x0000777312117816 */ /* 0x000fe200000000ff */
[----:B------:R1:W-:Y:S04]  /*50530*/  @P3 STG.E.U8 desc[UR8][R10.64], R27 ;  /* 0x0000001b0a003986 */ /* 0x0003e8000c101108 */
[----:B------:R4:W-:Y:S01]  /*50540*/  @P5 STG.E.U8 desc[UR8][R4.64], R15 ;  /* 0x0000000f04005986 */ /* 0x0009e2000c101108 */
[----:B---3--:R-:W-:-:S03]  /*50550*/  IMAD R3, R3, 0x2, R25 ;  /* 0x0000000203037824 */ /* 0x008fc600078e0219 */
[----:B------:R3:W-:Y:S01]  /*50560*/  @P2 STG.E.U8 desc[UR8][R6.64], R17 ;  /* 0x0000001106002986 */ /* 0x0007e2000c101108 */
[----:B------:R-:W-:Y:S02]  /*50570*/  PRMT R19, R19, 0x7773, RZ ;  /* 0x0000777313137816 */ /* 0x000fe400000000ff */
[----:B-1----:R-:W-:Y:S01]  /*50580*/  IADD3 R10, P2, PT, R25, R0, RZ ;  /* 0x00000000190a7210 */ /* 0x002fe20007f5e0ff */
[----:B----4-:R-:W-:-:S03]  /*50590*/  IMAD R15, R8, 0x2, R3 ;  /* 0x00000002080f7824 */ /* 0x010fc600078e0203 */
[----:B------:R-:W-:Y:S01]  /*505a0*/  LEA.HI.X.SX32 R11, R25, R2, 0x1, P2 ;  /* 0x00000002190b7211 */ /* 0x000fe200010f0eff */
[----:B------:R-:W-:Y:S01]  /*505b0*/  IMAD R13, R13, 0x2, R15 ;  /* 0x000000020d0d7824 */ /* 0x000fe200078e020f */
[-C--:B------:R-:W-:Y:S02]  /*505c0*/  IADD3 R4, P6, PT, R3, R0.reuse, RZ ;  /* 0x0000000003047210 */ /* 0x080fe40007fde0ff */
[----:B---3--:R-:W-:Y:S02]  /*505d0*/  IADD3 R6, P2, PT, R15, R0, RZ ;  /* 0x000000000f067210 */ /* 0x008fe40007f5e0ff */
[----:B------:R-:W-:Y:S02]  /*505e0*/  PRMT R27, R21, 0x7773, RZ ;  /* 0x00007773151b7816 */ /* 0x000fe400000000ff */
[-C--:B------:R-:W-:Y:S02]  /*505f0*/  LEA.HI.X.SX32 R5, R3, R2.reuse, 0x1, P6 ;  /* 0x0000000203057211 */ /* 0x080fe400030f0eff */
[----:B------:R-:W-:Y:S01]  /*50600*/  LEA.HI.X.SX32 R7, R15, R2, 0x1, P2 ;  /* 0x000000020f077211 */ /* 0x000fe200010f0eff */
[----:B0-----:R-:W-:Y:S01]  /*50610*/  IMAD R3, R9, 0x2, R13 ;  /* 0x0000000209037824 */ /* 0x001fe200078e020d */
[----:B------:R-:W-:-:S04]  /*50620*/  PRMT R21, R22, 0x7773, RZ ;  /* 0x0000777316157816 */ /* 0x000fc800000000ff */
[----:B------:R-:W-:Y:S02]  /*50630*/  IADD3 R12, P2, PT, R3, R0, RZ ;  /* 0x00000000030c7210 */ /* 0x000fe40007f5e0ff */
[----:B------:R-:W-:Y:S02]  /*50640*/  PRMT R23, R23, 0x7773, RZ ;  /* 0x0000777317177816 */ /* 0x000fe400000000ff */
[----:B-----5:R-:W-:Y:S02]  /*50650*/  ISETP.LT.AND P4, PT, R24, UR4, !P0 ;  /* 0x0000000418007c0c */ /* 0x020fe4000c781270 */
[----:B------:R-:W-:-:S11]  /*50660*/  ISETP.LT.AND P3, PT, R29, UR5, !P0 ;  /* 0x000000051d007c0c */ /* 0x000fd6000c761270 */
[----:B------:R0:W-:Y:S01]  /*50670*/  @P4 STG.E.U8 desc[UR8][R10.64], R19 ;  /* 0x000000130a004986 */ /* 0x0001e2000c101108 */
[C---:B------:R-:W-:Y:S02]  /*50680*/  IADD3 R8, P4, PT, R13.reuse, R0, RZ ;  /* 0x000000000d087210 */ /* 0x040fe40007f9e0ff */
[----:B------:R-:W-:Y:S02]  /*50690*/  PRMT R29, R20, 0x7773, RZ ;  /* 0x00007773141d7816 */ /* 0x000fe400000000ff */
[-C--:B------:R-:W-:Y:S02]  /*506a0*/  LEA.HI.X.SX32 R9, R13, R2.reuse, 0x1, P4 ;  /* 0x000000020d097211 */ /* 0x080fe400020f0eff */
[----:B------:R-:W-:Y:S02]  /*506b0*/  LEA.HI.X.SX32 R13, R3, R2, 0x1, P2 ;  /* 0x00000002030d7211 */ /* 0x000fe400010f0eff */
[----:B--2---:R-:W-:Y:S01]  /*506c0*/  ISETP.LT.AND P5, PT, R26, UR6, !P0 ;  /* 0x000000061a007c0c */ /* 0x004fe2000c7a1270 */
[----:B------:R0:W-:Y:S01]  /*506d0*/  @P3 STG.E.U8 desc[UR8][R4.64], R29 ;  /* 0x0000001d04003986 */ /* 0x0001e2000c101108 */
[----:B------:R-:W-:-:S11]  /*506e0*/  ISETP.LT.AND P0, PT, R28, UR7, !P0 ;  /* 0x000000071c007c0c */ /* 0x000fd6000c701270 */
[----:B------:R0:W-:Y:S04]  /*506f0*/  @P5 STG.E.U8 desc[UR8][R6.64], R27 ;  /* 0x0000001b06005986 */ /* 0x0001e8000c101108 */
[----:B------:R0:W-:Y:S01]  /*50700*/  @P0 STG.E.U8 desc[UR8][R8.64], R21 ;  /* 0x0000001508000986 */ /* 0x0001e2000c101108 */
[----:B------:R-:W-:Y:S05]  /*50710*/  @!P1 EXIT ;  /* 0x000000000000994d */ /* 0x000fea0003800000 */
[----:B------:R-:W-:Y:S01]  /*50720*/  STG.E.U8 desc[UR8][R12.64], R23 ;  /* 0x000000170c007986 */ /* 0x000fe2000c101108 */
[----:B------:R-:W-:Y:S05]  /*50730*/  EXIT ;  /* 0x000000000000794d */ /* 0x000fea0003800000 */
.L_x_2:
[----:B------:R-:W-:-:S00]  /*50740*/  BRA `(.L_x_2) ;  /* 0xfffffffc00fc7947 */ /* 0x000fc0000383ffff */
[----:B------:R-:W-:-:S00]  /*50750*/  NOP ;  /* 0x0000000000007918 */ /* 0x000fc00000000000 */
        /* <DEDUP_REMOVED lines=10> */
.L_x_3:


//--------------------- .nv.shared.matmul_kernel  --------------------------
	.section	.nv.shared.matmul_kernel,"aw",@nobits
	.sectionflags	@""
	.align	16
	.zero		1024


//--------------------- .nv.shared.reserved.0     --------------------------
	.section	.nv.shared.reserved.0,"aw",@nobits
	.weak		__nv_reservedSMEM_offset_0_alias
	.size		__nv_reservedSMEM_offset_0_alias, 0, 64
	.other		__nv_reservedSMEM_offset_0_alias,@"STO_CUDA_RESERVED_SHARED STV_DEFAULT"
__nv_reservedSMEM_offset_0_alias:
	.zero		0
	.zero		64


//--------------------- .nv.constant0.matmul_kernel --------------------------
	.section	.nv.constant0.matmul_kernel,"a",@progbits
	.sectionflags	@""
	.align	4
.nv.constant0.matmul_kernel:
	.zero		976


//--------------------- SYMBOLS --------------------------

	.type		.nv.reservedSmem.offset0,@object
	.size		.nv.reservedSmem.offset0,0x4
	.type		.nv.reservedSmem.cap,@object
	.size		.nv.reservedSmem.cap,0x4
